	.target	sm_80

	.elftype	@"ET_EXEC"


//--------------------- .note.nv.tkinfo           --------------------------
	.section	.note.nv.tkinfo,"",@"SHT_NOTE"
	.sectionflags	@"SHF_NOTE_NV_TKINFO"
	.tkinfo
        /*0018*/ 	.word	0x00000002
        /*0030*/ 	.string	""
        /*0030*/ 	.string	"ptxas"
        /*0030*/ 	.string	"Cuda compilation tools, release 13.0, V13.0.88"
        /*0030*/ 	.string	"Build cuda_13.0.r13.0/compiler.36424714_0"
        /*0030*/ 	.string	"-v  -suppress-debug-info  -lineinfo  -arch sm_80 "



//--------------------- .note.nv.cuinfo           --------------------------
	.section	.note.nv.cuinfo,"",@"SHT_NOTE"
	.sectionflags	@"SHF_NOTE_NV_CUINFO"
        /*0018*/ 	.short	0x0002
        /*001a*/ 	.short	0x0050
        /*001c*/ 	.short	0x0082
	.zero		2


//--------------------- .nv.info                  --------------------------
	.section	.nv.info,"",@"SHT_CUDA_INFO"
	.align	4


	//----- nvinfo : EIATTR_REGCOUNT
	.align		4
        /*0000*/ 	.byte	0x04, 0x2f
        /*0002*/ 	.short	(.L_2 - .L_1)
	.align		4
.L_1:
        /*0004*/ 	.word	index@(attn_fwd)
        /*0008*/ 	.word	0x000000ff


	//----- nvinfo : EIATTR_FRAME_SIZE
	.align		4
.L_2:
        /*000c*/ 	.byte	0x04, 0x11
        /*000e*/ 	.short	(.L_4 - .L_3)
	.align		4
.L_3:
        /*0010*/ 	.word	index@(attn_fwd)
        /*0014*/ 	.word	0x000004d8


	//----- nvinfo : EIATTR_MIN_STACK_SIZE
	.align		4
.L_4:
        /*0018*/ 	.byte	0x04, 0x12
        /*001a*/ 	.short	(.L_6 - .L_5)
	.align		4
.L_5:
        /*001c*/ 	.word	index@(attn_fwd)
        /*0020*/ 	.word	0x000004d8
.L_6:


//--------------------- .nv.info.attn_fwd         --------------------------
	.section	.nv.info.attn_fwd,"",@"SHT_CUDA_INFO"
	.sectionflags	@""
	.align	4


	//----- nvinfo : EIATTR_CUDA_API_VERSION
	.align		4
        /*0000*/ 	.byte	0x04, 0x37
        /*0002*/ 	.short	(.L_8 - .L_7)
.L_7:
        /*0004*/ 	.word	0x00000082


	//----- nvinfo : EIATTR_SW2861232_WAR
	.align		4
.L_8:
        /*0008*/ 	.byte	0x01, 0x35
	.zero		2


	//----- nvinfo : EIATTR_PARAM_CBANK
	.align		4
        /*000c*/ 	.byte	0x04, 0x0a
        /*000e*/ 	.short	(.L_10 - .L_9)
	.align		4
.L_9:
        /*0010*/ 	.word	index@(.nv.constant0.attn_fwd)
        /*0014*/ 	.short	0x0160
        /*0016*/ 	.short	0x0088


	//----- nvinfo : EIATTR_CBANK_PARAM_SIZE
	.align		4
.L_10:
        /*0018*/ 	.byte	0x03, 0x19
        /*001a*/ 	.short	0x0088


	//----- nvinfo : EIATTR_KPARAM_INFO
	.align		4
        /*001c*/ 	.byte	0x04, 0x17
        /*001e*/ 	.short	(.L_12 - .L_11)
.L_11:
        /*0020*/ 	.word	0x00000000
        /*0024*/ 	.short	0x0019
        /*0026*/ 	.short	0x0080
        /*0028*/ 	.byte	0x00, 0xf4, 0x21, 0x00


	//----- nvinfo : EIATTR_KPARAM_INFO
	.align		4
.L_12:
        /*002c*/ 	.byte	0x04, 0x17
        /*002e*/ 	.short	(.L_14 - .L_13)
.L_13:
        /*0030*/ 	.word	0x00000000
        /*0034*/ 	.short	0x0018
        /*0036*/ 	.short	0x0078
        /*0038*/ 	.byte	0x00, 0xf4, 0x21, 0x00


	//----- nvinfo : EIATTR_KPARAM_INFO
	.align		4
.L_14:
        /*003c*/ 	.byte	0x04, 0x17
        /*003e*/ 	.short	(.L_16 - .L_15)
.L_15:
        /*0040*/ 	.word	0x00000000
        /*0044*/ 	.short	0x0017
        /*0046*/ 	.short	0x0070
        /*0048*/ 	.byte	0x00, 0xf0, 0x11, 0x00


	//----- nvinfo : EIATTR_KPARAM_INFO
	.align		4
.L_16:
        /*004c*/ 	.byte	0x04, 0x17
        /*004e*/ 	.short	(.L_18 - .L_17)
.L_17:
        /*0050*/ 	.word	0x00000000
        /*0054*/ 	.short	0x0016
        /*0056*/ 	.short	0x006c
        /*0058*/ 	.byte	0x00, 0xf0, 0x11, 0x00


	//----- nvinfo : EIATTR_KPARAM_INFO
	.align		4
.L_18:
        /*005c*/ 	.byte	0x04, 0x17
        /*005e*/ 	.short	(.L_20 - .L_19)
.L_19:
        /*0060*/ 	.word	0x00000000
        /*0064*/ 	.short	0x0015
        /*0066*/ 	.short	0x0068
        /*0068*/ 	.byte	0x00, 0xf0, 0x11, 0x00


	//----- nvinfo : EIATTR_KPARAM_INFO
	.align		4
.L_20:
        /*006c*/ 	.byte	0x04, 0x17
        /*006e*/ 	.short	(.L_22 - .L_21)
.L_21:
        /*0070*/ 	.word	0x00000000
        /*0074*/ 	.short	0x0014
        /*0076*/ 	.short	0x0064
        /*0078*/ 	.byte	0x00, 0xf0, 0x11, 0x00


	//----- nvinfo : EIATTR_KPARAM_INFO
	.align		4
.L_22:
        /*007c*/ 	.byte	0x04, 0x17
        /*007e*/ 	.short	(.L_24 - .L_23)
.L_23:
        /*0080*/ 	.word	0x00000000
        /*0084*/ 	.short	0x0013
        /*0086*/ 	.short	0x0060
        /*0088*/ 	.byte	0x00, 0xf0, 0x11, 0x00


	//----- nvinfo : EIATTR_KPARAM_INFO
	.align		4
.L_24:
        /*008c*/ 	.byte	0x04, 0x17
        /*008e*/ 	.short	(.L_26 - .L_25)
.L_25:
        /*0090*/ 	.word	0x00000000
        /*0094*/ 	.short	0x0012
        /*0096*/ 	.short	0x005c
        /*0098*/ 	.byte	0x00, 0xf0, 0x11, 0x00


	//----- nvinfo : EIATTR_KPARAM_INFO
	.align		4
.L_26:
        /*009c*/ 	.byte	0x04, 0x17
        /*009e*/ 	.short	(.L_28 - .L_27)
.L_27:
        /*00a0*/ 	.word	0x00000000
        /*00a4*/ 	.short	0x0011
        /*00a6*/ 	.short	0x0058
        /*00a8*/ 	.byte	0x00, 0xf0, 0x11, 0x00


	//----- nvinfo : EIATTR_KPARAM_INFO
	.align		4
.L_28:
        /*00ac*/ 	.byte	0x04, 0x17
        /*00ae*/ 	.short	(.L_30 - .L_29)
.L_29:
        /*00b0*/ 	.word	0x00000000
        /*00b4*/ 	.short	0x0010
        /*00b6*/ 	.short	0x0054
        /*00b8*/ 	.byte	0x00, 0xf0, 0x11, 0x00


	//----- nvinfo : EIATTR_KPARAM_INFO
	.align		4
.L_30:
        /*00bc*/ 	.byte	0x04, 0x17
        /*00be*/ 	.short	(.L_32 - .L_31)
.L_31:
        /*00c0*/ 	.word	0x00000000
        /*00c4*/ 	.short	0x000f
        /*00c6*/ 	.short	0x0050
        /*00c8*/ 	.byte	0x00, 0xf0, 0x11, 0x00


	//----- nvinfo : EIATTR_KPARAM_INFO
	.align		4
.L_32:
        /*00cc*/ 	.byte	0x04, 0x17
        /*00ce*/ 	.short	(.L_34 - .L_33)
.L_33:
        /*00d0*/ 	.word	0x00000000
        /*00d4*/ 	.short	0x000e
        /*00d6*/ 	.short	0x004c
        /*00d8*/ 	.byte	0x00, 0xf0, 0x11, 0x00


	//----- nvinfo : EIATTR_KPARAM_INFO
	.align		4
.L_34:
        /*00dc*/ 	.byte	0x04, 0x17
        /*00de*/ 	.short	(.L_36 - .L_35)
.L_35:
        /*00e0*/ 	.word	0x00000000
        /*00e4*/ 	.short	0x000d
        /*00e6*/ 	.short	0x0048
        /*00e8*/ 	.byte	0x00, 0xf0, 0x11, 0x00


	//----- nvinfo : EIATTR_KPARAM_INFO
	.align		4
.L_36:
        /*00ec*/ 	.byte	0x04, 0x17
        /*00ee*/ 	.short	(.L_38 - .L_37)
.L_37:
        /*00f0*/ 	.word	0x00000000
        /*00f4*/ 	.short	0x000c
        /*00f6*/ 	.short	0x0044
        /*00f8*/ 	.byte	0x00, 0xf0, 0x11, 0x00


	//----- nvinfo : EIATTR_KPARAM_INFO
	.align		4
.L_38:
        /*00fc*/ 	.byte	0x04, 0x17
        /*00fe*/ 	.short	(.L_40 - .L_39)
.L_39:
        /*0100*/ 	.word	0x00000000
        /*0104*/ 	.short	0x000b
        /*0106*/ 	.short	0x0040
        /*0108*/ 	.byte	0x00, 0xf0, 0x11, 0x00


	//----- nvinfo : EIATTR_KPARAM_INFO
	.align		4
.L_40:
        /*010c*/ 	.byte	0x04, 0x17
        /*010e*/ 	.short	(.L_42 - .L_41)
.L_41:
        /*0110*/ 	.word	0x00000000
        /*0114*/ 	.short	0x000a
        /*0116*/ 	.short	0x003c
        /*0118*/ 	.byte	0x00, 0xf0, 0x11, 0x00


	//----- nvinfo : EIATTR_KPARAM_INFO
	.align		4
.L_42:
        /*011c*/ 	.byte	0x04, 0x17
        /*011e*/ 	.short	(.L_44 - .L_43)
.L_43:
        /*0120*/ 	.word	0x00000000
        /*0124*/ 	.short	0x0009
        /*0126*/ 	.short	0x0038
        /*0128*/ 	.byte	0x00, 0xf0, 0x11, 0x00


	//----- nvinfo : EIATTR_KPARAM_INFO
	.align		4
.L_44:
        /*012c*/ 	.byte	0x04, 0x17
        /*012e*/ 	.short	(.L_46 - .L_45)
.L_45:
        /*0130*/ 	.word	0x00000000
        /*0134*/ 	.short	0x0008
        /*0136*/ 	.short	0x0034
        /*0138*/ 	.byte	0x00, 0xf0, 0x11, 0x00


	//----- nvinfo : EIATTR_KPARAM_INFO
	.align		4
.L_46:
        /*013c*/ 	.byte	0x04, 0x17
        /*013e*/ 	.short	(.L_48 - .L_47)
.L_47:
        /*0140*/ 	.word	0x00000000
        /*0144*/ 	.short	0x0007
        /*0146*/ 	.short	0x0030
        /*0148*/ 	.byte	0x00, 0xf0, 0x11, 0x00


	//----- nvinfo : EIATTR_KPARAM_INFO
	.align		4
.L_48:
        /*014c*/ 	.byte	0x04, 0x17
        /*014e*/ 	.short	(.L_50 - .L_49)
.L_49:
        /*0150*/ 	.word	0x00000000
        /*0154*/ 	.short	0x0006
        /*0156*/ 	.short	0x002c
        /*0158*/ 	.byte	0x00, 0xf0, 0x11, 0x00


	//----- nvinfo : EIATTR_KPARAM_INFO
	.align		4
.L_50:
        /*015c*/ 	.byte	0x04, 0x17
        /*015e*/ 	.short	(.L_52 - .L_51)
.L_51:
        /*0160*/ 	.word	0x00000000
        /*0164*/ 	.short	0x0005
        /*0166*/ 	.short	0x0028
        /*0168*/ 	.byte	0x00, 0xf0, 0x11, 0x00


	//----- nvinfo : EIATTR_KPARAM_INFO
	.align		4
.L_52:
        /*016c*/ 	.byte	0x04, 0x17
        /*016e*/ 	.short	(.L_54 - .L_53)
.L_53:
        /*0170*/ 	.word	0x00000000
        /*0174*/ 	.short	0x0004
        /*0176*/ 	.short	0x0020
        /*0178*/ 	.byte	0x00, 0xf4, 0x21, 0x00


	//----- nvinfo : EIATTR_KPARAM_INFO
	.align		4
.L_54:
        /*017c*/ 	.byte	0x04, 0x17
        /*017e*/ 	.short	(.L_56 - .L_55)
.L_55:
        /*0180*/ 	.word	0x00000000
        /*0184*/ 	.short	0x0003
        /*0186*/ 	.short	0x0018
        /*0188*/ 	.byte	0x00, 0xf4, 0x21, 0x00


	//----- nvinfo : EIATTR_KPARAM_INFO
	.align		4
.L_56:
        /*018c*/ 	.byte	0x04, 0x17
        /*018e*/ 	.short	(.L_58 - .L_57)
.L_57:
        /*0190*/ 	.word	0x00000000
        /*0194*/ 	.short	0x0002
        /*0196*/ 	.short	0x0010
        /*0198*/ 	.byte	0x00, 0xf4, 0x21, 0x00


	//----- nvinfo : EIATTR_KPARAM_INFO
	.align		4
.L_58:
        /*019c*/ 	.byte	0x04, 0x17
        /*019e*/ 	.short	(.L_60 - .L_59)
.L_59:
        /*01a0*/ 	.word	0x00000000
        /*01a4*/ 	.short	0x0001
        /*01a6*/ 	.short	0x0008
        /*01a8*/ 	.byte	0x00, 0xf4, 0x21, 0x00


	//----- nvinfo : EIATTR_KPARAM_INFO
	.align		4
.L_60:
        /*01ac*/ 	.byte	0x04, 0x17
        /*01ae*/ 	.short	(.L_62 - .L_61)
.L_61:
        /*01b0*/ 	.word	0x00000000
        /*01b4*/ 	.short	0x0000
        /*01b6*/ 	.short	0x0000
        /*01b8*/ 	.byte	0x00, 0xf4, 0x21, 0x00


	//----- nvinfo : EIATTR_MAXREG_COUNT
	.align		4
.L_62:
        /*01bc*/ 	.byte	0x03, 0x1b
        /*01be*/ 	.short	0x00ff


	//----- nvinfo : EIATTR_NUM_BARRIERS
	.align		4
        /*01c0*/ 	.byte	0x02, 0x4c
        /*01c2*/ 	.byte	0x01
	.zero		1


	//----- nvinfo : EIATTR_ANNOTATIONS
	.align		4
        /*01c4*/ 	.byte	0x04, 0x55
        /*01c6*/ 	.short	(.L_64 - .L_63)


	//   ....[0]....
.L_63:
        /*01c8*/ 	.word	0x00000001
        /*01cc*/ 	.byte	0xb0, 0x00, 0x00, 0x00, 0x01, 0x00, 0x00, 0x00, 0xf0, 0x29, 0x00, 0x00, 0x01, 0x00, 0x00, 0x00
        /* <DEDUP_REMOVED lines=196> */
        /*0e1c*/ 	.byte	0x60, 0x36, 0x01, 0x00


	//----- nvinfo : EIATTR_MERCURY_ISA_VERSION
	.align		4
.L_64:
        /*0e20*/ 	.byte	0x03, 0x5f
        /*0e22*/ 	.short	0x0000


	//----- nvinfo : EIATTR_COOP_GROUP_MASK_REGIDS
	.align		4
        /*0e24*/ 	.byte	0x04, 0x29
        /*0e26*/ 	.short	(.L_66 - .L_65)


	//   ....[0]....
.L_65:
        /*0e28*/ 	.word	0xffffffff


	//   ....[1]....
        /*0e2c*/ 	.word	0xffffffff


	//   ....[2]....
        /*0e30*/ 	.word	0xffffffff


	//   ....[3]....
        /*0e34*/ 	.word	0xffffffff


	//   ....[4]....
        /*0e38*/ 	.word	0xffffffff


	//   ....[5]....
        /*0e3c*/ 	.word	0xffffffff


	//   ....[6]....
        /*0e40*/ 	.word	0xffffffff


	//   ....[7]....
        /*0e44*/ 	.word	0xffffffff


	//   ....[8]....
        /*0e48*/ 	.word	0xffffffff


	//   ....[9]....
        /*0e4c*/ 	.word	0xffffffff


	//   ....[10]....
        /*0e50*/ 	.word	0xffffffff


	//   ....[11]....
        /*0e54*/ 	.word	0xffffffff


	//   ....[12]....
        /*0e58*/ 	.word	0xffffffff


	//   ....[13]....
        /*0e5c*/ 	.word	0xffffffff


	//   ....[14]....
        /*0e60*/ 	.word	0xffffffff


	//   ....[15]....
        /*0e64*/ 	.word	0xffffffff


	//   ....[16]....
        /*0e68*/ 	.word	0xffffffff


	//   ....[17]....
        /*0e6c*/ 	.word	0xffffffff


	//   ....[18]....
        /*0e70*/ 	.word	0xffffffff


	//   ....[19]....
        /*0e74*/ 	.word	0xffffffff


	//   ....[20]....
        /*0e78*/ 	.word	0xffffffff


	//   ....[21]....
        /*0e7c*/ 	.word	0xffffffff


	//   ....[22]....
        /*0e80*/ 	.word	0xffffffff


	//   ....[23]....
        /*0e84*/ 	.word	0xffffffff


	//   ....[24]....
        /*0e88*/ 	.word	0xffffffff


	//   ....[25]....
        /*0e8c*/ 	.word	0xffffffff


	//   ....[26]....
        /*0e90*/ 	.word	0xffffffff


	//   ....[27]....
        /*0e94*/ 	.word	0xffffffff


	//   ....[28]....
        /*0e98*/ 	.word	0xffffffff


	//   ....[29]....
        /*0e9c*/ 	.word	0xffffffff


	//   ....[30]....
        /*0ea0*/ 	.word	0xffffffff


	//   ....[31]....
        /*0ea4*/ 	.word	0xffffffff


	//   ....[32]....
        /*0ea8*/ 	.word	0xffffffff


	//   ....[33]....
        /*0eac*/ 	.word	0xffffffff


	//   ....[34]....
        /*0eb0*/ 	.word	0xffffffff


	//   ....[35]....
        /*0eb4*/ 	.word	0xffffffff


	//   ....[36]....
        /*0eb8*/ 	.word	0xffffffff


	//   ....[37]....
        /*0ebc*/ 	.word	0xffffffff


	//   ....[38]....
        /*0ec0*/ 	.word	0xffffffff


	//   ....[39]....
        /*0ec4*/ 	.word	0xffffffff


	//   ....[40]....
        /*0ec8*/ 	.word	0xffffffff


	//   ....[41]....
        /*0ecc*/ 	.word	0xffffffff


	//   ....[42]....
        /*0ed0*/ 	.word	0xffffffff


	//   ....[43]....
        /*0ed4*/ 	.word	0xffffffff


	//   ....[44]....
        /*0ed8*/ 	.word	0xffffffff


	//   ....[45]....
        /*0edc*/ 	.word	0xffffffff


	//   ....[46]....
        /*0ee0*/ 	.word	0xffffffff


	//   ....[47]....
        /*0ee4*/ 	.word	0xffffffff


	//   ....[48]....
        /*0ee8*/ 	.word	0xffffffff


	//   ....[49]....
        /*0eec*/ 	.word	0xffffffff


	//   ....[50]....
        /*0ef0*/ 	.word	0xffffffff


	//   ....[51]....
        /*0ef4*/ 	.word	0xffffffff


	//   ....[52]....
        /*0ef8*/ 	.word	0xffffffff


	//   ....[53]....
        /*0efc*/ 	.word	0xffffffff


	//   ....[54]....
        /*0f00*/ 	.word	0xffffffff


	//   ....[55]....
        /*0f04*/ 	.word	0xffffffff


	//   ....[56]....
        /*0f08*/ 	.word	0xffffffff


	//   ....[57]....
        /*0f0c*/ 	.word	0xffffffff


	//   ....[58]....
        /*0f10*/ 	.word	0xffffffff


	//   ....[59]....
        /*0f14*/ 	.word	0xffffffff


	//   ....[60]....
        /*0f18*/ 	.word	0xffffffff


	//   ....[61]....
        /*0f1c*/ 	.word	0xffffffff


	//   ....[62]....
        /*0f20*/ 	.word	0xffffffff


	//   ....[63]....
        /*0f24*/ 	.word	0xffffffff


	//   ....[64]....
        /*0f28*/ 	.word	0xffffffff


	//   ....[65]....
        /*0f2c*/ 	.word	0xffffffff


	//   ....[66]....
        /*0f30*/ 	.word	0xffffffff


	//   ....[67]....
        /*0f34*/ 	.word	0xffffffff


	//   ....[68]....
        /*0f38*/ 	.word	0xffffffff


	//   ....[69]....
        /*0f3c*/ 	.word	0xffffffff


	//   ....[70]....
        /*0f40*/ 	.word	0xffffffff


	//   ....[71]....
        /*0f44*/ 	.word	0xffffffff


	//   ....[72]....
        /*0f48*/ 	.word	0xffffffff


	//   ....[73]....
        /*0f4c*/ 	.word	0xffffffff


	//   ....[74]....
        /*0f50*/ 	.word	0xffffffff


	//   ....[75]....
        /*0f54*/ 	.word	0xffffffff


	//   ....[76]....
        /*0f58*/ 	.word	0xffffffff


	//   ....[77]....
        /*0f5c*/ 	.word	0xffffffff


	//   ....[78]....
        /*0f60*/ 	.word	0xffffffff


	//   ....[79]....
        /*0f64*/ 	.word	0xffffffff


	//   ....[80]....
        /*0f68*/ 	.word	0xffffffff


	//   ....[81]....
        /*0f6c*/ 	.word	0xffffffff


	//   ....[82]....
        /*0f70*/ 	.word	0xffffffff


	//   ....[83]....
        /*0f74*/ 	.word	0xffffffff


	//   ....[84]....
        /*0f78*/ 	.word	0xffffffff


	//   ....[85]....
        /*0f7c*/ 	.word	0xffffffff


	//   ....[86]....
        /*0f80*/ 	.word	0xffffffff


	//   ....[87]....
        /*0f84*/ 	.word	0xffffffff


	//----- nvinfo : EIATTR_COOP_GROUP_INSTR_OFFSETS
	.align		4
.L_66:
        /*0f88*/ 	.byte	0x04, 0x28
        /*0f8a*/ 	.short	(.L_68 - .L_67)


	//   ....[0]....
.L_67:
        /*0f8c*/ 	.word	0x00008360


	//   ....[1]....
        /*0f90*/ 	.word	0x00008370


	//   ....[2]....
        /*0f94*/ 	.word	0x00008380


	//   ....[3]....
        /*0f98*/ 	.word	0x00008390


	//   ....[4]....
        /*0f9c*/ 	.word	0x000083a0


	//   ....[5]....
        /*0fa0*/ 	.word	0x000083b0


	//   ....[6]....
        /*0fa4*/ 	.word	0x000083c0


	//   ....[7]....
        /*0fa8*/ 	.word	0x000083d0


	//   ....[8]....
        /*0fac*/ 	.word	0x000083e0


	//   ....[9]....
        /*0fb0*/ 	.word	0x000083f0


	//   ....[10]....
        /*0fb4*/ 	.word	0x00008400


	//   ....[11]....
        /*0fb8*/ 	.word	0x00008410


	//   ....[12]....
        /*0fbc*/ 	.word	0x00008420


	//   ....[13]....
        /*0fc0*/ 	.word	0x00008430


	//   ....[14]....
        /*0fc4*/ 	.word	0x00008440


	//   ....[15]....
        /*0fc8*/ 	.word	0x00008450


	//   ....[16]....
        /*0fcc*/ 	.word	0x00008560


	//   ....[17]....
        /*0fd0*/ 	.word	0x00008570


	//   ....[18]....
        /*0fd4*/ 	.word	0x00008580


	//   ....[19]....
        /*0fd8*/ 	.word	0x00008590


	//   ....[20]....
        /*0fdc*/ 	.word	0x000085a0


	//   ....[21]....
        /*0fe0*/ 	.word	0x000085b0


	//   ....[22]....
        /*0fe4*/ 	.word	0x000085c0


	//   ....[23]....
        /*0fe8*/ 	.word	0x000085d0


	//   ....[24]....
        /*0fec*/ 	.word	0x000085e0


	//   ....[25]....
        /*0ff0*/ 	.word	0x000085f0


	//   ....[26]....
        /*0ff4*/ 	.word	0x00008600


	//   ....[27]....
        /*0ff8*/ 	.word	0x00008610


	//   ....[28]....
        /*0ffc*/ 	.word	0x00008620


	//   ....[29]....
        /*1000*/ 	.word	0x00008630


	//   ....[30]....
        /*1004*/ 	.word	0x00008640


	//   ....[31]....
        /*1008*/ 	.word	0x00008650


	//   ....[32]....
        /*100c*/ 	.word	0x00008940


	//   ....[33]....
        /*1010*/ 	.word	0x00008950


	//   ....[34]....
        /*1014*/ 	.word	0x00008960


	//   ....[35]....
        /*1018*/ 	.word	0x00008990


	//   ....[36]....
        /*101c*/ 	.word	0x000089b0


	//   ....[37]....
        /*1020*/ 	.word	0x000089c0


	//   ....[38]....
        /*1024*/ 	.word	0x000089f0


	//   ....[39]....
        /*1028*/ 	.word	0x00008a10


	//   ....[40]....
        /*102c*/ 	.word	0x00008a20


	//   ....[41]....
        /*1030*/ 	.word	0x00008ac0


	//   ....[42]....
        /*1034*/ 	.word	0x00008ae0


	//   ....[43]....
        /*1038*/ 	.word	0x00008b00


	//   ....[44]....
        /*103c*/ 	.word	0x00009450


	//   ....[45]....
        /*1040*/ 	.word	0x00009460


	//   ....[46]....
        /*1044*/ 	.word	0x00009470


	//   ....[47]....
        /*1048*/ 	.word	0x00009480


	//   ....[48]....
        /*104c*/ 	.word	0x00009490


	//   ....[49]....
        /*1050*/ 	.word	0x000094a0


	//   ....[50]....
        /*1054*/ 	.word	0x000094b0


	//   ....[51]....
        /*1058*/ 	.word	0x000094c0


	//   ....[52]....
        /*105c*/ 	.word	0x000094d0


	//   ....[53]....
        /*1060*/ 	.word	0x000094e0


	//   ....[54]....
        /*1064*/ 	.word	0x000094f0


	//   ....[55]....
        /*1068*/ 	.word	0x00009500


	//   ....[56]....
        /*106c*/ 	.word	0x00009510


	//   ....[57]....
        /*1070*/ 	.word	0x00009520


	//   ....[58]....
        /*1074*/ 	.word	0x00009530


	//   ....[59]....
        /*1078*/ 	.word	0x00009540


	//   ....[60]....
        /*107c*/ 	.word	0x00009650


	//   ....[61]....
        /*1080*/ 	.word	0x00009660


	//   ....[62]....
        /*1084*/ 	.word	0x00009670


	//   ....[63]....
        /*1088*/ 	.word	0x00009680


	//   ....[64]....
        /*108c*/ 	.word	0x00009690


	//   ....[65]....
        /*1090*/ 	.word	0x000096a0


	//   ....[66]....
        /*1094*/ 	.word	0x000096b0


	//   ....[67]....
        /*1098*/ 	.word	0x000096c0


	//   ....[68]....
        /*109c*/ 	.word	0x000096d0


	//   ....[69]....
        /*10a0*/ 	.word	0x000096e0


	//   ....[70]....
        /*10a4*/ 	.word	0x000096f0


	//   ....[71]....
        /*10a8*/ 	.word	0x00009700


	//   ....[72]....
        /*10ac*/ 	.word	0x00009710


	//   ....[73]....
        /*10b0*/ 	.word	0x00009720


	//   ....[74]....
        /*10b4*/ 	.word	0x00009730


	//   ....[75]....
        /*10b8*/ 	.word	0x00009740


	//   ....[76]....
        /*10bc*/ 	.word	0x00009a30


	//   ....[77]....
        /*10c0*/ 	.word	0x00009a50


	//   ....[78]....
        /*10c4*/ 	.word	0x00009a70


	//   ....[79]....
        /*10c8*/ 	.word	0x00009ae0


	//   ....[80]....
        /*10cc*/ 	.word	0x00009af0


	//   ....[81]....
        /*10d0*/ 	.word	0x00009b20


	//   ....[82]....
        /*10d4*/ 	.word	0x00009b30


	//   ....[83]....
        /*10d8*/ 	.word	0x00009b60


	//   ....[84]....
        /*10dc*/ 	.word	0x00009b70


	//   ....[85]....
        /*10e0*/ 	.word	0x00009bd0


	//   ....[86]....
        /*10e4*/ 	.word	0x00009bf0


	//   ....[87]....
        /*10e8*/ 	.word	0x00009c10


	//----- nvinfo : EIATTR_EXIT_INSTR_OFFSETS
	.align		4
.L_68:
        /*10ec*/ 	.byte	0x04, 0x1c
        /*10ee*/ 	.short	(.L_70 - .L_69)


	//   ....[0]....
.L_69:
        /*10f0*/ 	.word	0x00013650


	//   ....[1]....
        /*10f4*/ 	.word	0x00013710


	//----- nvinfo : EIATTR_REQNTID
	.align		4
.L_70:
        /*10f8*/ 	.byte	0x04, 0x10
        /*10fa*/ 	.short	(.L_72 - .L_71)
.L_71:
        /*10fc*/ 	.word	0x00000100
        /*1100*/ 	.word	0x00000001
        /*1104*/ 	.word	0x00000001
.L_72:


//--------------------- .nv.callgraph             --------------------------
	.section	.nv.callgraph,"",@"SHT_CUDA_CALLGRAPH"
	.align	4
	.sectionentsize	8
	.align		4
        /*0000*/ 	.word	0x00000000
	.align		4
        /*0004*/ 	.word	0xffffffff
	.align		4
        /*0008*/ 	.word	0x00000000
	.align		4
        /*000c*/ 	.word	0xfffffffe
	.align		4
        /*0010*/ 	.word	0x00000000
	.align		4
        /*0014*/ 	.word	0xfffffffd
	.align		4
        /*0018*/ 	.word	0x00000000
	.align		4
        /*001c*/ 	.word	0xfffffffc


//--------------------- .nv.rel.action            --------------------------
	.section	.nv.rel.action,"",@"SHT_CUDA_RELOCINFO"
	.align	8
	.sectionentsize	8
        /*0000*/ 	.byte	0x73, 0x00, 0x00, 0x00, 0x00, 0x00, 0x00, 0x00, 0x00, 0x00, 0x00, 0x11, 0x25, 0x00, 0x05, 0x36


//--------------------- .nv.constant4             --------------------------
	.section	.nv.constant4,"a",@progbits
	.align	8
	.align		8
.nv.constant4:
        /*0000*/ 	.dword	_$_str


//--------------------- .nv.constant0.attn_fwd    --------------------------
	.section	.nv.constant0.attn_fwd,"a",@progbits
	.sectionflags	@""
	.align	4
.nv.constant0.attn_fwd:
	.zero		488


//--------------------- .text.attn_fwd            --------------------------
	.section	.text.attn_fwd,"ax",@progbits
	.sectioninfo	@"SHI_REGISTERS=255"
	.align	128
        .global         attn_fwd
        .type           attn_fwd,@function
        .size           attn_fwd,(.L_x_3 - attn_fwd)
        .other          attn_fwd,@"STO_CUDA_ENTRY STV_DEFAULT"
attn_fwd:
.text.attn_fwd:
[----:B------:R-:W-:-:S03]  /*0000*/  MOV R1, c[0x0][0x28] ;  /* 0x00000a0000017a02 */ /* 0x000fc60000000f00 */
[----:B------:R-:W0:Y:S01]  /*0010*/  S2R R226, SR_TID.X ;  /* 0x0000000000e27919 */ /* 0x000e220000002100 */
[----:B------:R-:W-:Y:S01]  /*0020*/  IADD3 R1, R1, -0x4d8, RZ ;  /* 0xfffffb2801017810 */ /* 0x000fe20007ffe0ff */
[----:B------:R-:W-:Y:S01]  /*0030*/  ULDC.64 UR4, c[0x0][0x118] ;  /* 0x0000460000047ab9 */ /* 0x000fe20000000a00 */
[----:B------:R-:W-:Y:S01]  /*0040*/  MOV R12, c[0x0][0x198] ;  /* 0x00006600000c7a02 */ /* 0x000fe20000000f00 */
[----:B------:R-:W1:Y:S04]  /*0050*/  S2R R3, SR_CTAID.X ;  /* 0x0000000000037919 */ /* 0x000e680000002500 */
[----:B------:R-:W2:Y:S01]  /*0060*/  S2R R160, SR_CTAID.Y ;  /* 0x0000000000a07919 */ /* 0x000ea20000002600 */
[----:B0-----:R-:W-:-:S05]  /*0070*/  LOP3.LUT R0, R226, 0x7f, RZ, 0xc0, !PT ;  /* 0x0000007fe2007812 */ /* 0x001fca00078ec0ff */
[----:B-1----:R-:W-:Y:S01]  /*0080*/  IMAD R4, R3, 0x80, R0 ;  /* 0x0000008003047824 */ /* 0x002fe200078e0200 */
[----:B------:R-:W-:Y:S01]  /*0090*/  SHF.R.U32.HI R3, RZ, 0x7, R226 ;  /* 0x00000007ff037819 */ /* 0x000fe200000116e2 */
[----:B--2---:R-:W-:-:S03]  /*00a0*/  IMAD R2, R160, c[0x0][0x190], RZ ;  /* 0x00006400a0027a24 */ /* 0x004fc600078e02ff */
[----:B------:R0:W-:Y:S01]  /*00b0*/  STL [R1+0x4a0], R4 ;  /* 0x0004a00401007387 */ /* 0x0001e20000100800 */
[----:B------:R-:W-:Y:S01]  /*00c0*/  SGXT.U32 R5, R3, 0x1 ;  /* 0x000000010305781a */ /* 0x000fe20000000000 */
[C---:B------:R-:W-:Y:S02]  /*00d0*/  IMAD.SHL.U32 R3, R2.reuse, 0x2, RZ ;  /* 0x0000000202037824 */ /* 0x040fe400078e00ff */
[----:B------:R-:W-:-:S04]  /*00e0*/  IMAD.HI R2, R2, 0x2, RZ ;  /* 0x0000000202027827 */ /* 0x000fc800078e02ff */
[----:B------:R-:W-:Y:S02]  /*00f0*/  IMAD R7, R5, c[0x0][0x198], RZ ;  /* 0x0000660005077a24 */ /* 0x000fe400078e02ff */
[----:B0-----:R-:W-:Y:S02]  /*0100*/  IMAD R4, R4, c[0x0][0x194], RZ ;  /* 0x0000650004047a24 */ /* 0x001fe400078e02ff */
[----:B------:R-:W-:Y:S02]  /*0110*/  IMAD R11, R12, 0x2, R7 ;  /* 0x000000020c0b7824 */ /* 0x000fe400078e0207 */
[C---:B------:R-:W-:Y:S01]  /*0120*/  IMAD.HI R5, R4.reuse, 0x2, RZ ;  /* 0x0000000204057827 */ /* 0x040fe200078e02ff */
[----:B------:R-:W-:-:S04]  /*0130*/  SHF.L.U32 R6, R4, 0x1, RZ ;  /* 0x0000000104067819 */ /* 0x000fc800000006ff */
[----:B------:R-:W-:-:S04]  /*0140*/  IADD3 R3, P0, P1, R6, c[0x0][0x160], R3 ;  /* 0x0000580006037a10 */ /* 0x000fc8000791e003 */
[----:B------:R-:W-:Y:S02]  /*0150*/  IADD3.X R2, R5, c[0x0][0x164], R2, P0, P1 ;  /* 0x0000590005027a10 */ /* 0x000fe400007e2402 */
[C---:B------:R-:W-:Y:S02]  /*0160*/  LEA R8, P0, R7.reuse, R3, 0x1 ;  /* 0x0000000307087211 */ /* 0x040fe400078008ff */
[C---:B------:R-:W-:Y:S02]  /*0170*/  LEA R5, R12.reuse, R11, 0x1 ;  /* 0x0000000b0c057211 */ /* 0x040fe400078e08ff */
[-C--:B------:R-:W-:Y:S02]  /*0180*/  LEA.HI.X.SX32 R9, R7, R2.reuse, 0x1, P0 ;  /* 0x0000000207097211 */ /* 0x080fe400000f0eff */
[-C--:B------:R-:W-:Y:S01]  /*0190*/  LEA R10, P1, R11, R3.reuse, 0x1 ;  /* 0x000000030b0a7211 */ /* 0x080fe200078208ff */
[----:B------:R-:W-:Y:S01]  /*01a0*/  IMAD R7, R12, 0x2, R5 ;  /* 0x000000020c077824 */ /* 0x000fe200078e0205 */
[----:B------:R-:W-:Y:S01]  /*01b0*/  LEA R14, P0, R5, R3, 0x1 ;  /* 0x00000003050e7211 */ /* 0x000fe200078008ff */
[----:B------:R0:W2:Y:S01]  /*01c0*/  LDG.E.U16 R4, [R8.64] ;  /* 0x0000000408047981 */ /* 0x0000a2000c1e1500 */
[----:B------:R-:W-:-:S02]  /*01d0*/  LEA.HI.X.SX32 R11, R11, R2, 0x1, P1 ;  /* 0x000000020b0b7211 */ /* 0x000fc400008f0eff */
[----:B------:R-:W-:-:S05]  /*01e0*/  LEA R13, R12, R7, 0x1 ;  /* 0x000000070c0d7211 */ /* 0x000fca00078e08ff */
[C---:B------:R-:W-:Y:S01]  /*01f0*/  IMAD R21, R12.reuse, 0x2, R13 ;  /* 0x000000020c157824 */ /* 0x040fe200078e020d */
[-C--:B------:R-:W-:Y:S02]  /*0200*/  LEA.HI.X.SX32 R15, R5, R2.reuse, 0x1, P0 ;  /* 0x00000002050f7211 */ /* 0x080fe400000f0eff */
[C---:B------:R-:W-:Y:S01]  /*0210*/  LEA R16, P0, R7.reuse, R3, 0x1 ;  /* 0x0000000307107211 */ /* 0x040fe200078008ff */
[----:B------:R1:W3:Y:S01]  /*0220*/  LDG.E.U16 R5, [R10.64] ;  /* 0x000000040a057981 */ /* 0x0002e2000c1e1500 */
[C---:B0-----:R-:W-:Y:S02]  /*0230*/  LEA R9, R12.reuse, R21, 0x1 ;  /* 0x000000150c097211 */ /* 0x041fe400078e08ff */
[-C--:B------:R-:W-:Y:S01]  /*0240*/  LEA.HI.X.SX32 R17, R7, R2.reuse, 0x1, P0 ;  /* 0x0000000207117211 */ /* 0x080fe200000f0eff */
[----:B------:R0:W4:Y:S01]  /*0250*/  LDG.E.U16 R6, [R14.64] ;  /* 0x000000040e067981 */ /* 0x000122000c1e1500 */
[-C--:B------:R-:W-:Y:S02]  /*0260*/  LEA R18, P1, R13, R3.reuse, 0x1 ;  /* 0x000000030d127211 */ /* 0x080fe400078208ff */
[----:B------:R-:W-:Y:S01]  /*0270*/  LEA R20, P0, R21, R3, 0x1 ;  /* 0x0000000315147211 */ /* 0x000fe200078008ff */
[----:B------:R5:W2:Y:S01]  /*0280*/  LDG.E.U16 R7, [R16.64] ;  /* 0x0000000410077981 */ /* 0x000aa2000c1e1500 */
[----:B-1----:R-:W-:Y:S01]  /*0290*/  IMAD R11, R12, 0x2, R9 ;  /* 0x000000020c0b7824 */ /* 0x002fe200078e0209 */
[----:B------:R-:W-:-:S02]  /*02a0*/  LEA.HI.X.SX32 R19, R13, R2, 0x1, P1 ;  /* 0x000000020d137211 */ /* 0x000fc400008f0eff */
[-C--:B------:R-:W-:Y:S02]  /*02b0*/  LEA.HI.X.SX32 R21, R21, R2.reuse, 0x1, P0 ;  /* 0x0000000215157211 */ /* 0x080fe400000f0eff */
[C---:B------:R-:W-:Y:S01]  /*02c0*/  LEA R22, P0, R9.reuse, R3, 0x1 ;  /* 0x0000000309167211 */ /* 0x040fe200078008ff */
[----:B------:R1:W2:Y:S01]  /*02d0*/  LDG.E.U16 R8, [R18.64] ;  /* 0x0000000412087981 */ /* 0x0002a2000c1e1500 */
[C---:B------:R-:W-:Y:S02]  /*02e0*/  LEA R13, R12.reuse, R11, 0x1 ;  /* 0x0000000b0c0d7211 */ /* 0x040fe400078e08ff */
[-C--:B------:R-:W-:Y:S02]  /*02f0*/  LEA.HI.X.SX32 R23, R9, R2.reuse, 0x1, P0 ;  /* 0x0000000209177211 */ /* 0x080fe400000f0eff */
[-C--:B------:R-:W-:Y:S01]  /*0300*/  LEA R24, P0, R11, R3.reuse, 0x1 ;  /* 0x000000030b187211 */ /* 0x080fe200078008ff */
[----:B0-----:R-:W-:Y:S01]  /*0310*/  IMAD R15, R12, 0x2, R13 ;  /* 0x000000020c0f7824 */ /* 0x001fe200078e020d */
[----:B------:R-:W-:Y:S01]  /*0320*/  LEA R26, P1, R13, R3, 0x1 ;  /* 0x000000030d1a7211 */ /* 0x000fe200078208ff */
[----:B------:R0:W2:Y:S01]  /*0330*/  LDG.E.U16 R9, [R20.64] ;  /* 0x0000000414097981 */ /* 0x0000a2000c1e1500 */
[----:B------:R-:W-:-:S02]  /*0340*/  LEA.HI.X.SX32 R25, R11, R2, 0x1, P0 ;  /* 0x000000020b197211 */ /* 0x000fc400000f0eff */
[C---:B------:R-:W-:Y:S01]  /*0350*/  LEA R28, P0, R15.reuse, R3, 0x1 ;  /* 0x000000030f1c7211 */ /* 0x040fe200078008ff */
[----:B------:R0:W2:Y:S01]  /*0360*/  LDG.E.U16 R10, [R22.64] ;  /* 0x00000004160a7981 */ /* 0x0000a2000c1e1500 */
[C---:B-----5:R-:W-:Y:S02]  /*0370*/  LEA R17, R12.reuse, R15, 0x1 ;  /* 0x0000000f0c117211 */ /* 0x060fe400078e08ff */
[-C--:B------:R-:W-:Y:S01]  /*0380*/  LEA.HI.X.SX32 R29, R15, R2.reuse, 0x1, P0 ;  /* 0x000000020f1d7211 */ /* 0x080fe200000f0eff */
[----:B------:R5:W2:Y:S01]  /*0390*/  LDG.E.U16 R11, [R24.64] ;  /* 0x00000004180b7981 */ /* 0x000aa2000c1e1500 */
[----:B-1----:R-:W-:Y:S01]  /*03a0*/  LEA R18, P0, R17, R3, 0x1 ;  /* 0x0000000311127211 */ /* 0x002fe200078008ff */
[----:B------:R-:W-:Y:S01]  /*03b0*/  IMAD R15, R12, 0x2, R17 ;  /* 0x000000020c0f7824 */ /* 0x000fe200078e0211 */
[-C--:B------:R-:W-:Y:S01]  /*03c0*/  LEA.HI.X.SX32 R27, R13, R2.reuse, 0x1, P1 ;  /* 0x000000020d1b7211 */ /* 0x080fe200008f0eff */
[----:B------:R1:W2:Y:S01]  /*03d0*/  LDG.E.U16 R14, [R28.64] ;  /* 0x000000041c0e7981 */ /* 0x0002a2000c1e1500 */
[----:B------:R-:W-:-:S02]  /*03e0*/  LEA.HI.X.SX32 R19, R17, R2, 0x1, P0 ;  /* 0x0000000211137211 */ /* 0x000fc400000f0eff */
[C---:B------:R-:W-:Y:S01]  /*03f0*/  LEA R17, R12.reuse, R15, 0x1 ;  /* 0x0000000f0c117211 */ /* 0x040fe200078e08ff */
[----:B------:R1:W2:Y:S04]  /*0400*/  LDG.E.U16 R13, [R26.64] ;  /* 0x000000041a0d7981 */ /* 0x0002a8000c1e1500 */
[----:B------:R-:W-:Y:S01]  /*0410*/  IMAD R31, R12, 0x2, R17 ;  /* 0x000000020c1f7824 */ /* 0x000fe200078e0211 */
[----:B0-----:R-:W-:-:S04]  /*0420*/  LEA R20, P0, R15, R3, 0x1 ;  /* 0x000000030f147211 */ /* 0x001fc800078008ff */
[C---:B-1----:R-:W-:Y:S02]  /*0430*/  LEA R27, R12.reuse, R31, 0x1 ;  /* 0x0000001f0c1b7211 */ /* 0x042fe400078e08ff */
[-C--:B------:R-:W-:Y:S02]  /*0440*/  LEA.HI.X.SX32 R21, R15, R2.reuse, 0x1, P0 ;  /* 0x000000020f157211 */ /* 0x080fe400000f0eff */
[-C--:B-----5:R-:W-:Y:S01]  /*0450*/  LEA R24, P0, R31, R3.reuse, 0x1 ;  /* 0x000000031f187211 */ /* 0x0a0fe200078008ff */
[C---:B------:R-:W-:Y:S01]  /*0460*/  IMAD R29, R12.reuse, 0x2, R27 ;  /* 0x000000020c1d7824 */ /* 0x040fe200078e021b */
[----:B------:R-:W-:Y:S01]  /*0470*/  LEA R22, P1, R17, R3, 0x1 ;  /* 0x0000000311167211 */ /* 0x000fe200078208ff */
[----:B------:R0:W5:Y:S01]  /*0480*/  LDG.E.U16 R15, [R18.64] ;  /* 0x00000004120f7981 */ /* 0x000162000c1e1500 */
[-C--:B------:R-:W-:Y:S02]  /*0490*/  LEA.HI.X.SX32 R25, R31, R2.reuse, 0x1, P0 ;  /* 0x000000021f197211 */ /* 0x080fe400000f0eff */
[----:B------:R-:W-:Y:S01]  /*04a0*/  LEA R31, R12, R29, 0x1 ;  /* 0x0000001d0c1f7211 */ /* 0x000fe200078e08ff */
[----:B------:R1:W2:Y:S01]  /*04b0*/  LDG.E.U16 R16, [R20.64] ;  /* 0x0000000414107981 */ /* 0x0002a2000c1e1500 */
[----:B------:R-:W-:-:S02]  /*04c0*/  LEA.HI.X.SX32 R23, R17, R2, 0x1, P1 ;  /* 0x0000000211177211 */ /* 0x000fc400008f0eff */
[CC--:B------:R-:W-:Y:S01]  /*04d0*/  LEA R26, P0, R27.reuse, R3.reuse, 0x1 ;  /* 0x000000031b1a7211 */ /* 0x0c0fe200078008ff */
[C---:B------:R-:W-:Y:S02]  /*04e0*/  IMAD R33, R12.reuse, 0x2, R31 ;  /* 0x000000020c217824 */ /* 0x040fe400078e021f */
[----:B------:R1:W2:Y:S01]  /*04f0*/  LDG.E.U16 R17, [R22.64] ;  /* 0x0000000416117981 */ /* 0x0002a2000c1e1500 */
[----:B------:R-:W-:Y:S02]  /*0500*/  LEA.HI.X.SX32 R27, R27, R2, 0x1, P0 ;  /* 0x000000021b1b7211 */ /* 0x000fe400000f0eff */
[----:B------:R-:W-:Y:S01]  /*0510*/  LEA R28, P0, R29, R3, 0x1 ;  /* 0x000000031d1c7211 */ /* 0x000fe200078008ff */
[----:B0-----:R0:W2:Y:S01]  /*0520*/  LDG.E.U16 R18, [R24.64] ;  /* 0x0000000418127981 */ /* 0x0010a2000c1e1500 */
[----:B-1----:R-:W-:-:S03]  /*0530*/  LEA R23, R12, R33, 0x1 ;  /* 0x000000210c177211 */ /* 0x002fc600078e08ff */
[----:B------:R1:W2:Y:S01]  /*0540*/  LDG.E.U16 R19, [R26.64] ;  /* 0x000000041a137981 */ /* 0x0002a2000c1e1500 */
[-C--:B------:R-:W-:Y:S02]  /*0550*/  LEA.HI.X.SX32 R29, R29, R2.reuse, 0x1, P0 ;  /* 0x000000021d1d7211 */ /* 0x080fe400000f0eff */
[-C--:B------:R-:W-:Y:S01]  /*0560*/  LEA R32, P0, R33, R3.reuse, 0x1 ;  /* 0x0000000321207211 */ /* 0x080fe200078008ff */
[C---:B0-----:R-:W-:Y:S01]  /*0570*/  IMAD R25, R12.reuse, 0x2, R23 ;  /* 0x000000020c197824 */ /* 0x041fe200078e0217 */
[-C--:B------:R-:W-:Y:S01]  /*0580*/  LEA R30, P1, R31, R3.reuse, 0x1 ;  /* 0x000000031f1e7211 */ /* 0x080fe200078208ff */
[----:B------:R0:W2:Y:S01]  /*0590*/  LDG.E.U16 R20, [R28.64] ;  /* 0x000000041c147981 */ /* 0x0000a2000c1e1500 */
[-C--:B------:R-:W-:Y:S02]  /*05a0*/  LEA.HI.X.SX32 R33, R33, R2.reuse, 0x1, P0 ;  /* 0x0000000221217211 */ /* 0x080fe400000f0eff */
[C---:B------:R-:W-:Y:S02]  /*05b0*/  LEA R34, P0, R23.reuse, R3, 0x1 ;  /* 0x0000000317227211 */ /* 0x040fe400078008ff */
[----:B------:R-:W-:Y:S01]  /*05c0*/  LEA R39, R12, R25, 0x1 ;  /* 0x000000190c277211 */ /* 0x000fe200078e08ff */
[----:B------:R0:W2:Y:S01]  /*05d0*/  LDG.E.U16 R22, [R32.64] ;  /* 0x0000000420167981 */ /* 0x0000a2000c1e1500 */
[----:B------:R-:W-:-:S02]  /*05e0*/  LEA.HI.X.SX32 R35, R23, R2, 0x1, P0 ;  /* 0x0000000217237211 */ /* 0x000fc400000f0eff */
[-C--:B------:R-:W-:Y:S01]  /*05f0*/  LEA R36, P0, R25, R3.reuse, 0x1 ;  /* 0x0000000319247211 */ /* 0x080fe200078008ff */
[C---:B-1----:R-:W-:Y:S01]  /*0600*/  IMAD R27, R12.reuse, 0x2, R39 ;  /* 0x000000020c1b7824 */ /* 0x042fe200078e0227 */
[-C--:B------:R-:W-:Y:S01]  /*0610*/  LEA.HI.X.SX32 R31, R31, R2.reuse, 0x1, P1 ;  /* 0x000000021f1f7211 */ /* 0x080fe200008f0eff */
[----:B------:R1:W2:Y:S01]  /*0620*/  LDG.E.U16 R23, [R34.64] ;  /* 0x0000000422177981 */ /* 0x0002a2000c1e1500 */
[-C--:B------:R-:W-:Y:S02]  /*0630*/  LEA.HI.X.SX32 R37, R25, R2.reuse, 0x1, P0 ;  /* 0x0000000219257211 */ /* 0x080fe400000f0eff */
[C---:B------:R-:W-:Y:S01]  /*0640*/  LEA R40, P0, R27.reuse, R3, 0x1 ;  /* 0x000000031b287211 */ /* 0x040fe200078008ff */
[----:B------:R1:W2:Y:S01]  /*0650*/  LDG.E.U16 R21, [R30.64] ;  /* 0x000000041e157981 */ /* 0x0002a2000c1e1500 */
[C---:B0-----:R-:W-:Y:S02]  /*0660*/  LEA R29, R12.reuse, R27, 0x1 ;  /* 0x0000001b0c1d7211 */ /* 0x041fe400078e08ff */
[----:B------:R-:W-:Y:S01]  /*0670*/  LEA.HI.X.SX32 R41, R27, R2, 0x1, P0 ;  /* 0x000000021b297211 */ /* 0x000fe200000f0eff */
[----:B------:R0:W2:Y:S02]  /*0680*/  LDG.E.U16 R24, [R36.64] ;  /* 0x0000000424187981 */ /* 0x0000a4000c1e1500 */
[----:B------:R-:W-:Y:S01]  /*0690*/  IMAD R27, R12, 0x2, R29 ;  /* 0x000000020c1b7824 */ /* 0x000fe200078e021d */
[-C--:B------:R-:W-:Y:S01]  /*06a0*/  LEA R38, P1, R39, R3.reuse, 0x1 ;  /* 0x0000000327267211 */ /* 0x080fe200078208ff */
[----:B------:R0:W2:Y:S01]  /*06b0*/  LDG.E.U16 R26, [R40.64] ;  /* 0x00000004281a7981 */ /* 0x0000a2000c1e1500 */
[----:B-1----:R-:W-:-:S04]  /*06c0*/  LEA R30, P0, R29, R3, 0x1 ;  /* 0x000000031d1e7211 */ /* 0x002fc800078008ff */
[-C--:B------:R-:W-:Y:S02]  /*06d0*/  LEA.HI.X.SX32 R31, R29, R2.reuse, 0x1, P0 ;  /* 0x000000021d1f7211 */ /* 0x080fe400000f0eff */
[----:B------:R-:W-:Y:S02]  /*06e0*/  LEA R29, R12, R27, 0x1 ;  /* 0x0000001b0c1d7211 */ /* 0x000fe400078e08ff */
[----:B------:R-:W-:-:S03]  /*06f0*/  LEA.HI.X.SX32 R39, R39, R2, 0x1, P1 ;  /* 0x0000000227277211 */ /* 0x000fc600008f0eff */
[C---:B------:R-:W-:Y:S01]  /*0700*/  IMAD R43, R12.reuse, 0x2, R29 ;  /* 0x000000020c2b7824 */ /* 0x040fe200078e021d */
[CC--:B------:R-:W-:Y:S01]  /*0710*/  LEA R32, P0, R27.reuse, R3.reuse, 0x1 ;  /* 0x000000031b207211 */ /* 0x0c0fe200078008ff */
[----:B------:R1:W2:Y:S03]  /*0720*/  LDG.E.U16 R25, [R38.64] ;  /* 0x0000000426197981 */ /* 0x0002a6000c1e1500 */
[----:B------:R-:W-:Y:S02]  /*0730*/  LEA.HI.X.SX32 R33, R27, R2, 0x1, P0 ;  /* 0x000000021b217211 */ /* 0x000fe400000f0eff */
[----:B0-----:R-:W-:Y:S01]  /*0740*/  LEA R36, P0, R43, R3, 0x1 ;  /* 0x000000032b247211 */ /* 0x001fe200078008ff */
[----:B------:R0:W2:Y:S01]  /*0750*/  LDG.E.U16 R27, [R30.64] ;  /* 0x000000041e1b7981 */ /* 0x0000a2000c1e1500 */
[----:B-1----:R-:W-:-:S03]  /*0760*/  LEA R39, R12, R43, 0x1 ;  /* 0x0000002b0c277211 */ /* 0x002fc600078e08ff */
[----:B------:R1:W2:Y:S02]  /*0770*/  LDG.E.U16 R28, [R32.64] ;  /* 0x00000004201c7981 */ /* 0x0002a4000c1e1500 */
[C---:B------:R-:W-:Y:S01]  /*0780*/  IMAD R41, R12.reuse, 0x2, R39 ;  /* 0x000000020c297824 */ /* 0x040fe200078e0227 */
[-C--:B------:R-:W-:Y:S02]  /*0790*/  LEA.HI.X.SX32 R37, R43, R2.reuse, 0x1, P0 ;  /* 0x000000022b257211 */ /* 0x080fe400000f0eff */
[C---:B------:R-:W-:Y:S02]  /*07a0*/  LEA R34, P1, R29.reuse, R3, 0x1 ;  /* 0x000000031d227211 */ /* 0x040fe400078208ff */
[C---:B------:R-:W-:Y:S01]  /*07b0*/  LEA R43, R12.reuse, R41, 0x1 ;  /* 0x000000290c2b7211 */ /* 0x040fe200078e08ff */
[----:B0-----:R0:W2:Y:S01]  /*07c0*/  LDG.E.U16 R30, [R36.64] ;  /* 0x00000004241e7981 */ /* 0x0010a2000c1e1500 */
[----:B------:R-:W-:Y:S02]  /*07d0*/  LEA.HI.X.SX32 R35, R29, R2, 0x1, P1 ;  /* 0x000000021d237211 */ /* 0x000fe400008f0eff */
[----:B------:R-:W-:Y:S01]  /*07e0*/  LEA R38, P0, R39, R3, 0x1 ;  /* 0x0000000327267211 */ /* 0x000fe200078008ff */
[----:B------:R-:W-:-:S02]  /*07f0*/  IMAD R45, R12, 0x2, R43 ;  /* 0x000000020c2d7824 */ /* 0x000fc400078e022b */
[----:B------:R0:W2:Y:S01]  /*0800*/  LDG.E.U16 R29, [R34.64] ;  /* 0x00000004221d7981 */ /* 0x0000a2000c1e1500 */
[-C--:B------:R-:W-:Y:S02]  /*0810*/  LEA.HI.X.SX32 R39, R39, R2.reuse, 0x1, P0 ;  /* 0x0000000227277211 */ /* 0x080fe400000f0eff */
[-C--:B------:R-:W-:Y:S02]  /*0820*/  LEA R40, P0, R41, R3.reuse, 0x1 ;  /* 0x0000000329287211 */ /* 0x080fe400078008ff */
[----:B------:R-:W-:Y:S01]  /*0830*/  LEA R42, P1, R43, R3, 0x1 ;  /* 0x000000032b2a7211 */ /* 0x000fe200078208ff */
[----:B------:R1:W2:Y:S01]  /*0840*/  LDG.E.U16 R31, [R38.64] ;  /* 0x00000004261f7981 */ /* 0x0002a2000c1e1500 */
[C---:B0-----:R-:W-:Y:S02]  /*0850*/  LEA R35, R12.reuse, R45, 0x1 ;  /* 0x0000002d0c237211 */ /* 0x041fe400078e08ff */
[-C--:B------:R-:W-:Y:S02]  /*0860*/  LEA.HI.X.SX32 R41, R41, R2.reuse, 0x1, P0 ;  /* 0x0000000229297211 */ /* 0x080fe400000f0eff */
[----:B------:R-:W-:Y:S01]  /*0870*/  LEA R44, P0, R45, R3, 0x1 ;  /* 0x000000032d2c7211 */ /* 0x000fe200078008ff */
[----:B------:R-:W-:Y:S01]  /*0880*/  IMAD R37, R12, 0x2, R35 ;  /* 0x000000020c257824 */ /* 0x000fe200078e0223 */
[-C--:B------:R-:W-:Y:S01]  /*0890*/  LEA.HI.X.SX32 R43, R43, R2.reuse, 0x1, P1 ;  /* 0x000000022b2b7211 */ /* 0x080fe200008f0eff */
[----:B-1----:R0:W2:Y:S01]  /*08a0*/  LDG.E.U16 R32, [R40.64] ;  /* 0x0000000428207981 */ /* 0x0020a2000c1e1500 */
[----:B------:R-:W-:-:S02]  /*08b0*/  LEA.HI.X.SX32 R45, R45, R2, 0x1, P0 ;  /* 0x000000022d2d7211 */ /* 0x000fc400000f0eff */
[C---:B------:R-:W-:Y:S01]  /*08c0*/  LEA R46, P0, R35.reuse, R3, 0x1 ;  /* 0x00000003232e7211 */ /* 0x040fe200078008ff */
[----:B------:R1:W2:Y:S01]  /*08d0*/  LDG.E.U16 R33, [R42.64] ;  /* 0x000000042a217981 */ /* 0x0002a2000c1e1500 */
[C---:B------:R-:W-:Y:S02]  /*08e0*/  LEA R51, R12.reuse, R37, 0x1 ;  /* 0x000000250c337211 */ /* 0x040fe400078e08ff */
[-C--:B------:R-:W-:Y:S01]  /*08f0*/  LEA.HI.X.SX32 R47, R35, R2.reuse, 0x1, P0 ;  /* 0x00000002232f7211 */ /* 0x080fe200000f0eff */
[----:B------:R1:W2:Y:S01]  /*0900*/  LDG.E.U16 R34, [R44.64] ;  /* 0x000000042c227981 */ /* 0x0002a2000c1e1500 */
[-C--:B------:R-:W-:Y:S01]  /*0910*/  LEA R48, P0, R37, R3.reuse, 0x1 ;  /* 0x0000000325307211 */ /* 0x080fe200078008ff */
[----:B------:R-:W-:Y:S01]  /*0920*/  IMAD R39, R12, 0x2, R51 ;  /* 0x000000020c277824 */ /* 0x000fe200078e0233 */
[----:B------:R-:W-:Y:S01]  /*0930*/  LEA R50, P1, R51, R3, 0x1 ;  /* 0x0000000333327211 */ /* 0x000fe200078208ff */
[----:B------:R1:W2:Y:S01]  /*0940*/  LDG.E.U16 R35, [R46.64] ;  /* 0x000000042e237981 */ /* 0x0002a2000c1e1500 */
[----:B------:R-:W-:-:S02]  /*0950*/  LEA.HI.X.SX32 R49, R37, R2, 0x1, P0 ;  /* 0x0000000225317211 */ /* 0x000fc400000f0eff */
[C---:B------:R-:W-:Y:S02]  /*0960*/  LEA R52, P0, R39.reuse, R3, 0x1 ;  /* 0x0000000327347211 */ /* 0x040fe400078008ff */
[C---:B0-----:R-:W-:Y:S01]  /*0970*/  LEA R41, R12.reuse, R39, 0x1 ;  /* 0x000000270c297211 */ /* 0x041fe200078e08ff */
[----:B------:R0:W2:Y:S01]  /*0980*/  LDG.E.U16 R36, [R48.64] ;  /* 0x0000000430247981 */ /* 0x0000a2000c1e1500 */
[-C--:B------:R-:W-:Y:S02]  /*0990*/  LEA.HI.X.SX32 R53, R39, R2.reuse, 0x1, P0 ;  /* 0x0000000227357211 */ /* 0x080fe400000f0eff */
        /* <DEDUP_REMOVED lines=8> */
[----:B------:R-:W-:-:S04]  /*0a20*/  LEA R44, P0, R39, R3, 0x1 ;  /* 0x00000003272c7211 */ /* 0x000fc800078008ff */
[C---:B------:R-:W-:Y:S02]  /*0a30*/  LEA R57, R12.reuse, R55, 0x1 ;  /* 0x000000370c397211 */ /* 0x040fe400078e08ff */
[-C--:B------:R-:W-:Y:S02]  /*0a40*/  LEA.HI.X.SX32 R45, R39, R2.reuse, 0x1, P0 ;  /* 0x00000002272d7211 */ /* 0x080fe400000f0eff */
[CC--:B0-----:R-:W-:Y:S01]  /*0a50*/  LEA R48, P0, R55.reuse, R3.reuse, 0x1 ;  /* 0x0000000337307211 */ /* 0x0c1fe200078008ff */
[C---:B------:R-:W-:Y:S01]  /*0a60*/  IMAD R59, R12.reuse, 0x2, R57 ;  /* 0x000000020c3b7824 */ /* 0x040fe200078e0239 */
[----:B------:R0:W2:Y:S02]  /*0a70*/  LDG.E.U16 R39, [R42.64] ;  /* 0x000000042a277981 */ /* 0x0000a4000c1e1500 */
[----:B------:R-:W-:Y:S02]  /*0a80*/  LEA.HI.X.SX32 R49, R55, R2, 0x1, P0 ;  /* 0x0000000237317211 */ /* 0x000fe400000f0eff */
[----:B------:R-:W-:Y:S01]  /*0a90*/  LEA R50, P0, R57, R3, 0x1 ;  /* 0x0000000339327211 */ /* 0x000fe200078008ff */
[----:B------:R1:W2:Y:S01]  /*0aa0*/  LDG.E.U16 R40, [R44.64] ;  /* 0x000000042c287981 */ /* 0x0002a2000c1e1500 */
[----:B------:R-:W-:-:S02]  /*0ab0*/  LEA R55, R12, R59, 0x1 ;  /* 0x0000003b0c377211 */ /* 0x000fc400078e08ff */
[----:B------:R-:W-:Y:S01]  /*0ac0*/  LEA.HI.X.SX32 R51, R57, R2, 0x1, P0 ;  /* 0x0000000239337211 */ /* 0x000fe200000f0eff */
[----:B0-----:R0:W2:Y:S02]  /*0ad0*/  LDG.E.U16 R42, [R48.64] ;  /* 0x00000004302a7981 */ /* 0x0010a4000c1e1500 */
[C---:B------:R-:W-:Y:S01]  /*0ae0*/  IMAD R57, R12.reuse, 0x2, R55 ;  /* 0x000000020c397824 */ /* 0x040fe200078e0237 */
[----:B-1----:R-:W-:Y:S01]  /*0af0*/  LEA R52, P0, R59, R3, 0x1 ;  /* 0x000000033b347211 */ /* 0x002fe200078008ff */
[----:B------:R1:W2:Y:S03]  /*0b00*/  LDG.E.U16 R43, [R50.64] ;  /* 0x00000004322b7981 */ /* 0x0002a6000c1e1500 */
[----:B------:R-:W-:-:S05]  /*0b10*/  LEA R61, R12, R57, 0x1 ;  /* 0x000000390c3d7211 */ /* 0x000fca00078e08ff */
[----:B------:R-:W-:-:S05]  /*0b20*/  IMAD R63, R12, 0x2, R61 ;  /* 0x000000020c3f7824 */ /* 0x000fca00078e023d */
[----:B------:R-:W-:-:S05]  /*0b30*/  LEA R65, R12, R63, 0x1 ;  /* 0x0000003f0c417211 */ /* 0x000fca00078e08ff */
[----:B0-----:R-:W-:Y:S01]  /*0b40*/  IMAD R49, R12, 0x2, R65 ;  /* 0x000000020c317824 */ /* 0x001fe200078e0241 */
[----:B------:R-:W-:-:S04]  /*0b50*/  LEA.HI.X.SX32 R53, R59, R2, 0x1, P0 ;  /* 0x000000023b357211 */ /* 0x000fc800000f0eff */
[C---:B-1----:R-:W-:Y:S01]  /*0b60*/  LEA R51, R12.reuse, R49, 0x1 ;  /* 0x000000310c337211 */ /* 0x042fe200078e08ff */
[----:B------:R0:W2:Y:S04]  /*0b70*/  LDG.E.U16 R44, [R52.64] ;  /* 0x00000004342c7981 */ /* 0x0000a8000c1e1500 */
[----:B------:R-:W-:-:S05]  /*0b80*/  IMAD R67, R12, 0x2, R51 ;  /* 0x000000020c437824 */ /* 0x000fca00078e0233 */
[----:B0-----:R-:W-:-:S05]  /*0b90*/  LEA R53, R12, R67, 0x1 ;  /* 0x000000430c357211 */ /* 0x001fca00078e08ff */
[----:B------:R-:W-:-:S05]  /*0ba0*/  IMAD R69, R12, 0x2, R53 ;  /* 0x000000020c457824 */ /* 0x000fca00078e0235 */
[C---:B------:R-:W-:Y:S02]  /*0bb0*/  LEA R71, R12.reuse, R69, 0x1 ;  /* 0x000000450c477211 */ /* 0x040fe400078e08ff */
[-C--:B------:R-:W-:Y:S02]  /*0bc0*/  LEA R46, P1, R41, R3.reuse, 0x1 ;  /* 0x00000003292e7211 */ /* 0x080fe400078208ff */
[-C--:B------:R-:W-:Y:S01]  /*0bd0*/  LEA R56, P0, R57, R3.reuse, 0x1 ;  /* 0x0000000339387211 */ /* 0x080fe200078008ff */
[----:B------:R-:W-:Y:S01]  /*0be0*/  IMAD R73, R12, 0x2, R71 ;  /* 0x000000020c497824 */ /* 0x000fe200078e0247 */
[-C--:B------:R-:W-:Y:S02]  /*0bf0*/  LEA.HI.X.SX32 R47, R41, R2.reuse, 0x1, P1 ;  /* 0x00000002292f7211 */ /* 0x080fe400008f0eff */
[----:B------:R-:W-:Y:S02]  /*0c00*/  LEA.HI.X.SX32 R57, R57, R2, 0x1, P0 ;  /* 0x0000000239397211 */ /* 0x000fe400000f0eff */
[-C--:B------:R-:W-:Y:S01]  /*0c10*/  LEA R54, P1, R55, R3.reuse, 0x1 ;  /* 0x0000000337367211 */ /* 0x080fe200078208ff */
[----:B------:R0:W2:Y:S01]  /*0c20*/  LDG.E.U16 R41, [R46.64] ;  /* 0x000000042e297981 */ /* 0x0000a2000c1e1500 */
[----:B------:R-:W-:-:S02]  /*0c30*/  LEA R58, P0, R61, R3, 0x1 ;  /* 0x000000033d3a7211 */ /* 0x000fc400078008ff */
[C---:B------:R-:W-:Y:S02]  /*0c40*/  LEA R75, R12.reuse, R73, 0x1 ;  /* 0x000000490c4b7211 */ /* 0x040fe400078e08ff */
[-C--:B------:R-:W-:Y:S02]  /*0c50*/  LEA.HI.X.SX32 R55, R55, R2.reuse, 0x1, P1 ;  /* 0x0000000237377211 */ /* 0x080fe400008f0eff */
[-C--:B------:R-:W-:Y:S01]  /*0c60*/  LEA.HI.X.SX32 R59, R61, R2.reuse, 0x1, P0 ;  /* 0x000000023d3b7211 */ /* 0x080fe200000f0eff */
[C---:B------:R-:W-:Y:S01]  /*0c70*/  IMAD R77, R12.reuse, 0x2, R75 ;  /* 0x000000020c4d7824 */ /* 0x040fe200078e024b */
[C---:B------:R-:W-:Y:S01]  /*0c80*/  LEA R60, P0, R63.reuse, R3, 0x1 ;  /* 0x000000033f3c7211 */ /* 0x040fe200078008ff */
[----:B------:R1:W2:Y:S03]  /*0c90*/  LDG.E.U16 R45, [R54.64] ;  /* 0x00000004362d7981 */ /* 0x0002a6000c1e1500 */
[----:B------:R-:W-:Y:S01]  /*0ca0*/  LEA.HI.X.SX32 R61, R63, R2, 0x1, P0 ;  /* 0x000000023f3d7211 */ /* 0x000fe200000f0eff */
[----:B0-----:R0:W2:Y:S01]  /*0cb0*/  LDG.E.U16 R46, [R56.64] ;  /* 0x00000004382e7981 */ /* 0x0010a2000c1e1500 */
[----:B------:R-:W-:-:S02]  /*0cc0*/  LEA R79, R12, R77, 0x1 ;  /* 0x0000004d0c4f7211 */ /* 0x000fc400078e08ff */
[-C--:B------:R-:W-:Y:S01]  /*0cd0*/  LEA R62, P1, R65, R3.reuse, 0x1 ;  /* 0x00000003413e7211 */ /* 0x080fe200078208ff */
[----:B------:R3:W2:Y:S01]  /*0ce0*/  LDG.E.U16 R47, [R58.64] ;  /* 0x000000043a2f7981 */ /* 0x0006a2000c1e1500 */
[CC--:B-1----:R-:W-:Y:S01]  /*0cf0*/  LEA R54, P0, R49.reuse, R3.reuse, 0x1 ;  /* 0x0000000331367211 */ /* 0x0c2fe200078008ff */
[C---:B------:R-:W-:Y:S02]  /*0d00*/  IMAD R81, R12.reuse, 0x2, R79 ;  /* 0x000000020c517824 */ /* 0x040fe400078e024f */
[----:B------:R1:W2:Y:S01]  /*0d10*/  LDG.E.U16 R48, [R60.64] ;  /* 0x000000043c307981 */ /* 0x0002a2000c1e1500 */
[-C--:B------:R-:W-:Y:S02]  /*0d20*/  LEA.HI.X.SX32 R55, R49, R2.reuse, 0x1, P0 ;  /* 0x0000000231377211 */ /* 0x080fe400000f0eff */
[C---:B0-----:R-:W-:Y:S02]  /*0d30*/  LEA R56, P0, R51.reuse, R3, 0x1 ;  /* 0x0000000333387211 */ /* 0x041fe400078008ff */
[----:B------:R-:W-:Y:S01]  /*0d40*/  LEA R83, R12, R81, 0x1 ;  /* 0x000000510c537211 */ /* 0x000fe200078e08ff */
[----:B------:R0:W2:Y:S01]  /*0d50*/  LDG.E.U16 R50, [R54.64] ;  /* 0x0000000436327981 */ /* 0x0000a2000c1e1500 */
[----:B------:R-:W-:-:S02]  /*0d60*/  LEA.HI.X.SX32 R57, R51, R2, 0x1, P0 ;  /* 0x0000000233397211 */ /* 0x000fc400000f0eff */
[-C--:B---3--:R-:W-:Y:S01]  /*0d70*/  LEA R58, P0, R67, R3.reuse, 0x1 ;  /* 0x00000003433a7211 */ /* 0x088fe200078008ff */
[C---:B------:R-:W-:Y:S01]  /*0d80*/  IMAD R85, R12.reuse, 0x2, R83 ;  /* 0x000000020c557824 */ /* 0x040fe200078e0253 */
[-C--:B------:R-:W-:Y:S01]  /*0d90*/  LEA.HI.X.SX32 R63, R65, R2.reuse, 0x1, P1 ;  /* 0x00000002413f7211 */ /* 0x080fe200008f0eff */
[----:B------:R3:W2:Y:S01]  /*0da0*/  LDG.E.U16 R51, [R56.64] ;  /* 0x0000000438337981 */ /* 0x0006a2000c1e1500 */
[-C--:B------:R-:W-:Y:S02]  /*0db0*/  LEA.HI.X.SX32 R59, R67, R2.reuse, 0x1, P0 ;  /* 0x00000002433b7211 */ /* 0x080fe400000f0eff */
[-C--:B-1----:R-:W-:Y:S01]  /*0dc0*/  LEA R60, P0, R69, R3.reuse, 0x1 ;  /* 0x00000003453c7211 */ /* 0x082fe200078008ff */
[----:B------:R1:W2:Y:S01]  /*0dd0*/  LDG.E.U16 R49, [R62.64] ;  /* 0x000000043e317981 */ /* 0x0002a2000c1e1500 */
[----:B------:R-:W-:Y:S02]  /*0de0*/  LEA R64, P1, R53, R3, 0x1 ;  /* 0x0000000335407211 */ /* 0x000fe400078208ff */
[----:B------:R-:W-:Y:S01]  /*0df0*/  LEA.HI.X.SX32 R61, R69, R2, 0x1, P0 ;  /* 0x00000002453d7211 */ /* 0x000fe200000f0eff */
[----:B------:R3:W2:Y:S01]  /*0e00*/  LDG.E.U16 R52, [R58.64] ;  /* 0x000000043a347981 */ /* 0x0006a2000c1e1500 */
[----:B------:R-:W-:-:S02]  /*0e10*/  LEA R87, R12, R85, 0x1 ;  /* 0x000000550c577211 */ /* 0x000fc400078e08ff */
[-C--:B------:R-:W-:Y:S01]  /*0e20*/  LEA.HI.X.SX32 R65, R53, R2.reuse, 0x1, P1 ;  /* 0x0000000235417211 */ /* 0x080fe200008f0eff */
[----:B0-----:R0:W2:Y:S01]  /*0e30*/  LDG.E.U16 R54, [R60.64] ;  /* 0x000000043c367981 */ /* 0x0010a2000c1e1500 */
[CC--:B-1----:R-:W-:Y:S01]  /*0e40*/  LEA R62, P0, R71.reuse, R3.reuse, 0x1 ;  /* 0x00000003473e7211 */ /* 0x0c2fe200078008ff */
[C---:B------:R-:W-:Y:S02]  /*0e50*/  IMAD R89, R12.reuse, 0x2, R87 ;  /* 0x000000020c597824 */ /* 0x040fe400078e0257 */
[----:B------:R1:W2:Y:S01]  /*0e60*/  LDG.E.U16 R53, [R64.64] ;  /* 0x0000000440357981 */ /* 0x0002a2000c1e1500 */
[-C--:B------:R-:W-:Y:S02]  /*0e70*/  LEA.HI.X.SX32 R63, R71, R2.reuse, 0x1, P0 ;  /* 0x00000002473f7211 */ /* 0x080fe400000f0eff */
[C---:B------:R-:W-:Y:S02]  /*0e80*/  LEA R66, P0, R73.reuse, R3, 0x1 ;  /* 0x0000000349427211 */ /* 0x040fe400078008ff */
[----:B------:R-:W-:Y:S01]  /*0e90*/  LEA R91, R12, R89, 0x1 ;  /* 0x000000590c5b7211 */ /* 0x000fe200078e08ff */
[----:B------:R0:W2:Y:S01]  /*0ea0*/  LDG.E.U16 R55, [R62.64] ;  /* 0x000000043e377981 */ /* 0x0000a2000c1e1500 */
[----:B------:R-:W-:-:S02]  /*0eb0*/  LEA.HI.X.SX32 R67, R73, R2, 0x1, P0 ;  /* 0x0000000249437211 */ /* 0x000fc400000f0eff */
[-C--:B-1----:R-:W-:Y:S01]  /*0ec0*/  LEA R64, P0, R77, R3.reuse, 0x1 ;  /* 0x000000034d407211 */ /* 0x082fe200078008ff */
[----:B------:R-:W-:Y:S01]  /*0ed0*/  IMAD R93, R12, 0x2, R91 ;  /* 0x000000020c5d7824 */ /* 0x000fe200078e025b */
[-C--:B------:R-:W-:Y:S01]  /*0ee0*/  LEA R68, P1, R75, R3.reuse, 0x1 ;  /* 0x000000034b447211 */ /* 0x080fe200078208ff */
[----:B---3--:R1:W3:Y:S01]  /*0ef0*/  LDG.E.U16 R56, [R66.64] ;  /* 0x0000000442387981 */ /* 0x0082e2000c1e1500 */
[-C--:B------:R-:W-:Y:S02]  /*0f00*/  LEA.HI.X.SX32 R65, R77, R2.reuse, 0x1, P0 ;  /* 0x000000024d417211 */ /* 0x080fe400000f0eff */
[----:B------:R-:W-:Y:S02]  /*0f10*/  LEA R70, P0, R79, R3, 0x1 ;  /* 0x000000034f467211 */ /* 0x000fe400078008ff */
[-C--:B------:R-:W-:Y:S01]  /*0f20*/  LEA.HI.X.SX32 R69, R75, R2.reuse, 0x1, P1 ;  /* 0x000000024b457211 */ /* 0x080fe200008f0eff */
[----:B------:R0:W2:Y:S01]  /*0f30*/  LDG.E.U16 R58, [R64.64] ;  /* 0x00000004403a7981 */ /* 0x0000a2000c1e1500 */
[----:B------:R-:W-:-:S02]  /*0f40*/  LEA.HI.X.SX32 R71, R79, R2, 0x1, P0 ;  /* 0x000000024f477211 */ /* 0x000fc400000f0eff */
[----:B------:R-:W-:Y:S01]  /*0f50*/  LEA R79, R12, R93, 0x1 ;  /* 0x0000005d0c4f7211 */ /* 0x000fe200078e08ff */
[----:B------:R0:W2:Y:S01]  /*0f60*/  LDG.E.U16 R57, [R68.64] ;  /* 0x0000000444397981 */ /* 0x0000a2000c1e1500 */
[----:B------:R-:W-:-:S03]  /*0f70*/  LEA R72, P0, R81, R3, 0x1 ;  /* 0x0000000351487211 */ /* 0x000fc600078008ff */
[C---:B------:R-:W-:Y:S01]  /*0f80*/  IMAD R95, R12.reuse, 0x2, R79 ;  /* 0x000000020c5f7824 */ /* 0x040fe200078e024f */
[-C--:B------:R-:W-:Y:S01]  /*0f90*/  LEA.HI.X.SX32 R73, R81, R2.reuse, 0x1, P0 ;  /* 0x0000000251497211 */ /* 0x080fe200000f0eff */
[----:B------:R4:W2:Y:S01]  /*0fa0*/  LDG.E.U16 R59, [R70.64] ;  /* 0x00000004463b7981 */ /* 0x0008a2000c1e1500 */
[C---:B------:R-:W-:Y:S02]  /*0fb0*/  LEA R74, P1, R83.reuse, R3, 0x1 ;  /* 0x00000003534a7211 */ /* 0x040fe400078208ff */
[C---:B------:R-:W-:Y:S01]  /*0fc0*/  LEA R81, R12.reuse, R95, 0x1 ;  /* 0x0000005f0c517211 */ /* 0x040fe200078e08ff */
[----:B0-----:R0:W2:Y:S01]  /*0fd0*/  LDG.E.U16 R60, [R72.64] ;  /* 0x00000004483c7981 */ /* 0x0010a2000c1e1500 */
[-C--:B------:R-:W-:Y:S02]  /*0fe0*/  LEA.HI.X.SX32 R75, R83, R2.reuse, 0x1, P1 ;  /* 0x00000002534b7211 */ /* 0x080fe400008f0eff */
[-C--:B-1----:R-:W-:Y:S01]  /*0ff0*/  LEA R66, P0, R85, R3.reuse, 0x1 ;  /* 0x0000000355427211 */ /* 0x082fe200078008ff */
[----:B------:R-:W-:Y:S01]  /*1000*/  IMAD R83, R12, 0x2, R81 ;  /* 0x000000020c537824 */ /* 0x000fe200078e0251 */
[----:B------:R-:W-:Y:S01]  /*1010*/  LEA R76, P1, R91, R3, 0x1 ;  /* 0x000000035b4c7211 */ /* 0x000fe200078208ff */
[----:B------:R1:W2:Y:S01]  /*1020*/  LDG.E.U16 R61, [R74.64] ;  /* 0x000000044a3d7981 */ /* 0x0002a2000c1e1500 */
[----:B------:R-:W-:-:S02]  /*1030*/  LEA.HI.X.SX32 R67, R85, R2, 0x1, P0 ;  /* 0x0000000255437211 */ /* 0x000fc400000f0eff */
[C---:B------:R-:W-:Y:S02]  /*1040*/  LEA R85, R12.reuse, R83, 0x1 ;  /* 0x000000530c557211 */ /* 0x040fe400078e08ff */
[C---:B------:R-:W-:Y:S01]  /*1050*/  LEA R68, P0, R87.reuse, R3, 0x1 ;  /* 0x0000000357447211 */ /* 0x040fe200078008ff */
[----:B------:R0:W2:Y:S02]  /*1060*/  LDG.E.U16 R62, [R66.64] ;  /* 0x00000004423e7981 */ /* 0x0000a4000c1e1500 */
[----:B------:R-:W-:Y:S01]  /*1070*/  IMAD R97, R12, 0x2, R85 ;  /* 0x000000020c617824 */ /* 0x000fe200078e0255 */
[----:B------:R-:W-:-:S04]  /*1080*/  LEA.HI.X.SX32 R69, R87, R2, 0x1, P0 ;  /* 0x0000000257457211 */ /* 0x000fc800000f0eff */
[----:B------:R-:W-:Y:S01]  /*1090*/  LEA R87, R12, R97, 0x1 ;  /* 0x000000610c577211 */ /* 0x000fe200078e08ff */
[----:B------:R0:W2:Y:S01]  /*10a0*/  LDG.E.U16 R63, [R68.64] ;  /* 0x00000004443f7981 */ /* 0x0000a2000c1e1500 */
[----:B----4-:R-:W-:-:S03]  /*10b0*/  LEA R70, P0, R89, R3, 0x1 ;  /* 0x0000000359467211 */ /* 0x010fc600078008ff */
[----:B------:R-:W-:Y:S01]  /*10c0*/  IMAD R99, R12, 0x2, R87 ;  /* 0x000000020c637824 */ /* 0x000fe200078e0257 */
[----:B------:R-:W-:-:S04]  /*10d0*/  LEA.HI.X.SX32 R71, R89, R2, 0x1, P0 ;  /* 0x0000000259477211 */ /* 0x000fc800000f0eff */
[C---:B------:R-:W-:Y:S01]  /*10e0*/  LEA R89, R12.reuse, R99, 0x1 ;  /* 0x000000630c597211 */ /* 0x040fe200078e08ff */
[----:B------:R4:W2:Y:S01]  /*10f0*/  LDG.E.U16 R64, [R70.64] ;  /* 0x0000000446407981 */ /* 0x0008a2000c1e1500 */
[-C--:B------:R-:W-:Y:S02]  /*1100*/  LEA.HI.X.SX32 R77, R91, R2.reuse, 0x1, P1 ;  /* 0x000000025b4d7211 */ /* 0x080fe400008f0eff */
[C---:B0-----:R-:W-:Y:S01]  /*1110*/  LEA R72, P0, R93.reuse, R3, 0x1 ;  /* 0x000000035d487211 */ /* 0x041fe200078008ff */
[C---:B------:R-:W-:Y:S02]  /*1120*/  IMAD R91, R12.reuse, 0x2, R89 ;  /* 0x000000020c5b7824 */ /* 0x040fe400078e0259 */
[----:B------:R0:W2:Y:S01]  /*1130*/  LDG.E.U16 R65, [R76.64] ;  /* 0x000000044c417981 */ /* 0x0000a2000c1e1500 */
[----:B------:R-:W-:Y:S02]  /*1140*/  LEA.HI.X.SX32 R73, R93, R2, 0x1, P0 ;  /* 0x000000025d497211 */ /* 0x000fe400000f0eff */
[----:B------:R-:W-:-:S02]  /*1150*/  LEA R93, R12, R91, 0x1 ;  /* 0x0000005b0c5d7211 */ /* 0x000fc400078e08ff */
[CC--:B-1----:R-:W-:Y:S01]  /*1160*/  LEA R74, P0, R79.reuse, R3.reuse, 0x1 ;  /* 0x000000034f4a7211 */ /* 0x0c2fe200078008ff */
[----:B------:R1:W2:Y:S02]  /*1170*/  LDG.E.U16 R66, [R72.64] ;  /* 0x0000000448427981 */ /* 0x0002a4000c1e1500 */
[C---:B------:R-:W-:Y:S01]  /*1180*/  IMAD R101, R12.reuse, 0x2, R93 ;  /* 0x000000020c657824 */ /* 0x040fe200078e025d */
[-C--:B------:R-:W-:Y:S02]  /*1190*/  LEA.HI.X.SX32 R75, R79, R2.reuse, 0x1, P0 ;  /* 0x000000024f4b7211 */ /* 0x080fe400000f0eff */
[C---:B------:R-:W-:Y:S02]  /*11a0*/  LEA R78, P0, R95.reuse, R3, 0x1 ;  /* 0x000000035f4e7211 */ /* 0x040fe400078008ff */
[----:B------:R-:W-:Y:S01]  /*11b0*/  LEA R103, R12, R101, 0x1 ;  /* 0x000000650c677211 */ /* 0x000fe200078e08ff */
[----:B------:R1:W2:Y:S01]  /*11c0*/  LDG.E.U16 R67, [R74.64] ;  /* 0x000000044a437981 */ /* 0x0002a2000c1e1500 */
[----:B------:R-:W-:-:S03]  /*11d0*/  LEA.HI.X.SX32 R79, R95, R2, 0x1, P0 ;  /* 0x000000025f4f7211 */ /* 0x000fc600000f0eff */
[C---:B------:R-:W-:Y:S01]  /*11e0*/  IMAD R95, R12.reuse, 0x2, R103 ;  /* 0x000000020c5f7824 */ /* 0x040fe200078e0267 */
[----:B0-----:R-:W-:Y:S01]  /*11f0*/  LEA R76, P0, R83, R3, 0x1 ;  /* 0x00000003534c7211 */ /* 0x001fe200078008ff */
[----:B------:R0:W2:Y:S03]  /*1200*/  LDG.E.U16 R68, [R78.64] ;  /* 0x000000044e447981 */ /* 0x0000a6000c1e1500 */
[----:B------:R-:W-:-:S05]  /*1210*/  LEA R105, R12, R95, 0x1 ;  /* 0x0000005f0c697211 */ /* 0x000fca00078e08ff */
[----:B------:R-:W-:-:S05]  /*1220*/  IMAD R107, R12, 0x2, R105 ;  /* 0x000000020c6b7824 */ /* 0x000fca00078e0269 */
[----:B------:R-:W-:-:S05]  /*1230*/  LEA R109, R12, R107, 0x1 ;  /* 0x0000006b0c6d7211 */ /* 0x000fca00078e08ff */
[----:B------:R-:W-:Y:S01]  /*1240*/  IMAD R111, R12, 0x2, R109 ;  /* 0x000000020c6f7824 */ /* 0x000fe200078e026d */
[----:B------:R-:W-:-:S04]  /*1250*/  LEA.HI.X.SX32 R77, R83, R2, 0x1, P0 ;  /* 0x00000002534d7211 */ /* 0x000fc800000f0eff */
[C---:B------:R-:W-:Y:S01]  /*1260*/  LEA R113, R12.reuse, R111, 0x1 ;  /* 0x0000006f0c717211 */ /* 0x040fe200078e08ff */
[----:B----4-:R4:W2:Y:S01]  /*1270*/  LDG.E.U16 R70, [R76.64] ;  /* 0x000000044c467981 */ /* 0x0108a2000c1e1500 */
[-C--:B------:R-:W-:Y:S02]  /*1280*/  LEA R80, P1, R81, R3.reuse, 0x1 ;  /* 0x0000000351507211 */ /* 0x080fe400078208ff */
[-C--:B------:R-:W-:Y:S01]  /*1290*/  LEA R82, P0, R85, R3.reuse, 0x1 ;  /* 0x0000000355527211 */ /* 0x080fe200078008ff */
[C---:B------:R-:W-:Y:S01]  /*12a0*/  IMAD R115, R12.reuse, 0x2, R113 ;  /* 0x000000020c737824 */ /* 0x040fe200078e0271 */
[-C--:B------:R-:W-:Y:S02]  /*12b0*/  LEA.HI.X.SX32 R81, R81, R2.reuse, 0x1, P1 ;  /* 0x0000000251517211 */ /* 0x080fe400008f0eff */
[----:B------:R-:W-:Y:S02]  /*12c0*/  LEA.HI.X.SX32 R83, R85, R2, 0x1, P0 ;  /* 0x0000000255537211 */ /* 0x000fe400000f0eff */
[----:B------:R-:W-:Y:S01]  /*12d0*/  LEA R84, P0, R97, R3, 0x1 ;  /* 0x0000000361547211 */ /* 0x000fe200078008ff */
[----:B------:R0:W2:Y:S01]  /*12e0*/  LDG.E.U16 R69, [R80.64] ;  /* 0x0000000450457981 */ /* 0x0000a2000c1e1500 */
[----:B------:R-:W-:-:S02]  /*12f0*/  LEA R117, R12, R115, 0x1 ;  /* 0x000000730c757211 */ /* 0x000fc400078e08ff */
[-C--:B------:R-:W-:Y:S01]  /*1300*/  LEA.HI.X.SX32 R85, R97, R2.reuse, 0x1, P0 ;  /* 0x0000000261557211 */ /* 0x080fe200000f0eff */
[----:B------:R4:W2:Y:S02]  /*1310*/  LDG.E.U16 R71, [R82.64] ;  /* 0x0000000452477981 */ /* 0x0008a4000c1e1500 */
[C---:B------:R-:W-:Y:S01]  /*1320*/  IMAD R119, R12.reuse, 0x2, R117 ;  /* 0x000000020c777824 */ /* 0x040fe200078e0275 */
[-C--:B------:R-:W-:Y:S01]  /*1330*/  LEA R86, P1, R87, R3.reuse, 0x1 ;  /* 0x0000000357567211 */ /* 0x080fe200078208ff */
[----:B-1----:R1:W2:Y:S01]  /*1340*/  LDG.E.U16 R72, [R84.64] ;  /* 0x0000000454487981 */ /* 0x0022a2000c1e1500 */
[C---:B0-----:R-:W-:Y:S02]  /*1350*/  LEA R80, P0, R99.reuse, R3, 0x1 ;  /* 0x0000000363507211 */ /* 0x041fe400078008ff */
[----:B------:R-:W-:Y:S02]  /*1360*/  LEA R121, R12, R119, 0x1 ;  /* 0x000000770c797211 */ /* 0x000fe400078e08ff */
[----:B------:R-:W-:-:S02]  /*1370*/  LEA.HI.X.SX32 R81, R99, R2, 0x1, P0 ;  /* 0x0000000263517211 */ /* 0x000fc400000f0eff */
[-C--:B----4-:R-:W-:Y:S01]  /*1380*/  LEA R76, P0, R89, R3.reuse, 0x1 ;  /* 0x00000003594c7211 */ /* 0x090fe200078008ff */
[----:B------:R-:W-:Y:S01]  /*1390*/  IMAD R123, R12, 0x2, R121 ;  /* 0x000000020c7b7824 */ /* 0x000fe200078e0279 */
[-C--:B------:R-:W-:Y:S01]  /*13a0*/  LEA.HI.X.SX32 R87, R87, R2.reuse, 0x1, P1 ;  /* 0x0000000257577211 */ /* 0x080fe200008f0eff */
[----:B------:R0:W4:Y:S01]  /*13b0*/  LDG.E.U16 R74, [R80.64] ;  /* 0x00000004504a7981 */ /* 0x000122000c1e1500 */
[-C--:B------:R-:W-:Y:S02]  /*13c0*/  LEA.HI.X.SX32 R77, R89, R2.reuse, 0x1, P0 ;  /* 0x00000002594d7211 */ /* 0x080fe400000f0eff */
[-C--:B------:R-:W-:Y:S01]  /*13d0*/  LEA R82, P0, R91, R3.reuse, 0x1 ;  /* 0x000000035b527211 */ /* 0x080fe200078008ff */
[----:B------:R0:W2:Y:S01]  /*13e0*/  LDG.E.U16 R73, [R86.64] ;  /* 0x0000000456497981 */ /* 0x0000a2000c1e1500 */
[----:B------:R-:W-:Y:S02]  /*13f0*/  LEA R90, P1, R93, R3, 0x1 ;  /* 0x000000035d5a7211 */ /* 0x000fe400078208ff */
[-C--:B------:R-:W-:Y:S01]  /*1400*/  LEA.HI.X.SX32 R83, R91, R2.reuse, 0x1, P0 ;  /* 0x000000025b537211 */ /* 0x080fe200000f0eff */
[----:B------:R0:W2:Y:S01]  /*1410*/  LDG.E.U16 R75, [R76.64] ;  /* 0x000000044c4b7981 */ /* 0x0000a2000c1e1500 */
[----:B------:R-:W-:-:S02]  /*1420*/  LEA.HI.X.SX32 R91, R93, R2, 0x1, P1 ;  /* 0x000000025d5b7211 */ /* 0x000fc400008f0eff */
[----:B------:R-:W-:Y:S01]  /*1430*/  LEA R93, R12, R123, 0x1 ;  /* 0x0000007b0c5d7211 */ /* 0x000fe200078e08ff */
[----:B------:R0:W2:Y:S01]  /*1440*/  LDG.E.U16 R78, [R82.64] ;  /* 0x00000004524e7981 */ /* 0x0000a2000c1e1500 */
[----:B-1----:R-:W-:-:S03]  /*1450*/  LEA R84, P0, R101, R3, 0x1 ;  /* 0x0000000365547211 */ /* 0x002fc600078008ff */
[C---:B------:R-:W-:Y:S01]  /*1460*/  IMAD R125, R12.reuse, 0x2, R93 ;  /* 0x000000020c7d7824 */ /* 0x040fe200078e025d */
[----:B------:R-:W-:Y:S01]  /*1470*/  LEA.HI.X.SX32 R85, R101, R2, 0x1, P0 ;  /* 0x0000000265557211 */ /* 0x000fe200000f0eff */
[----:B------:R1:W2:Y:S03]  /*1480*/  LDG.E.U16 R79, [R90.64] ;  /* 0x000000045a4f7981 */ /* 0x0002a6000c1e1500 */
[C---:B------:R-:W-:Y:S01]  /*1490*/  LEA R101, R12.reuse, R125, 0x1 ;  /* 0x0000007d0c657211 */ /* 0x040fe200078e08ff */
[----:B------:R0:W2:Y:S04]  /*14a0*/  LDG.E.U16 R88, [R84.64] ;  /* 0x0000000454587981 */ /* 0x0000a8000c1e1500 */
[----:B------:R-:W-:-:S05]  /*14b0*/  IMAD R127, R12, 0x2, R101 ;  /* 0x000000020c7f7824 */ /* 0x000fca00078e0265 */
[----:B------:R-:W-:-:S05]  /*14c0*/  LEA R129, R12, R127, 0x1 ;  /* 0x0000007f0c817211 */ /* 0x000fca00078e08ff */
[----:B------:R-:W-:Y:S01]  /*14d0*/  IMAD R131, R12, 0x2, R129 ;  /* 0x000000020c837824 */ /* 0x000fe200078e0281 */
[----:B0-----:R-:W-:-:S04]  /*14e0*/  LEA R80, P0, R103, R3, 0x1 ;  /* 0x0000000367507211 */ /* 0x001fc800078008ff */
[C---:B------:R-:W-:Y:S02]  /*14f0*/  LEA R133, R12.reuse, R131, 0x1 ;  /* 0x000000830c857211 */ /* 0x040fe400078e08ff */
[-C--:B------:R-:W-:Y:S02]  /*1500*/  LEA.HI.X.SX32 R81, R103, R2.reuse, 0x1, P0 ;  /* 0x0000000267517211 */ /* 0x080fe400000f0eff */
[-C--:B------:R-:W-:Y:S01]  /*1510*/  LEA R76, P0, R95, R3.reuse, 0x1 ;  /* 0x000000035f4c7211 */ /* 0x080fe200078008ff */
[----:B------:R-:W-:Y:S01]  /*1520*/  IMAD R135, R12, 0x2, R133 ;  /* 0x000000020c877824 */ /* 0x000fe200078e0285 */
[-C--:B------:R-:W-:Y:S01]  /*1530*/  LEA R82, P1, R105, R3.reuse, 0x1 ;  /* 0x0000000369527211 */ /* 0x080fe200078208ff */
[----:B------:R0:W2:Y:S01]  /*1540*/  LDG.E.U16 R89, [R80.64] ;  /* 0x0000000450597981 */ /* 0x0000a2000c1e1500 */
[----:B------:R-:W-:Y:S02]  /*1550*/  LEA.HI.X.SX32 R77, R95, R2, 0x1, P0 ;  /* 0x000000025f4d7211 */ /* 0x000fe400000f0eff */
[----:B------:R-:W-:-:S02]  /*1560*/  LEA R86, P0, R107, R3, 0x1 ;  /* 0x000000036b567211 */ /* 0x000fc400078008ff */
[C---:B------:R-:W-:Y:S01]  /*1570*/  LEA R137, R12.reuse, R135, 0x1 ;  /* 0x000000870c897211 */ /* 0x040fe200078e08ff */
[----:B------:R0:W3:Y:S01]  /*1580*/  LDG.E.U16 R94, [R76.64] ;  /* 0x000000044c5e7981 */ /* 0x0000e2000c1e1500 */
[-C--:B------:R-:W-:Y:S02]  /*1590*/  LEA.HI.X.SX32 R83, R105, R2.reuse, 0x1, P1 ;  /* 0x0000000269537211 */ /* 0x080fe400008f0eff */
[-C--:B------:R-:W-:Y:S01]  /*15a0*/  LEA.HI.X.SX32 R87, R107, R2.reuse, 0x1, P0 ;  /* 0x000000026b577211 */ /* 0x080fe200000f0eff */
[----:B------:R-:W-:Y:S01]  /*15b0*/  IMAD R105, R12, 0x2, R137 ;  /* 0x000000020c697824 */ /* 0x000fe200078e0289 */
[CC--:B------:R-:W-:Y:S01]  /*15c0*/  LEA R84, P0, R109.reuse, R3.reuse, 0x1 ;  /* 0x000000036d547211 */ /* 0x0c0fe200078008ff */
[----:B------:R1:W3:Y:S03]  /*15d0*/  LDG.E.U16 R95, [R82.64] ;  /* 0x00000004525f7981 */ /* 0x0002e6000c1e1500 */
[----:B------:R-:W-:Y:S01]  /*15e0*/  LEA.HI.X.SX32 R85, R109, R2, 0x1, P0 ;  /* 0x000000026d557211 */ /* 0x000fe200000f0eff */
[----:B------:R5:W3:Y:S01]  /*15f0*/  LDG.E.U16 R96, [R86.64] ;  /* 0x0000000456607981 */ /* 0x000ae2000c1e1500 */
[----:B0-----:R-:W-:-:S02]  /*1600*/  LEA R80, P0, R111, R3, 0x1 ;  /* 0x000000036f507211 */ /* 0x001fc400078008ff */
[C---:B------:R-:W-:Y:S01]  /*1610*/  LEA R139, R12.reuse, R105, 0x1 ;  /* 0x000000690c8b7211 */ /* 0x040fe200078e08ff */
[----:B------:R0:W3:Y:S01]  /*1620*/  LDG.E.U16 R97, [R84.64] ;  /* 0x0000000454617981 */ /* 0x0000e2000c1e1500 */
[-C--:B------:R-:W-:Y:S02]  /*1630*/  LEA.HI.X.SX32 R81, R111, R2.reuse, 0x1, P0 ;  /* 0x000000026f517211 */ /* 0x080fe400000f0eff */
[-C--:B------:R-:W-:Y:S01]  /*1640*/  LEA R76, P0, R115, R3.reuse, 0x1 ;  /* 0x00000003734c7211 */ /* 0x080fe200078008ff */
[C---:B------:R-:W-:Y:S01]  /*1650*/  IMAD R141, R12.reuse, 0x2, R139 ;  /* 0x000000020c8d7824 */ /* 0x040fe200078e028b */
[----:B-1----:R-:W-:Y:S01]  /*1660*/  LEA R90, P1, R113, R3, 0x1 ;  /* 0x00000003715a7211 */ /* 0x002fe200078208ff */
[----:B------:R1:W3:Y:S01]  /*1670*/  LDG.E.U16 R98, [R80.64] ;  /* 0x0000000450627981 */ /* 0x0002e2000c1e1500 */
[----:B------:R-:W-:Y:S02]  /*1680*/  LEA.HI.X.SX32 R77, R115, R2, 0x1, P0 ;  /* 0x00000002734d7211 */ /* 0x000fe400000f0eff */
[----:B------:R-:W-:-:S02]  /*1690*/  LEA R115, R12, R141, 0x1 ;  /* 0x0000008d0c737211 */ /* 0x000fc400078e08ff */
[C---:B------:R-:W-:Y:S01]  /*16a0*/  LEA R82, P0, R117.reuse, R3, 0x1 ;  /* 0x0000000375527211 */ /* 0x040fe200078008ff */
[----:B------:R1:W3:Y:S02]  /*16b0*/  LDG.E.U16 R102, [R76.64] ;  /* 0x000000044c667981 */ /* 0x0002e4000c1e1500 */
[----:B------:R-:W-:Y:S01]  /*16c0*/  IMAD R109, R12, 0x2, R115 ;  /* 0x000000020c6d7824 */ /* 0x000fe200078e0273 */
[----:B------:R-:W-:-:S04]  /*16d0*/  LEA.HI.X.SX32 R83, R117, R2, 0x1, P0 ;  /* 0x0000000275537211 */ /* 0x000fc800000f0eff */
[----:B------:R-:W-:Y:S01]  /*16e0*/  LEA R117, R12, R109, 0x1 ;  /* 0x0000006d0c757211 */ /* 0x000fe200078e08ff */
[----:B------:R1:W3:Y:S01]  /*16f0*/  LDG.E.U16 R103, [R82.64] ;  /* 0x0000000452677981 */ /* 0x0002e2000c1e1500 */
[----:B0-----:R-:W-:-:S03]  /*1700*/  LEA R84, P0, R119, R3, 0x1 ;  /* 0x0000000377547211 */ /* 0x001fc600078008ff */
[C---:B------:R-:W-:Y:S01]  /*1710*/  IMAD R143, R12.reuse, 0x2, R117 ;  /* 0x000000020c8f7824 */ /* 0x040fe200078e0275 */
[-C--:B------:R-:W-:Y:S02]  /*1720*/  LEA.HI.X.SX32 R91, R113, R2.reuse, 0x1, P1 ;  /* 0x00000002715b7211 */ /* 0x080fe400008f0eff */
[-C--:B------:R-:W-:Y:S02]  /*1730*/  LEA.HI.X.SX32 R85, R119, R2.reuse, 0x1, P0 ;  /* 0x0000000277557211 */ /* 0x080fe400000f0eff */
[C---:B-----5:R-:W-:Y:S01]  /*1740*/  LEA R86, P1, R121.reuse, R3, 0x1 ;  /* 0x0000000379567211 */ /* 0x060fe200078208ff */
[----:B------:R0:W5:Y:S01]  /*1750*/  LDG.E.U16 R99, [R90.64] ;  /* 0x000000045a637981 */ /* 0x000162000c1e1500 */
[C---:B------:R-:W-:Y:S02]  /*1760*/  LEA R119, R12.reuse, R143, 0x1 ;  /* 0x0000008f0c777211 */ /* 0x040fe400078e08ff */
[----:B------:R-:W-:Y:S01]  /*1770*/  LEA.HI.X.SX32 R87, R121, R2, 0x1, P1 ;  /* 0x0000000279577211 */ /* 0x000fe200008f0eff */
[----:B------:R0:W3:Y:S01]  /*1780*/  LDG.E.U16 R104, [R84.64] ;  /* 0x0000000454687981 */ /* 0x0000e2000c1e1500 */
[----:B-1----:R-:W-:Y:S01]  /*1790*/  LEA R80, P0, R123, R3, 0x1 ;  /* 0x000000037b507211 */ /* 0x002fe200078008ff */
[----:B------:R-:W-:-:S02]  /*17a0*/  IMAD R121, R12, 0x2, R119 ;  /* 0x000000020c797824 */ /* 0x000fc400078e0277 */
[----:B------:R1:W3:Y:S01]  /*17b0*/  LDG.E.U16 R106, [R86.64] ;  /* 0x00000004566a7981 */ /* 0x0002e2000c1e1500 */
[-C--:B------:R-:W-:Y:S02]  /*17c0*/  LEA.HI.X.SX32 R81, R123, R2.reuse, 0x1, P0 ;  /* 0x000000027b517211 */ /* 0x080fe400000f0eff */
[C---:B------:R-:W-:Y:S02]  /*17d0*/  LEA R123, R12.reuse, R121, 0x1 ;  /* 0x000000790c7b7211 */ /* 0x040fe400078e08ff */
[CC--:B------:R-:W-:Y:S01]  /*17e0*/  LEA R76, P0, R93.reuse, R3.reuse, 0x1 ;  /* 0x000000035d4c7211 */ /* 0x0c0fe200078008ff */
[----:B------:R0:W3:Y:S02]  /*17f0*/  LDG.E.U16 R107, [R80.64] ;  /* 0x00000004506b7981 */ /* 0x0000e4000c1e1500 */
[----:B------:R-:W-:Y:S01]  /*1800*/  IMAD R145, R12, 0x2, R123 ;  /* 0x000000020c917824 */ /* 0x000fe200078e027b */
[----:B------:R-:W-:Y:S02]  /*1810*/  LEA.HI.X.SX32 R77, R93, R2, 0x1, P0 ;  /* 0x000000025d4d7211 */ /* 0x000fe400000f0eff */
[----:B------:R-:W-:-:S02]  /*1820*/  LEA R82, P0, R125, R3, 0x1 ;  /* 0x000000037d527211 */ /* 0x000fc400078008ff */
[----:B------:R-:W-:Y:S01]  /*1830*/  LEA R147, R12, R145, 0x1 ;  /* 0x000000910c937211 */ /* 0x000fe200078e08ff */
[----:B------:R1:W3:Y:S01]  /*1840*/  LDG.E.U16 R108, [R76.64] ;  /* 0x000000044c6c7981 */ /* 0x0002e2000c1e1500 */
[----:B------:R-:W-:-:S03]  /*1850*/  LEA.HI.X.SX32 R83, R125, R2, 0x1, P0 ;  /* 0x000000027d537211 */ /* 0x000fc600000f0eff */
[C---:B------:R-:W-:Y:S01]  /*1860*/  IMAD R125, R12.reuse, 0x2, R147 ;  /* 0x000000020c7d7824 */ /* 0x040fe200078e0293 */
[C---:B0-----:R-:W-:Y:S01]  /*1870*/  LEA R84, P1, R101.reuse, R3, 0x1 ;  /* 0x0000000365547211 */ /* 0x041fe200078208ff */
[----:B------:R0:W3:Y:S03]  /*1880*/  LDG.E.U16 R110, [R82.64] ;  /* 0x00000004526e7981 */ /* 0x0000e6000c1e1500 */
[C---:B------:R-:W-:Y:S02]  /*1890*/  LEA R93, R12.reuse, R125, 0x1 ;  /* 0x0000007d0c5d7211 */ /* 0x040fe400078e08ff */
[-C--:B------:R-:W-:Y:S02]  /*18a0*/  LEA.HI.X.SX32 R85, R101, R2.reuse, 0x1, P1 ;  /* 0x0000000265557211 */ /* 0x080fe400008f0eff */
[-C--:B-1----:R-:W-:Y:S01]  /*18b0*/  LEA R86, P0, R127, R3.reuse, 0x1 ;  /* 0x000000037f567211 */ /* 0x082fe200078008ff */
[----:B------:R-:W-:Y:S01]  /*18c0*/  IMAD R101, R12, 0x2, R93 ;  /* 0x000000020c657824 */ /* 0x000fe200078e025d */
[----:B------:R-:W-:Y:S01]  /*18d0*/  LEA R76, P1, R131, R3, 0x1 ;  /* 0x00000003834c7211 */ /* 0x000fe200078208ff */
[----:B------:R1:W4:Y:S01]  /*18e0*/  LDG.E.U16 R111, [R84.64] ;  /* 0x00000004546f7981 */ /* 0x000322000c1e1500 */
[----:B------:R-:W-:-:S02]  /*18f0*/  LEA.HI.X.SX32 R87, R127, R2, 0x1, P0 ;  /* 0x000000027f577211 */ /* 0x000fc400000f0eff */
[C---:B------:R-:W-:Y:S02]  /*1900*/  LEA R90, P0, R129.reuse, R3, 0x1 ;  /* 0x00000003815a7211 */ /* 0x040fe400078008ff */
[----:B------:R-:W-:Y:S01]  /*1910*/  LEA R127, R12, R101, 0x1 ;  /* 0x000000650c7f7211 */ /* 0x000fe200078e08ff */
[----:B------:R0:W4:Y:S01]  /*1920*/  LDG.E.U16 R112, [R86.64] ;  /* 0x0000000456707981 */ /* 0x000122000c1e1500 */
[----:B------:R-:W-:-:S03]  /*1930*/  LEA.HI.X.SX32 R91, R129, R2, 0x1, P0 ;  /* 0x00000002815b7211 */ /* 0x000fc600000f0eff */
[C---:B------:R-:W-:Y:S01]  /*1940*/  IMAD R129, R12.reuse, 0x2, R127 ;  /* 0x000000020c817824 */ /* 0x040fe200078e027f */
[-C--:B------:R-:W-:Y:S01]  /*1950*/  LEA.HI.X.SX32 R77, R131, R2.reuse, 0x1, P1 ;  /* 0x00000002834d7211 */ /* 0x080fe200008f0eff */
[----:B------:R0:W4:Y:S01]  /*1960*/  LDG.E.U16 R113, [R90.64] ;  /* 0x000000045a717981 */ /* 0x000122000c1e1500 */
[C---:B------:R-:W-:Y:S02]  /*1970*/  LEA R80, P0, R133.reuse, R3, 0x1 ;  /* 0x0000000385507211 */ /* 0x040fe400078008ff */
[----:B------:R-:W-:Y:S01]  /*1980*/  LEA R131, R12, R129, 0x1 ;  /* 0x000000810c837211 */ /* 0x000fe200078e08ff */
[----:B------:R0:W4:Y:S01]  /*1990*/  LDG.E.U16 R114, [R76.64] ;  /* 0x000000044c727981 */ /* 0x000122000c1e1500 */
[----:B------:R-:W-:-:S03]  /*19a0*/  LEA.HI.X.SX32 R81, R133, R2, 0x1, P0 ;  /* 0x0000000285517211 */ /* 0x000fc600000f0eff */
[C---:B------:R-:W-:Y:S01]  /*19b0*/  IMAD R133, R12.reuse, 0x2, R131 ;  /* 0x000000020c857824 */ /* 0x040fe200078e0283 */
[C---:B-1----:R-:W-:Y:S01]  /*19c0*/  LEA R84, P0, R135.reuse, R3, 0x1 ;  /* 0x0000000387547211 */ /* 0x042fe200078008ff */
[----:B------:R1:W4:Y:S03]  /*19d0*/  LDG.E.U16 R116, [R80.64] ;  /* 0x0000000450747981 */ /* 0x000326000c1e1500 */
[C---:B------:R-:W-:Y:S02]  /*19e0*/  LEA R149, R12.reuse, R133, 0x1 ;  /* 0x000000850c957211 */ /* 0x040fe400078e08ff */
[-C--:B------:R-:W-:Y:S02]  /*19f0*/  LEA.HI.X.SX32 R85, R135, R2.reuse, 0x1, P0 ;  /* 0x0000000287557211 */ /* 0x080fe400000f0eff */
[-C--:B0-----:R-:W-:Y:S01]  /*1a00*/  LEA R82, P1, R137, R3.reuse, 0x1 ;  /* 0x0000000389527211 */ /* 0x081fe200078208ff */
[----:B------:R-:W-:Y:S01]  /*1a10*/  IMAD R135, R12, 0x2, R149 ;  /* 0x000000020c877824 */ /* 0x000fe200078e0295 */
[----:B------:R-:W-:Y:S01]  /*1a20*/  LEA R86, P0, R139, R3, 0x1 ;  /* 0x000000038b567211 */ /* 0x000fe200078008ff */
[----:B------:R0:W4:Y:S01]  /*1a30*/  LDG.E.U16 R118, [R84.64] ;  /* 0x0000000454767981 */ /* 0x000122000c1e1500 */
[----:B------:R-:W-:-:S02]  /*1a40*/  LEA.HI.X.SX32 R83, R137, R2, 0x1, P1 ;  /* 0x0000000289537211 */ /* 0x000fc400008f0eff */
[C---:B------:R-:W-:Y:S02]  /*1a50*/  LEA R137, R12.reuse, R135, 0x1 ;  /* 0x000000870c897211 */ /* 0x040fe400078e08ff */
[----:B------:R-:W-:Y:S01]  /*1a60*/  LEA.HI.X.SX32 R87, R139, R2, 0x1, P0 ;  /* 0x000000028b577211 */ /* 0x000fe200000f0eff */
[----:B------:R0:W4:Y:S02]  /*1a70*/  LDG.E.U16 R120, [R82.64] ;  /* 0x0000000452787981 */ /* 0x000124000c1e1500 */
[C---:B------:R-:W-:Y:S01]  /*1a80*/  IMAD R139, R12.reuse, 0x2, R137 ;  /* 0x000000020c8b7824 */ /* 0x040fe200078e0289 */
[----:B------:R-:W-:Y:S01]  /*1a90*/  LEA R76, P0, R117, R3, 0x1 ;  /* 0x00000003754c7211 */ /* 0x000fe200078008ff */
[----:B------:R0:W4:Y:S03]  /*1aa0*/  LDG.E.U16 R122, [R86.64] ;  /* 0x00000004567a7981 */ /* 0x000126000c1e1500 */
[----:B------:R-:W-:-:S02]  /*1ab0*/  LEA R151, R12, R139, 0x1 ;  /* 0x0000008b0c977211 */ /* 0x000fc400078e08ff */
[-C--:B------:R-:W-:Y:S02]  /*1ac0*/  LEA.HI.X.SX32 R77, R117, R2.reuse, 0x1, P0 ;  /* 0x00000002754d7211 */ /* 0x080fe400000f0eff */
[-C--:B-1----:R-:W-:Y:S01]  /*1ad0*/  LEA R80, P1, R123, R3.reuse, 0x1 ;  /* 0x000000037b507211 */ /* 0x082fe200078208ff */
[C---:B------:R-:W-:Y:S01]  /*1ae0*/  IMAD R117, R12.reuse, 0x2, R151 ;  /* 0x000000020c757824 */ /* 0x040fe200078e0297 */
[----:B0-----:R-:W-:Y:S01]  /*1af0*/  LEA R84, P0, R93, R3, 0x1 ;  /* 0x000000035d547211 */ /* 0x001fe200078008ff */
[----:B------:R0:W4:Y:S01]  /*1b00*/  LDG.E.U16 R124, [R76.64] ;  /* 0x000000044c7c7981 */ /* 0x000122000c1e1500 */
[-C--:B------:R-:W-:Y:S02]  /*1b10*/  LEA.HI.X.SX32 R81, R123, R2.reuse, 0x1, P1 ;  /* 0x000000027b517211 */ /* 0x080fe400008f0eff */
[C---:B------:R-:W-:Y:S02]  /*1b20*/  LEA R123, R12.reuse, R117, 0x1 ;  /* 0x000000750c7b7211 */ /* 0x040fe400078e08ff */
[-C--:B------:R-:W-:Y:S01]  /*1b30*/  LEA.HI.X.SX32 R85, R93, R2.reuse, 0x1, P0 ;  /* 0x000000025d557211 */ /* 0x080fe200000f0eff */
[----:B------:R1:W4:Y:S01]  /*1b40*/  LDG.E.U16 R128, [R80.64] ;  /* 0x0000000450807981 */ /* 0x000322000c1e1500 */
[-C--:B------:R-:W-:Y:S01]  /*1b50*/  LEA R90, P0, R131, R3.reuse, 0x1 ;  /* 0x00000003835a7211 */ /* 0x080fe200078008ff */
[----:B------:R-:W-:Y:S01]  /*1b60*/  IMAD R153, R12, 0x2, R123 ;  /* 0x000000020c997824 */ /* 0x000fe200078e027b */
[----:B------:R-:W-:Y:S01]  /*1b70*/  LEA R82, P1, R137, R3, 0x1 ;  /* 0x0000000389527211 */ /* 0x000fe200078208ff */
[----:B------:R1:W4:Y:S01]  /*1b80*/  LDG.E.U16 R132, [R84.64] ;  /* 0x0000000454847981 */ /* 0x000322000c1e1500 */
[----:B------:R-:W-:-:S02]  /*1b90*/  LEA.HI.X.SX32 R91, R131, R2, 0x1, P0 ;  /* 0x00000002835b7211 */ /* 0x000fc400000f0eff */
[C---:B0-----:R-:W-:Y:S02]  /*1ba0*/  LEA R76, P0, R123.reuse, R3, 0x1 ;  /* 0x000000037b4c7211 */ /* 0x041fe400078008ff */
[C---:B------:R-:W-:Y:S01]  /*1bb0*/  LEA R155, R12.reuse, R153, 0x1 ;  /* 0x000000990c9b7211 */ /* 0x040fe200078e08ff */
[----:B------:R0:W4:Y:S01]  /*1bc0*/  LDG.E.U16 R136, [R90.64] ;  /* 0x000000045a887981 */ /* 0x000122000c1e1500 */
[-C--:B------:R-:W-:Y:S02]  /*1bd0*/  LEA.HI.X.SX32 R77, R123, R2.reuse, 0x1, P0 ;  /* 0x000000027b4d7211 */ /* 0x080fe400000f0eff */
[----:B------:R-:W-:Y:S01]  /*1be0*/  LEA R86, P0, R141, R3, 0x1 ;  /* 0x000000038d567211 */ /* 0x000fe200078008ff */
[----:B------:R-:W-:Y:S01]  /*1bf0*/  IMAD R131, R12, 0x2, R155 ;  /* 0x000000020c837824 */ /* 0x000fe200078e029b */
[-C--:B------:R-:W-:Y:S01]  /*1c00*/  LEA.HI.X.SX32 R83, R137, R2.reuse, 0x1, P1 ;  /* 0x0000000289537211 */ /* 0x080fe200008f0eff */
[----:B------:R0:W4:Y:S01]  /*1c10*/  LDG.E.U16 R144, [R76.64] ;  /* 0x000000044c907981 */ /* 0x000122000c1e1500 */
[----:B------:R-:W-:-:S02]  /*1c20*/  LEA.HI.X.SX32 R87, R141, R2, 0x1, P0 ;  /* 0x000000028d577211 */ /* 0x000fc400000f0eff */
[C---:B------:R-:W-:Y:S01]  /*1c30*/  LEA R92, P0, R143.reuse, R3, 0x1 ;  /* 0x000000038f5c7211 */ /* 0x040fe200078008ff */
[----:B------:R0:W4:Y:S01]  /*1c40*/  LDG.E.U16 R140, [R82.64] ;  /* 0x00000004528c7981 */ /* 0x000122000c1e1500 */
[----:B------:R-:W-:Y:S02]  /*1c50*/  LEA R137, R12, R131, 0x1 ;  /* 0x000000830c897211 */ /* 0x000fe400078e08ff */
[-C--:B------:R-:W-:Y:S01]  /*1c60*/  LEA.HI.X.SX32 R93, R143, R2.reuse, 0x1, P0 ;  /* 0x000000028f5d7211 */ /* 0x080fe200000f0eff */
[----:B------:R0:W4:Y:S01]  /*1c70*/  LDG.E.U16 R123, [R86.64] ;  /* 0x00000004567b7981 */ /* 0x000122000c1e1500 */
[-C--:B-1----:R-:W-:Y:S02]  /*1c80*/  LEA R80, P1, R137, R3.reuse, 0x1 ;  /* 0x0000000389507211 */ /* 0x082fe400078208ff */
[----:B0-----:R-:W-:Y:S01]  /*1c90*/  LEA R90, P0, R101, R3, 0x1 ;  /* 0x00000003655a7211 */ /* 0x001fe200078008ff */
[----:B------:R0:W4:Y:S01]  /*1ca0*/  LDG.E.U16 R126, [R92.64] ;  /* 0x000000045c7e7981 */ /* 0x000122000c1e1500 */
[----:B------:R-:W-:-:S02]  /*1cb0*/  LEA.HI.X.SX32 R81, R137, R2, 0x1, P1 ;  /* 0x0000000289517211 */ /* 0x000fc400008f0eff */
[-C--:B------:R-:W-:Y:S02]  /*1cc0*/  LEA.HI.X.SX32 R91, R101, R2.reuse, 0x1, P0 ;  /* 0x00000002655b7211 */ /* 0x080fe400000f0eff */
[CC--:B------:R-:W-:Y:S01]  /*1cd0*/  LEA R76, P0, R133.reuse, R3.reuse, 0x1 ;  /* 0x00000003854c7211 */ /* 0x0c0fe200078008ff */
[----:B------:R1:W4:Y:S03]  /*1ce0*/  LDG.E.U16 R146, [R80.64] ;  /* 0x0000000450927981 */ /* 0x000326000c1e1500 */
[----:B------:R-:W-:Y:S02]  /*1cf0*/  LEA.HI.X.SX32 R77, R133, R2, 0x1, P0 ;  /* 0x00000002854d7211 */ /* 0x000fe400000f0eff */
[-C--:B------:R-:W-:Y:S01]  /*1d00*/  LEA R84, P1, R145, R3.reuse, 0x1 ;  /* 0x0000000391547211 */ /* 0x080fe200078208ff */
[----:B------:R0:W4:Y:S01]  /*1d10*/  LDG.E.U16 R133, [R90.64] ;  /* 0x000000045a857981 */ /* 0x000122000c1e1500 */
[----:B-1----:R-:W-:Y:S01]  /*1d20*/  LEA R80, P0, R153, R3, 0x1 ;  /* 0x0000000399507211 */ /* 0x002fe200078008ff */
[----:B------:R-:W-:-:S02]  /*1d30*/  IMAD R137, R12, 0x2, R137 ;  /* 0x000000020c897824 */ /* 0x000fc400078e0289 */
[----:B------:R1:W4:Y:S01]  /*1d40*/  LDG.E.U16 R138, [R76.64] ;  /* 0x000000044c8a7981 */ /* 0x000322000c1e1500 */
[-C--:B------:R-:W-:Y:S02]  /*1d50*/  LEA.HI.X.SX32 R81, R153, R2.reuse, 0x1, P0 ;  /* 0x0000000299517211 */ /* 0x080fe400000f0eff */
[-C--:B0-----:R-:W-:Y:S02]  /*1d60*/  LEA R92, P0, R115, R3.reuse, 0x1 ;  /* 0x00000003735c7211 */ /* 0x081fe400078008ff */
[-C--:B------:R-:W-:Y:S01]  /*1d70*/  LEA.HI.X.SX32 R85, R145, R2.reuse, 0x1, P1 ;  /* 0x0000000291557211 */ /* 0x080fe200008f0eff */
[----:B------:R0:W4:Y:S01]  /*1d80*/  LDG.E.U16 R143, [R80.64] ;  /* 0x00000004508f7981 */ /* 0x000122000c1e1500 */
[----:B------:R-:W-:Y:S02]  /*1d90*/  LEA.HI.X.SX32 R93, R115, R2, 0x1, P0 ;  /* 0x00000002735d7211 */ /* 0x000fe400000f0eff */
[-C--:B------:R-:W-:Y:S01]  /*1da0*/  LEA R82, P1, R139, R3.reuse, 0x1 ;  /* 0x000000038b527211 */ /* 0x080fe200078208ff */
[----:B------:R0:W4:Y:S01]  /*1db0*/  LDG.E.U16 R130, [R84.64] ;  /* 0x0000000454827981 */ /* 0x000122000c1e1500 */
[----:B------:R-:W-:-:S02]  /*1dc0*/  LEA R90, P0, R147, R3, 0x1 ;  /* 0x00000003935a7211 */ /* 0x000fc400078008ff */
[-C--:B------:R-:W-:Y:S01]  /*1dd0*/  LEA.HI.X.SX32 R83, R139, R2.reuse, 0x1, P1 ;  /* 0x000000028b537211 */ /* 0x080fe200008f0eff */
[----:B------:R0:W4:Y:S01]  /*1de0*/  LDG.E.U16 R115, [R92.64] ;  /* 0x000000045c737981 */ /* 0x000122000c1e1500 */
[-C--:B------:R-:W-:Y:S02]  /*1df0*/  LEA.HI.X.SX32 R91, R147, R2.reuse, 0x1, P0 ;  /* 0x00000002935b7211 */ /* 0x080fe400000f0eff */
[-C--:B------:R-:W-:Y:S01]  /*1e00*/  LEA R86, P1, R137, R3.reuse, 0x1 ;  /* 0x0000000389567211 */ /* 0x080fe200078208ff */
[----:B------:R0:W4:Y:S01]  /*1e10*/  LDG.E.U16 R141, [R82.64] ;  /* 0x00000004528d7981 */ /* 0x000122000c1e1500 */
[----:B-1----:R-:W-:Y:S02]  /*1e20*/  LEA R76, P0, R149, R3, 0x1 ;  /* 0x00000003954c7211 */ /* 0x002fe400078008ff */
[-C--:B------:R-:W-:Y:S02]  /*1e30*/  LEA.HI.X.SX32 R87, R137, R2.reuse, 0x1, P1 ;  /* 0x0000000289577211 */ /* 0x080fe400008f0eff */
[----:B------:R-:W-:-:S02]  /*1e40*/  LEA.HI.X.SX32 R77, R149, R2, 0x1, P0 ;  /* 0x00000002954d7211 */ /* 0x000fc400000f0eff */
[----:B0-----:R-:W-:Y:S01]  /*1e50*/  LEA R84, P1, R119, R3, 0x1 ;  /* 0x0000000377547211 */ /* 0x001fe200078208ff */
[----:B------:R0:W4:Y:S01]  /*1e60*/  LDG.E.U16 R145, [R86.64] ;  /* 0x0000000456917981 */ /* 0x000122000c1e1500 */
[C---:B------:R-:W-:Y:S02]  /*1e70*/  LEA R137, R12.reuse, R137, 0x1 ;  /* 0x000000890c897211 */ /* 0x040fe400078e08ff */
[-C--:B------:R-:W-:Y:S01]  /*1e80*/  LEA R82, P0, R151, R3.reuse, 0x1 ;  /* 0x0000000397527211 */ /* 0x080fe200078008ff */
[----:B------:R1:W4:Y:S01]  /*1e90*/  LDG.E.U16 R139, [R76.64] ;  /* 0x000000044c8b7981 */ /* 0x000322000c1e1500 */
[-C--:B------:R-:W-:Y:S02]  /*1ea0*/  LEA.HI.X.SX32 R85, R119, R2.reuse, 0x1, P1 ;  /* 0x0000000277557211 */ /* 0x080fe400008f0eff */
[-C--:B------:R-:W-:Y:S02]  /*1eb0*/  LEA.HI.X.SX32 R83, R151, R2.reuse, 0x1, P0 ;  /* 0x0000000297537211 */ /* 0x080fe400000f0eff */
[-C--:B------:R-:W-:Y:S01]  /*1ec0*/  LEA R100, P1, R127, R3.reuse, 0x1 ;  /* 0x000000037f647211 */ /* 0x080fe200078208ff */
[----:B------:R1:W4:Y:S01]  /*1ed0*/  LDG.E.U16 R119, [R84.64] ;  /* 0x0000000454777981 */ /* 0x000322000c1e1500 */
[----:B0-----:R-:W-:Y:S01]  /*1ee0*/  LEA R86, P0, R137, R3, 0x1 ;  /* 0x0000000389567211 */ /* 0x001fe200078008ff */
[----:B------:R-:W-:Y:S01]  /*1ef0*/  IMAD R12, R12, 0x2, R137 ;  /* 0x000000020c0c7824 */ /* 0x000fe200078e0289 */
[-C--:B------:R-:W-:Y:S01]  /*1f00*/  LEA.HI.X.SX32 R101, R127, R2.reuse, 0x1, P1 ;  /* 0x000000027f657211 */ /* 0x080fe200008f0eff */
[----:B------:R0:W4:Y:S01]  /*1f10*/  LDG.E.U16 R142, [R82.64] ;  /* 0x00000004528e7981 */ /* 0x000122000c1e1500 */
[----:B------:R-:W-:-:S02]  /*1f20*/  LEA.HI.X.SX32 R87, R137, R2, 0x1, P0 ;  /* 0x0000000289577211 */ /* 0x000fc400000f0eff */
[-C--:B------:R-:W-:Y:S01]  /*1f30*/  LEA R80, P1, R155, R3.reuse, 0x1 ;  /* 0x000000039b507211 */ /* 0x080fe200078208ff */
[----:B------:R0:W4:Y:S01]  /*1f40*/  LDG.E.U16 R127, [R90.64] ;  /* 0x000000045a7f7981 */ /* 0x000122000c1e1500 */
[----:B-1----:R-:W-:-:S03]  /*1f50*/  LEA R84, P0, R105, R3, 0x1 ;  /* 0x0000000369547211 */ /* 0x002fc600078008ff */
[----:B------:R1:W4:Y:S01]  /*1f60*/  LDG.E.U16 R134, [R100.64] ;  /* 0x0000000464867981 */ /* 0x000322000c1e1500 */
[-C--:B------:R-:W-:Y:S02]  /*1f70*/  LEA.HI.X.SX32 R81, R155, R2.reuse, 0x1, P1 ;  /* 0x000000029b517211 */ /* 0x080fe400008f0eff */
[----:B------:R-:W-:Y:S02]  /*1f80*/  LEA.HI.X.SX32 R85, R105, R2, 0x1, P0 ;  /* 0x0000000269557211 */ /* 0x000fe400000f0eff */
[-C--:B0-----:R-:W-:Y:S01]  /*1f90*/  LEA R90, P1, R12, R3.reuse, 0x1 ;  /* 0x000000030c5a7211 */ /* 0x081fe200078208ff */
[----:B------:R0:W4:Y:S01]  /*1fa0*/  LDG.E.U16 R137, [R80.64] ;  /* 0x0000000450897981 */ /* 0x000122000c1e1500 */
[----:B-1----:R-:W-:-:S03]  /*1fb0*/  LEA R100, P0, R109, R3, 0x1 ;  /* 0x000000036d647211 */ /* 0x002fc600078008ff */
[----:B------:R-:W4:Y:S01]  /*1fc0*/  LDG.E.U16 R84, [R84.64] ;  /* 0x0000000454547981 */ /* 0x000f22000c1e1500 */
[-C--:B------:R-:W-:Y:S02]  /*1fd0*/  LEA.HI.X.SX32 R91, R12, R2.reuse, 0x1, P1 ;  /* 0x000000020c5b7211 */ /* 0x080fe400008f0eff */
[-C--:B------:R-:W-:Y:S01]  /*1fe0*/  LEA.HI.X.SX32 R101, R109, R2.reuse, 0x1, P0 ;  /* 0x000000026d657211 */ /* 0x080fe200000f0eff */
[----:B------:R1:W4:Y:S01]  /*1ff0*/  LDG.E.U16 R12, [R86.64] ;  /* 0x00000004560c7981 */ /* 0x000322000c1e1500 */
[-C--:B------:R-:W-:Y:S02]  /*2000*/  LEA R92, P1, R121, R3.reuse, 0x1 ;  /* 0x00000003795c7211 */ /* 0x080fe400078208ff */
[-C--:B------:R-:W-:Y:S01]  /*2010*/  LEA R76, P0, R125, R3.reuse, 0x1 ;  /* 0x000000037d4c7211 */ /* 0x080fe200078008ff */
[----:B------:R1:W4:Y:S01]  /*2020*/  LDG.E.U16 R105, [R90.64] ;  /* 0x000000045a697981 */ /* 0x000322000c1e1500 */
[-C--:B------:R-:W-:Y:S02]  /*2030*/  LEA.HI.X.SX32 R93, R121, R2.reuse, 0x1, P1 ;  /* 0x00000002795d7211 */ /* 0x080fe400008f0eff */
[----:B------:R-:W-:Y:S01]  /*2040*/  LEA.HI.X.SX32 R77, R125, R2, 0x1, P0 ;  /* 0x000000027d4d7211 */ /* 0x000fe200000f0eff */
[----:B------:R-:W4:Y:S01]  /*2050*/  LDG.E.U16 R100, [R100.64] ;  /* 0x0000000464647981 */ /* 0x000f22000c1e1500 */
[----:B0-----:R-:W-:-:S02]  /*2060*/  LEA R80, P0, R129, R3, 0x1 ;  /* 0x0000000381507211 */ /* 0x001fc400078008ff */
[-C--:B------:R-:W-:Y:S01]  /*2070*/  LEA R82, P1, R135, R3.reuse, 0x1 ;  /* 0x0000000387527211 */ /* 0x080fe200078208ff */
[----:B------:R-:W4:Y:S01]  /*2080*/  LDG.E.U16 R92, [R92.64] ;  /* 0x000000045c5c7981 */ /* 0x000f22000c1e1500 */
[-C--:B------:R-:W-:Y:S02]  /*2090*/  LEA.HI.X.SX32 R81, R129, R2.reuse, 0x1, P0 ;  /* 0x0000000281517211 */ /* 0x080fe400000f0eff */
[-C--:B------:R-:W-:Y:S01]  /*20a0*/  LEA.HI.X.SX32 R83, R135, R2.reuse, 0x1, P1 ;  /* 0x0000000287537211 */ /* 0x080fe200008f0eff */
[----:B------:R-:W4:Y:S01]  /*20b0*/  LDG.E.U16 R76, [R76.64] ;  /* 0x000000044c4c7981 */ /* 0x000f22000c1e1500 */
[-C--:B-1----:R-:W-:Y:S02]  /*20c0*/  LEA R86, P0, R117, R3.reuse, 0x1 ;  /* 0x0000000375567211 */ /* 0x082fe400078008ff */
[----:B------:R-:W-:Y:S01]  /*20d0*/  LEA R90, P1, R131, R3, 0x1 ;  /* 0x00000003835a7211 */ /* 0x000fe200078208ff */
[----:B------:R-:W4:Y:S01]  /*20e0*/  LDG.E.U16 R80, [R80.64] ;  /* 0x0000000450507981 */ /* 0x000f22000c1e1500 */
[----:B------:R-:W-:-:S02]  /*20f0*/  LEA.HI.X.SX32 R87, R117, R2, 0x1, P0 ;  /* 0x0000000275577211 */ /* 0x000fc400000f0eff */
[----:B------:R-:W-:Y:S01]  /*2100*/  LEA.HI.X.SX32 R91, R131, R2, 0x1, P1 ;  /* 0x00000002835b7211 */ /* 0x000fe200008f0eff */
[----:B------:R-:W4:Y:S04]  /*2110*/  LDG.E.U16 R82, [R82.64] ;  /* 0x0000000452527981 */ /* 0x000f28000c1e1500 */
[----:B------:R-:W4:Y:S04]  /*2120*/  LDG.E.U16 R86, [R86.64] ;  /* 0x0000000456567981 */ /* 0x000f28000c1e1500 */
[----:B------:R-:W4:Y:S01]  /*2130*/  LDG.E.U16 R90, [R90.64] ;  /* 0x000000045a5a7981 */ /* 0x000f22000c1e1500 */
[----:B------:R-:W-:-:S02]  /*2140*/  SHF.R.S32.HI R2, RZ, 0x7, R226 ;  /* 0x00000007ff027819 */ /* 0x000fc400000114e2 */
[----:B------:R-:W-:Y:S02]  /*2150*/  SHF.L.U32 R3, R0, 0x1, RZ ;  /* 0x0000000100037819 */ /* 0x000fe400000006ff */
[----:B------:R-:W-:Y:S01]  /*2160*/  SGXT R0, R2, 0x1 ;  /* 0x000000010200781a */ /* 0x000fe20000000200 */
[----:B------:R-:W-:-:S03]  /*2170*/  IMAD.MOV.U32 R2, RZ, RZ, c[0x0][0x1d0] ;  /* 0x00007400ff027624 */ /* 0x000fc600078e00ff */
[----:B------:R-:W-:-:S04]  /*2180*/  LOP3.LUT R0, R3, 0x110, R0, 0x78, !PT ;  /* 0x0000011003007812 */ /* 0x000fc800078e7800 */
[----:B------:R-:W-:Y:S01]  /*2190*/  LOP3.LUT R3, R0, 0x20, RZ, 0x3c, !PT ;  /* 0x0000002000037812 */ /* 0x000fe200078e3cff */
[----:B--2---:R-:W-:Y:S01]  /*21a0*/  STS.U16 [R0], R4 ;  /* 0x0000000400007388 */ /* 0x004fe20000000400 */
[----:B------:R-:W-:Y:S02]  /*21b0*/  ISETP.GE.AND P0, PT, R2, 0x1, PT ;  /* 0x000000010200780c */ /* 0x000fe40003f06270 */
[C---:B------:R-:W-:Y:S01]  /*21c0*/  LOP3.LUT R2, R0.reuse, 0x40, RZ, 0x3c, !PT ;  /* 0x0000004000027812 */ /* 0x040fe200078e3cff */
[----:B------:R-:W-:Y:S04]  /*21d0*/  STS.U16 [R0+0x800], R8 ;  /* 0x0008000800007388 */ /* 0x000fe80000000400 */
        /* <DEDUP_REMOVED lines=17> */
[----:B---3--:R-:W-:Y:S04]  /*22f0*/  STS.U16 [R0+0x9800], R95 ;  /* 0x0098005f00007388 */ /* 0x008fe80000000400 */
[----:B-----5:R-:W-:Y:S04]  /*2300*/  STS.U16 [R0+0xa000], R99 ;  /* 0x00a0006300007388 */ /* 0x020fe80000000400 */
[----:B------:R-:W-:Y:S04]  /*2310*/  STS.U16 [R0+0xa800], R106 ;  /* 0x00a8006a00007388 */ /* 0x000fe80000000400 */
[----:B----4-:R-:W-:Y:S04]  /*2320*/  STS.U16 [R0+0xb000], R111 ;  /* 0x00b0006f00007388 */ /* 0x010fe80000000400 */
        /* <DEDUP_REMOVED lines=40> */
[----:B------:R0:W-:Y:S04]  /*25b0*/  STS.U16 [R3+0xfa00], R145 ;  /* 0x00fa009103007388 */ /* 0x0001e80000000400 */
[----:B------:R-:W-:Y:S01]  /*25c0*/  STS.U16 [R2+0x400], R6 ;  /* 0x0004000602007388 */ /* 0x000fe20000000400 */
[----:B0-----:R-:W-:-:S03]  /*25d0*/  LOP3.LUT R3, R0, 0x60, RZ, 0x3c, !PT ;  /* 0x0000006000037812 */ /* 0x001fc600078e3cff */
[----:B------:R-:W-:Y:S01]  /*25e0*/  STS.U16 [R2+0xc00], R10 ;  /* 0x000c000a02007388 */ /* 0x000fe20000000400 */
[----:B------:R-:W-:-:S03]  /*25f0*/  MOV R0, 0x3f800000 ;  /* 0x3f80000000007802 */ /* 0x000fc60000000f00 */
        /* <DEDUP_REMOVED lines=30> */
[----:B------:R-:W-:Y:S04]  /*27e0*/  STS.U16 [R3+0x600], R7 ;  /* 0x0006000703007388 */ /* 0x000fe80000000400 */
[----:B------:R-:W-:Y:S01]  /*27f0*/  STS.U16 [R3+0xe00], R11 ;  /* 0x000e000b03007388 */ /* 0x000fe20000000400 */
[----:B0-----:R-:W-:-:S03]  /*2800*/  MOV R2, 0x3f800000 ;  /* 0x3f80000000027802 */ /* 0x001fc60000000f00 */
        /* <DEDUP_REMOVED lines=30> */
[----:B------:R1:W-:Y:S01]  /*29f0*/  STL [R1+0x68], R0 ;  /* 0x0000680001007387 */ /* 0x0003e20000100800 */
[----:B0-----:R-:W-:-:S05]  /*2a00*/  IMAD.MOV.U32 R3, RZ, RZ, 0x3f800000 ;  /* 0x3f800000ff037424 */ /* 0x001fca00078e00ff */
[----:B------:R1:W-:Y:S04]  /*2a10*/  STL [R1+0x64], R3 ;  /* 0x0000640301007387 */ /* 0x0003e80000100800 */
        /* <DEDUP_REMOVED lines=13> */
[----:B------:R1:W-:Y:S01]  /*2af0*/  STL [R1+0x2c], R0 ;  /* 0x00002c0001007387 */ /* 0x0003e20000100800 */
[----:B------:R-:W-:Y:S01]  /*2b00*/  IMAD.MOV.U32 R218, RZ, RZ, -0x800000 ;  /* 0xff800000ffda7424 */ /* 0x000fe200078e00ff */
[----:B------:R-:W-:Y:S01]  /*2b10*/  MOV R217, 0xff800000 ;  /* 0xff80000000d97802 */ /* 0x000fe20000000f00 */
        /* <DEDUP_REMOVED lines=14> */
[----:B------:R-:W-:Y:S01]  /*2c00*/  CS2R R156, SRZ ;  /* 0x00000000009c7805 */ /* 0x000fe2000001ff00 */
        /* <DEDUP_REMOVED lines=63> */
[C---:B------:R-:W-:Y:S01]  /*3000*/  LOP3.LUT R97, R226.reuse, 0xff, RZ, 0xc0, !PT ;  /* 0x000000ffe2617812 */ /* 0x040fe200078ec0ff */
[----:B------:R-:W-:Y:S01]  /*3010*/  IMAD.SHL.U32 R5, R226, 0x4, RZ ;  /* 0x00000004e2057824 */ /* 0x000fe200078e00ff */
[----:B------:R-:W-:Y:S05]  /*3020*/  @!P0 BRA `(.L_x_0) ;  /* 0x0000998000008947 */ /* 0x000fea0003800000 */
[----:B-1----:R-:W-:Y:S01]  /*3030*/  SHF.R.U32.HI R0, RZ, 0x6, R226 ;  /* 0x00000006ff007819 */ /* 0x002fe200000116e2 */
[----:B------:R-:W-:Y:S01]  /*3040*/  IMAD R4, R97, c[0x0][0x1a8], RZ ;  /* 0x00006a0061047a24 */ /* 0x000fe200078e02ff */
[----:B------:R-:W-:Y:S01]  /*3050*/  MOV R39, c[0x0][0x1b8] ;  /* 0x00006e0000277a02 */ /* 0x000fe20000000f00 */
[----:B------:R-:W-:Y:S01]  /*3060*/  IMAD.SHL.U32 R30, R226, 0x2, RZ ;  /* 0x00000002e21e7824 */ /* 0x000fe200078e00ff */
[----:B------:R-:W-:Y:S01]  /*3070*/  SGXT.U32 R0, R0, 0x2 ;  /* 0x000000020000781a */ /* 0x000fe20000000000 */
[----:B------:R-:W-:Y:S01]  /*3080*/  IMAD.MOV.U32 R96, RZ, RZ, c[0x0][0x1a4] ;  /* 0x00006900ff607624 */ /* 0x000fe200078e00ff */
[----:B------:R-:W-:Y:S01]  /*3090*/  SHF.L.U32 R7, R4, 0x1, RZ ;  /* 0x0000000104077819 */ /* 0x000fe200000006ff */
[----:B------:R-:W-:Y:S01]  /*30a0*/  IMAD.MOV.U32 R110, RZ, RZ, -0x800000 ;  /* 0xff800000ff6e7424 */ /* 0x000fe200078e00ff */
[----:B------:R-:W-:Y:S01]  /*30b0*/  SHF.R.U32.HI R2, RZ, 0x3, R97 ;  /* 0x00000003ff027819 */ /* 0x000fe20000011661 */
[----:B------:R-:W-:Y:S01]  /*30c0*/  IMAD R10, R0, c[0x0][0x1b8], RZ ;  /* 0x00006e00000a7a24 */ /* 0x000fe200078e02ff */
[----:B------:R-:W-:Y:S01]  /*30d0*/  LOP3.LUT R25, R226, 0x1c, RZ, 0xc0, !PT ;  /* 0x0000001ce2197812 */ /* 0x000fe200078ec0ff */
[----:B------:R-:W-:Y:S01]  /*30e0*/  IMAD R0, R160, c[0x0][0x1a0], RZ ;  /* 0x00006800a0007a24 */ /* 0x000fe200078e02ff */
[----:B------:R-:W-:Y:S01]  /*30f0*/  LOP3.LUT R3, R2, 0x1c, RZ, 0xc0, !PT ;  /* 0x0000001c02037812 */ /* 0x000fe200078ec0ff */
[----:B------:R-:W-:Y:S01]  /*3100*/  IMAD R11, R39, 0x4, R10 ;  /* 0x00000004270b7824 */ /* 0x000fe200078e020a */
[----:B------:R-:W-:Y:S01]  /*3110*/  LOP3.LUT R9, R5, 0x7c, RZ, 0xc0, !PT ;  /* 0x0000007c05097812 */ /* 0x000fe200078ec0ff */
[----:B------:R-:W-:Y:S01]  /*3120*/  IMAD.SHL.U32 R6, R0, 0x2, RZ ;  /* 0x0000000200067824 */ /* 0x000fe200078e00ff */
[----:B------:R-:W-:Y:S01]  /*3130*/  LOP3.LUT R28, R226, 0xe0, RZ, 0xc0, !PT ;  /* 0x000000e0e21c7812 */ /* 0x000fe200078ec0ff */
[----:B------:R-:W-:Y:S01]  /*3140*/  IMAD.SHL.U32 R2, R25, 0x8, RZ ;  /* 0x0000000819027824 */ /* 0x000fe200078e00ff */
[----:B------:R-:W-:Y:S01]  /*3150*/  LEA R12, R39, R11, 0x2 ;  /* 0x0000000b270c7211 */ /* 0x000fe200078e10ff */
[----:B------:R-:W-:Y:S01]  /*3160*/  IMAD.HI R0, R0, 0x2, RZ ;  /* 0x0000000200007827 */ /* 0x000fe200078e02ff */
[----:B------:R-:W-:Y:S01]  /*3170*/  IADD3 R6, P0, P1, R7, c[0x0][0x168], R6 ;  /* 0x00005a0007067a10 */ /* 0x000fe2000791e006 */
[----:B------:R-:W-:Y:S01]  /*3180*/  CS2R R156, SRZ ;  /* 0x00000000009c7805 */ /* 0x000fe2000001ff00 */
[----:B------:R-:W-:Y:S01]  /*3190*/  LOP3.LUT R7, R226, 0x3f, RZ, 0xc0, !PT ;  /* 0x0000003fe2077812 */ /* 0x000fe200078ec0ff */
[----:B------:R-:W-:Y:S01]  /*31a0*/  IMAD R13, R39, 0x4, R12 ;  /* 0x00000004270d7824 */ /* 0x000fe200078e020c */
[----:B------:R-:W-:Y:S01]  /*31b0*/  SHF.R.U32.HI R196, RZ, 0x1, R28 ;  /* 0x00000001ffc47819 */ /* 0x000fe2000001161c */
[----:B------:R-:W-:Y:S01]  /*31c0*/  IMAD.IADD R2, R2, 0x1, R3 ;  /* 0x0000000102027824 */ /* 0x000fe200078e0203 */
[C---:B------:R-:W-:Y:S01]  /*31d0*/  LOP3.LUT R221, R226.reuse, 0x7, RZ, 0xc0, !PT ;  /* 0x00000007e2dd7812 */ /* 0x040fe200078ec0ff */
[----:B------:R-:W-:Y:S01]  /*31e0*/  IMAD R8, R7, c[0x0][0x1b4], RZ ;  /* 0x00006d0007087a24 */ /* 0x000fe200078e02ff */
[----:B------:R-:W-:Y:S01]  /*31f0*/  LEA R14, R39, R13, 0x2 ;  /* 0x0000000d270e7211 */ /* 0x000fe200078e10ff */
[----:B------:R-:W-:Y:S01]  /*3200*/  IMAD R7, R25, 0x20, R9 ;  /* 0x0000002019077824 */ /* 0x000fe200078e0209 */
[----:B------:R-:W-:Y:S01]  /*3210*/  SHF.L.U32 R32, R226, 0x7, RZ ;  /* 0x00000007e2207819 */ /* 0x000fe200000006ff */
[----:B------:R-:W-:Y:S01]  /*3220*/  IMAD R3, R160, c[0x0][0x1b0], RZ ;  /* 0x00006c00a0037a24 */ /* 0x000fe200078e02ff */
[----:B------:R-:W-:Y:S01]  /*3230*/  SHF.L.U32 R9, R8, 0x1, RZ ;  /* 0x0000000108097819 */ /* 0x000fe200000006ff */
[----:B------:R-:W-:Y:S01]  /*3240*/  IMAD R15, R39, 0x4, R14 ;  /* 0x00000004270f7824 */ /* 0x000fe200078e020e */
[----:B------:R-:W-:Y:S01]  /*3250*/  LOP3.LUT R196, R7, R196, RZ, 0x3c, !PT ;  /* 0x000000c407c47212 */ /* 0x000fe200078e3cff */
[----:B------:R-:W-:Y:S01]  /*3260*/  IMAD.HI R5, R4, 0x2, RZ ;  /* 0x0000000204057827 */ /* 0x000fe200078e02ff */
[----:B------:R-:W-:Y:S01]  /*3270*/  SHF.L.U32 R198, R97, 0x1, RZ ;  /* 0x0000000161c67819 */ /* 0x000fe200000006ff */
[----:B------:R-:W-:Y:S01]  /*3280*/  CS2R R158, SRZ ;  /* 0x00000000009e7805 */ /* 0x000fe2000001ff00 */
[----:B------:R-:W-:Y:S01]  /*3290*/  LEA R16, R39, R15, 0x2 ;  /* 0x0000000f27107211 */ /* 0x000fe200078e10ff */
[----:B------:R-:W-:Y:S01]  /*32a0*/  IMAD.SHL.U32 R4, R3, 0x2, RZ ;  /* 0x0000000203047824 */ /* 0x000fe200078e00ff */
[----:B------:R-:W-:Y:S01]  /*32b0*/  IADD3.X R7, R5, c[0x0][0x16c], R0, P0, P1 ;  /* 0x00005b0005077a10 */ /* 0x000fe200007e2400 */
[----:B------:R-:W-:Y:S01]  /*32c0*/  IMAD.HI R0, R3, 0x2, RZ ;  /* 0x0000000203007827 */ /* 0x000fe200078e02ff */
[----:B------:R-:W-:Y:S01]  /*32d0*/  LOP3.LUT R5, R226, 0x10, RZ, 0xc0, !PT ;  /* 0x00000010e2057812 */ /* 0x000fe200078ec0ff */
[----:B------:R-:W-:Y:S01]  /*32e0*/  CS2R R152, SRZ ;  /* 0x0000000000987805 */ /* 0x000fe2000001ff00 */
[----:B------:R-:W-:Y:S01]  /*32f0*/  IADD3 R37, P0, P1, R9, c[0x0][0x170], R4 ;  /* 0x00005c0009257a10 */ /* 0x000fe2000791e004 */
[----:B------:R-:W-:Y:S01]  /*3300*/  IMAD R17, R39, 0x4, R16 ;  /* 0x0000000427117824 */ /* 0x000fe200078e0210 */
[----:B------:R-:W-:Y:S01]  /*3310*/  SHF.L.U32 R31, R5, 0x7, RZ ;  /* 0x00000007051f7819 */ /* 0x000fe200000006ff */
[C---:B------:R-:W-:Y:S01]  /*3320*/  IMAD.SHL.U32 R3, R221.reuse, 0x10, RZ ;  /* 0x00000010dd037824 */ /* 0x040fe200078e00ff */
[----:B------:R-:W-:Y:S01]  /*3330*/  LEA R40, P2, R12, R37, 0x1 ;  /* 0x000000250c287211 */ /* 0x000fe200078408ff */
[----:B------:R-:W-:Y:S01]  /*3340*/  IMAD R29, R221, 0x110, RZ ;  /* 0x00000110dd1d7824 */ /* 0x000fe200078e02ff */
[----:B------:R-:W-:Y:S01]  /*3350*/  LEA R18, R39, R17, 0x2 ;  /* 0x0000001127127211 */ /* 0x000fe200078e10ff */
[----:B------:R-:W-:Y:S01]  /*3360*/  IMAD.HI R5, R8, 0x2, RZ ;  /* 0x0000000208057827 */ /* 0x000fe200078e02ff */
[----:B------:R-:W-:Y:S01]  /*3370*/  LOP3.LUT R197, R3, 0x780, R32, 0xf8, !PT ;  /* 0x0000078003c57812 */ /* 0x000fe200078ef820 */
[----:B------:R-:W-:Y:S01]  /*3380*/  CS2R R154, SRZ ;  /* 0x00000000009a7805 */ /* 0x000fe2000001ff00 */
[----:B------:R-:W-:Y:S01]  /*3390*/  LOP3.LUT R32, R29, 0x10, R30, 0x78, !PT ;  /* 0x000000101d207812 */ /* 0x000fe200078e781e */
[----:B------:R-:W-:Y:S01]  /*33a0*/  IMAD R19, R39, 0x4, R18 ;  /* 0x0000000427137824 */ /* 0x000fe200078e0212 */
[----:B------:R-:W-:Y:S01]  /*33b0*/  LOP3.LUT R220, R3, 0x30, R30, 0x78, !PT ;  /* 0x0000003003dc7812 */ /* 0x000fe200078e781e */
[----:B------:R-:W-:Y:S01]  /*33c0*/  IMAD R35, R221, 0x4, R28 ;  /* 0x00000004dd237824 */ /* 0x000fe200078e021c */
[----:B------:R-:W-:Y:S01]  /*33d0*/  LOP3.LUT R197, R197, 0x10, R226, 0x78, !PT ;  /* 0x00000010c5c57812 */ /* 0x000fe200078e78e2 */
[----:B------:R-:W-:Y:S01]  /*33e0*/  IMAD R33, R28, 0x80, R3 ;  /* 0x000000801c217824 */ /* 0x000fe200078e0203 */
[----:B------:R-:W-:Y:S01]  /*33f0*/  LEA R20, R39, R19, 0x2 ;  /* 0x0000001327147211 */ /* 0x000fe200078e10ff */
[----:B------:R-:W-:Y:S01]  /*3400*/  IMAD.U32 R220, R35, 0x20, R220 ;  /* 0x0000002023dc7824 */ /* 0x000fe200078e00dc */
[----:B------:R-:W-:Y:S01]  /*3410*/  LOP3.LUT R3, R32, R31, RZ, 0xfc, !PT ;  /* 0x0000001f20037212 */ /* 0x000fe200078efcff */
[C---:B------:R-:W-:Y:S01]  /*3420*/  IMAD R97, R96.reuse, 0x22, RZ ;  /* 0x0000002260617824 */ /* 0x040fe200078e02ff */
[----:B------:R-:W-:Y:S01]  /*3430*/  LEA R21, R39, R20, 0x2 ;  /* 0x0000001427157211 */ /* 0x000fe200078e10ff */
[C---:B------:R-:W-:Y:S01]  /*3440*/  IMAD R135, R96.reuse, 0x42, RZ ;  /* 0x0000004260877824 */ /* 0x040fe200078e02ff */
[----:B------:R-:W-:Y:S01]  /*3450*/  IADD3.X R31, R5, c[0x0][0x174], R0, P0, P1 ;  /* 0x00005d00051f7a10 */ /* 0x000fe200007e2400 */
[C---:B------:R-:W-:Y:S01]  /*3460*/  IMAD R145, R96.reuse, 0x11, RZ ;  /* 0x0000001160917824 */ /* 0x040fe200078e02ff */
[C---:B------:R-:W-:Y:S01]  /*3470*/  LEA R22, R39.reuse, R21, 0x2 ;  /* 0x0000001527167211 */ /* 0x040fe200078e10ff */
[----:B------:R-:W-:Y:S01]  /*3480*/  IMAD R136, R96, 0x44, RZ ;  /* 0x0000004460887824 */ /* 0x000fe200078e02ff */
[----:B------:R-:W-:Y:S01]  /*3490*/  LEA R44, P0, R10, R37, 0x1 ;  /* 0x000000250a2c7211 */ /* 0x000fe200078008ff */
[----:B------:R-:W-:Y:S01]  /*34a0*/  IMAD R137, R96, 0x46, RZ ;  /* 0x0000004660897824 */ /* 0x000fe200078e02ff */
[-C--:B------:R-:W-:Y:S01]  /*34b0*/  LEA.HI.X.SX32 R41, R12, R31.reuse, 0x1, P2 ;  /* 0x0000001f0c297211 */ /* 0x080fe200010f0eff */
[----:B------:R-:W-:Y:S01]  /*34c0*/  IMAD R23, R39, 0x4, R22 ;  /* 0x0000000427177824 */ /* 0x000fe200078e0216 */
[----:B------:R-:W-:Y:S01]  /*34d0*/  LEA.HI.X.SX32 R45, R10, R31, 0x1, P0 ;  /* 0x0000001f0a2d7211 */ /* 0x000fe200000f0eff */
[C---:B------:R-:W-:Y:S01]  /*34e0*/  IMAD R144, R96.reuse, 0x21, RZ ;  /* 0x0000002160907824 */ /* 0x040fe200078e02ff */
[----:B------:R-:W-:Y:S01]  /*34f0*/  LEA R42, P1, R11, R37, 0x1 ;  /* 0x000000250b2a7211 */ /* 0x000fe200078208ff */
[C---:B------:R-:W-:Y:S01]  /*3500*/  IMAD R147, R96.reuse, 0x23, RZ ;  /* 0x0000002360937824 */ /* 0x040fe200078e02ff */
[----:B------:R-:W-:Y:S01]  /*3510*/  LEA R24, R39, R23, 0x2 ;  /* 0x0000001727187211 */ /* 0x000fe200078e10ff */
[----:B------:R-:W-:Y:S01]  /*3520*/  STL.64 [R1+0x268], R44 ;  /* 0x0002682c01007387 */ /* 0x000fe20000100a00 */
[----:B------:R-:W-:Y:S01]  /*3530*/  LEA.HI.X.SX32 R43, R11, R31, 0x1, P1 ;  /* 0x0000001f0b2b7211 */ /* 0x000fe200008f0eff */
[----:B------:R-:W-:Y:S01]  /*3540*/  IMAD R99, R96, 0x24, RZ ;  /* 0x0000002460637824 */ /* 0x000fe200078e02ff */
[----:B------:R-:W-:Y:S01]  /*3550*/  LEA R25, R39, R24, 0x2 ;  /* 0x0000001827197211 */ /* 0x000fe200078e10ff */
[----:B------:R0:W-:Y:S01]  /*3560*/  STL.64 [R1+0x258], R40 ;  /* 0x0002582801007387 */ /* 0x0001e20000100a00 */
[-C--:B------:R-:W-:Y:S01]  /*3570*/  LEA R34, P1, R14, R37.reuse, 0x1 ;  /* 0x000000250e227211 */ /* 0x080fe200078208ff */
[----:B------:R-:W-:Y:S01]  /*3580*/  IMAD R98, R96, 0x12, RZ ;  /* 0x0000001260627824 */ /* 0x000fe200078e02ff */
[----:B------:R-:W-:Y:S01]  /*3590*/  LEA R32, P2, R15, R37, 0x1 ;  /* 0x000000250f207211 */ /* 0x000fe200078408ff */
[----:B------:R-:W-:Y:S01]  /*35a0*/  IMAD R26, R39, 0x4, R25 ;  /* 0x00000004271a7824 */ /* 0x000fe200078e0219 */
[----:B------:R-:W-:Y:S01]  /*35b0*/  LOP3.LUT R30, R33, 0x30, R30, 0x78, !PT ;  /* 0x00000030211e7812 */ /* 0x000fe200078e781e */
[----:B------:R-:W-:Y:S01]  /*35c0*/  STL.64 [R1+0x260], R42 ;  /* 0x0002602a01007387 */ /* 0x000fe20000100a00 */
[-C--:B------:R-:W-:Y:S01]  /*35d0*/  LEA.HI.X.SX32 R35, R14, R31.reuse, 0x1, P1 ;  /* 0x0000001f0e237211 */ /* 0x080fe200008f0eff */
[C---:B------:R-:W-:Y:S01]  /*35e0*/  IMAD R138, R96.reuse, 0x48, RZ ;  /* 0x00000048608a7824 */ /* 0x040fe200078e02ff */
[----:B------:R-:W-:Y:S01]  /*35f0*/  LEA R4, R39, R26, 0x2 ;  /* 0x0000001a27047211 */ /* 0x000fe200078e10ff */
[C---:B------:R-:W-:Y:S01]  /*3600*/  IMAD R139, R96.reuse, 0x4a, RZ ;  /* 0x0000004a608b7824 */ /* 0x040fe200078e02ff */
[----:B------:R-:W-:Y:S01]  /*3610*/  LEA.HI.X.SX32 R33, R15, R31, 0x1, P2 ;  /* 0x0000001f0f217211 */ /* 0x000fe200010f0eff */
[C---:B------:R-:W-:Y:S01]  /*3620*/  IMAD R161, R96.reuse, 0x9, RZ ;  /* 0x0000000960a17824 */ /* 0x040fe200078e02ff */
[----:B0-----:R-:W-:Y:S01]  /*3630*/  LEA R40, P0, R13, R37, 0x1 ;  /* 0x000000250d287211 */ /* 0x001fe200078008ff */
[----:B------:R-:W-:Y:S01]  /*3640*/  IMAD R9, R39, 0x4, R4 ;  /* 0x0000000427097824 */ /* 0x000fe200078e0204 */
[-C--:B------:R-:W-:Y:S01]  /*3650*/  IADD3 R232, P6, R97, R6.reuse, RZ ;  /* 0x0000000661e87210 */ /* 0x080fe20007fde0ff */
[C---:B------:R-:W-:Y:S01]  /*3660*/  IMAD R100, R96.reuse, 0x26, RZ ;  /* 0x0000002660647824 */ /* 0x040fe200078e02ff */
[----:B------:R-:W-:Y:S01]  /*3670*/  LEA.HI.X.SX32 R41, R13, R31, 0x1, P0 ;  /* 0x0000001f0d297211 */ /* 0x000fe200000f0eff */
[C---:B------:R-:W-:Y:S01]  /*3680*/  IMAD R146, R96.reuse, 0x4c, RZ ;  /* 0x0000004c60927824 */ /* 0x040fe200078e02ff */
[C---:B------:R-:W-:Y:S01]  /*3690*/  LEA R27, R39.reuse, R9, 0x2 ;  /* 0x00000009271b7211 */ /* 0x040fe200078e10ff */
[----:B------:R-:W-:Y:S01]  /*36a0*/  IMAD R160, R96, 0x4e, RZ ;  /* 0x0000004e60a07824 */ /* 0x000fe200078e02ff */
[----:B------:R-:W-:Y:S01]  /*36b0*/  IADD3 R234, P4, R136, R6, RZ ;  /* 0x0000000688ea7210 */ /* 0x000fe20007f9e0ff */
[----:B------:R0:W-:Y:S01]  /*36c0*/  STL.64 [R1+0x250], R40 ;  /* 0x0002502801007387 */ /* 0x0001e20000100a00 */
[----:B------:R-:W-:Y:S01]  /*36d0*/  LEA R8, R39, R27, 0x2 ;  /* 0x0000001b27087211 */ /* 0x000fe200078e10ff */
[C---:B------:R-:W-:Y:S01]  /*36e0*/  IMAD R164, R96.reuse, 0x25, RZ ;  /* 0x0000002560a47824 */ /* 0x040fe200078e02ff */
[-C--:B------:R-:W-:Y:S01]  /*36f0*/  LEA.HI.X.SX32 R233, R145, R7.reuse, 0x1, P6 ;  /* 0x0000000791e97211 */ /* 0x080fe200030f0eff */
[----:B------:R1:W-:Y:S01]  /*3700*/  STL.64 [R1+0x248], R34 ;  /* 0x0002482201007387 */ /* 0x0003e20000100a00 */
[----:B------:R-:W-:Y:S01]  /*3710*/  LEA R28, R39, R8, 0x2 ;  /* 0x00000008271c7211 */ /* 0x000fe200078e10ff */
[C---:B------:R-:W-:Y:S01]  /*3720*/  IMAD R165, R96.reuse, 0x13, RZ ;  /* 0x0000001360a57824 */ /* 0x040fe200078e02ff */
[----:B------:R-:W-:Y:S01]  /*3730*/  LEA.HI.X.SX32 R235, R97, R7, 0x1, P4 ;  /* 0x0000000761eb7211 */ /* 0x000fe200020f0eff */
[----:B------:R2:W-:Y:S01]  /*3740*/  STL.64 [R1+0x240], R32 ;  /* 0x0002402001007387 */ /* 0x0005e20000100a00 */
[----:B------:R-:W-:Y:S01]  /*3750*/  LEA R29, R39, R28, 0x2 ;  /* 0x0000001c271d7211 */ /* 0x000fe200078e10ff */
[C---:B------:R-:W-:Y:S01]  /*3760*/  IMAD R166, R96.reuse, 0x27, RZ ;  /* 0x0000002760a67824 */ /* 0x040fe200078e02ff */
[----:B------:R-:W-:Y:S01]  /*3770*/  IADD3 R136, P4, R99, R6, RZ ;  /* 0x0000000663887210 */ /* 0x000fe20007f9e0ff */
[C---:B------:R-:W-:Y:S01]  /*3780*/  IMAD R101, R96.reuse, 0xa, RZ ;  /* 0x0000000a60657824 */ /* 0x040fe200078e02ff */
[----:B------:R-:W-:Y:S01]  /*3790*/  LEA R0, R39, R29, 0x2 ;  /* 0x0000001d27007211 */ /* 0x000fe200078e10ff */
[----:B------:R-:W-:Y:S01]  /*37a0*/  IMAD R103, R96, 0x28, RZ ;  /* 0x0000002860677824 */ /* 0x000fe200078e02ff */
[-C--:B0-----:R-:W-:Y:S01]  /*37b0*/  LEA R40, P0, R16, R37.reuse, 0x1 ;  /* 0x0000002510287211 */ /* 0x081fe200078008ff */
[----:B------:R-:W-:Y:S01]  /*37c0*/  IMAD R102, R96, 0x14, RZ ;  /* 0x0000001460667824 */ /* 0x000fe200078e02ff */
[----:B-1----:R-:W-:Y:S01]  /*37d0*/  LEA R34, P1, R17, R37, 0x1 ;  /* 0x0000002511227211 */ /* 0x002fe200078208ff */
[C---:B------:R-:W-:Y:S01]  /*37e0*/  IMAD R5, R39.reuse, 0x4, R0 ;  /* 0x0000000427057824 */ /* 0x040fe200078e0200 */
[----:B------:R-:W-:Y:S01]  /*37f0*/  LEA.HI.X.SX32 R41, R16, R31, 0x1, P0 ;  /* 0x0000001f10297211 */ /* 0x000fe200000f0eff */
[----:B------:R-:W-:Y:S01]  /*3800*/  IMAD R162, R96, 0x50, RZ ;  /* 0x0000005060a27824 */ /* 0x000fe200078e02ff */
[----:B--2---:R-:W-:Y:S01]  /*3810*/  LEA R32, P2, R18, R37, 0x1 ;  /* 0x0000002512207211 */ /* 0x004fe200078408ff */
[C---:B------:R-:W-:Y:S01]  /*3820*/  IMAD R168, R96.reuse, 0x5, RZ ;  /* 0x0000000560a87824 */ /* 0x040fe200078e02ff */
[----:B------:R-:W-:Y:S01]  /*3830*/  LEA R10, R39, R5, 0x2 ;  /* 0x00000005270a7211 */ /* 0x000fe200078e10ff */
[----:B------:R-:W-:Y:S01]  /*3840*/  STL.64 [R1+0x238], R40 ;  /* 0x0002382801007387 */ /* 0x000fe20000100a00 */
[-C--:B------:R-:W-:Y:S01]  /*3850*/  LEA.HI.X.SX32 R35, R17, R31.reuse, 0x1, P1 ;  /* 0x0000001f11237211 */ /* 0x080fe200008f0eff */
[----:B------:R-:W-:Y:S01]  /*3860*/  IMAD R163, R96, 0x52, RZ ;  /* 0x0000005260a37824 */ /* 0x000fe200078e02ff */
[----:B------:R-:W-:Y:S01]  /*3870*/  LEA.HI.X.SX32 R33, R18, R31, 0x1, P2 ;  /* 0x0000001f12217211 */ /* 0x000fe200010f0eff */
[----:B------:R-:W-:Y:S01]  /*3880*/  IMAD R11, R39, 0x4, R10 ;  /* 0x00000004270b7824 */ /* 0x000fe200078e020a */
[----:B------:R-:W-:Y:S01]  /*3890*/  LEA R16, P2, R21, R37, 0x1 ;  /* 0x0000002515107211 */ /* 0x000fe200078408ff */
[----:B------:R0:W-:Y:S01]  /*38a0*/  STL.64 [R1+0x230], R34 ;  /* 0x0002302201007387 */ /* 0x0001e20000100a00 */
[C---:B------:R-:W-:Y:S01]  /*38b0*/  IMAD R104, R96.reuse, 0x2a, RZ ;  /* 0x0000002a60687824 */ /* 0x040fe200078e02ff */
[C---:B------:R-:W-:Y:S01]  /*38c0*/  SHF.L.U32 R134, R96.reuse, 0x1, RZ ;  /* 0x0000000160867819 */ /* 0x040fe200000006ff */
[C---:B------:R-:W-:Y:S01]  /*38d0*/  IMAD R172, R96.reuse, 0x29, RZ ;  /* 0x0000002960ac7824 */ /* 0x040fe200078e02ff */
[----:B------:R-:W-:Y:S01]  /*38e0*/  LEA R12, R39, R11, 0x2 ;  /* 0x0000000b270c7211 */ /* 0x000fe200078e10ff */
[----:B------:R1:W-:Y:S01]  /*38f0*/  STL.64 [R1+0x228], R32 ;  /* 0x0002282001007387 */ /* 0x0003e20000100a00 */
[----:B------:R-:W-:Y:S01]  /*3900*/  LEA.HI.X.SX32 R17, R21, R31, 0x1, P2 ;  /* 0x0000001f15117211 */ /* 0x000fe200010f0eff */
[----:B------:R-:W-:Y:S01]  /*3910*/  IMAD R173, R96, 0x15, RZ ;  /* 0x0000001560ad7824 */ /* 0x000fe200078e02ff */
[-C--:B------:R-:W-:Y:S01]  /*3920*/  LEA R18, P2, R24, R37.reuse, 0x1 ;  /* 0x0000002518127211 */ /* 0x080fe200078408ff */
[----:B------:R-:W-:Y:S01]  /*3930*/  IMAD R13, R39, 0x4, R12 ;  /* 0x00000004270d7824 */ /* 0x000fe200078e020c */
[C---:B------:R-:W-:Y:S01]  /*3940*/  SHF.L.U32 R224, R96.reuse, 0x3, RZ ;  /* 0x0000000360e07819 */ /* 0x040fe200000006ff */
[----:B------:R2:W-:Y:S01]  /*3950*/  STL.64 [R1+0x210], R16 ;  /* 0x0002101001007387 */ /* 0x0005e20000100a00 */
[----:B0-----:R-:W-:Y:S01]  /*3960*/  LEA R34, P0, R19, R37, 0x1 ;  /* 0x0000002513227211 */ /* 0x001fe200078008ff */
[C---:B------:R-:W-:Y:S01]  /*3970*/  IMAD R167, R96.reuse, 0x54, RZ ;  /* 0x0000005460a77824 */ /* 0x040fe200078e02ff */
[----:B------:R-:W-:Y:S01]  /*3980*/  LEA R14, R39, R13, 0x2 ;  /* 0x0000000d270e7211 */ /* 0x000fe200078e10ff */
[C---:B------:R-:W-:Y:S01]  /*3990*/  IMAD R169, R96.reuse, 0x56, RZ ;  /* 0x0000005660a97824 */ /* 0x040fe200078e02ff */
[----:B------:R-:W-:Y:S01]  /*39a0*/  LEA.HI.X.SX32 R35, R19, R31, 0x1, P0 ;  /* 0x0000001f13237211 */ /* 0x000fe200000f0eff */
[----:B------:R-:W-:Y:S01]  /*39b0*/  IMAD R105, R96, 0x16, RZ ;  /* 0x0000001660697824 */ /* 0x000fe200078e02ff */
[----:B-1----:R-:W-:Y:S01]  /*39c0*/  LEA R32, P1, R20, R37, 0x1 ;  /* 0x0000002514207211 */ /* 0x002fe200078208ff */
[C---:B------:R-:W-:Y:S01]  /*39d0*/  IMAD R15, R39.reuse, 0x4, R14 ;  /* 0x00000004270f7824 */ /* 0x040fe200078e020e */
[-C--:B------:R-:W-:Y:S01]  /*39e0*/  LEA.HI.X.SX32 R19, R24, R31.reuse, 0x1, P2 ;  /* 0x0000001f18137211 */ /* 0x080fe200010f0eff */
[----:B------:R0:W-:Y:S01]  /*39f0*/  STL.64 [R1+0x220], R34 ;  /* 0x0002202201007387 */ /* 0x0001e20000100a00 */
[----:B------:R-:W-:Y:S01]  /*3a00*/  LEA.HI.X.SX32 R33, R20, R31, 0x1, P1 ;  /* 0x0000001f14217211 */ /* 0x000fe200008f0eff */
[C---:B------:R-:W-:Y:S01]  /*3a10*/  IMAD R106, R96.reuse, 0x2c, RZ ;  /* 0x0000002c606a7824 */ /* 0x040fe200078e02ff */
[C---:B--2---:R-:W-:Y:S01]  /*3a20*/  LEA R16, R39.reuse, R15, 0x2 ;  /* 0x0000000f27107211 */ /* 0x044fe200078e10ff */
[----:B------:R-:W-:Y:S01]  /*3a30*/  IMAD R175, R96, 0x2b, RZ ;  /* 0x0000002b60af7824 */ /* 0x000fe200078e02ff */
[----:B------:R-:W-:Y:S01]  /*3a40*/  LEA R20, P2, R4, R37, 0x1 ;  /* 0x0000002504147211 */ /* 0x000fe200078408ff */
[----:B------:R1:W-:Y:S01]  /*3a50*/  STL.64 [R1+0x218], R32 ;  /* 0x0002182001007387 */ /* 0x0003e20000100a00 */
[C---:B------:R-:W-:Y:S01]  /*3a60*/  IMAD R177, R96.reuse, 0xb, RZ ;  /* 0x0000000b60b17824 */ /* 0x040fe200078e02ff */
[----:B------:R-:W-:Y:S01]  /*3a70*/  SHF.L.U32 R222, R96, 0x5, RZ ;  /* 0x0000000560de7819 */ /* 0x000fe200000006ff */
[----:B------:R-:W-:Y:S01]  /*3a80*/  IMAD R17, R39, 0x4, R16 ;  /* 0x0000000427117824 */ /* 0x000fe200078e0210 */
[----:B------:R2:W-:Y:S01]  /*3a90*/  STL.64 [R1+0x1f8], R18 ;  /* 0x0001f81201007387 */ /* 0x0005e20000100a00 */
[----:B------:R-:W-:Y:S01]  /*3aa0*/  LEA.HI.X.SX32 R21, R4, R31, 0x1, P2 ;  /* 0x0000001f04157211 */ /* 0x000fe200010f0eff */
[----:B------:R-:W-:Y:S01]  /*3ab0*/  IMAD R170, R96, 0x58, RZ ;  /* 0x0000005860aa7824 */ /* 0x000fe200078e02ff */
[----:B0-----:R-:W-:Y:S01]  /*3ac0*/  LEA R34, P0, R22, R37, 0x1 ;  /* 0x0000002516227211 */ /* 0x001fe200078008ff */
[C---:B------:R-:W-:Y:S01]  /*3ad0*/  IMAD R107, R96.reuse, 0x2e, RZ ;  /* 0x0000002e606b7824 */ /* 0x040fe200078e02ff */
[----:B------:R-:W-:Y:S01]  /*3ae0*/  MOV R109, 0xff800000 ;  /* 0xff800000006d7802 */ /* 0x000fe20000000f00 */
[----:B------:R-:W-:Y:S01]  /*3af0*/  IMAD R181, R96, 0x17, RZ ;  /* 0x0000001760b57824 */ /* 0x000fe200078e02ff */
[----:B------:R-:W-:Y:S01]  /*3b00*/  LEA.HI.X.SX32 R35, R22, R31, 0x1, P0 ;  /* 0x0000001f16237211 */ /* 0x000fe200000f0eff */
[C---:B------:R-:W-:Y:S01]  /*3b10*/  IMAD R171, R96.reuse, 0x5a, RZ ;  /* 0x0000005a60ab7824 */ /* 0x040fe200078e02ff */
[C---:B-1----:R-:W-:Y:S01]  /*3b20*/  LEA R32, P1, R23.reuse, R37, 0x1 ;  /* 0x0000002517207211 */ /* 0x042fe200078208ff */
[C---:B------:R-:W-:Y:S01]  /*3b30*/  IMAD R174, R96.reuse, 0x5c, RZ ;  /* 0x0000005c60ae7824 */ /* 0x040fe200078e02ff */
[----:B------:R-:W-:Y:S01]  /*3b40*/  MOV R108, 0xff800000 ;  /* 0xff800000006c7802 */ /* 0x000fe20000000f00 */
[----:B------:R-:W-:Y:S01]  /*3b50*/  STL.64 [R1+0x208], R34 ;  /* 0x0002082201007387 */ /* 0x000fe20000100a00 */
[----:B------:R-:W-:Y:S01]  /*3b60*/  LEA.HI.X.SX32 R33, R23, R31, 0x1, P1 ;  /* 0x0000001f17217211 */ /* 0x000fe200008f0eff */
[----:B------:R-:W-:Y:S01]  /*3b70*/  IMAD R176, R96, 0x5e, RZ ;  /* 0x0000005e60b07824 */ /* 0x000fe200078e02ff */
[----:B------:R-:W-:Y:S01]  /*3b80*/  LEA R22, P1, R26, R37, 0x1 ;  /* 0x000000251a167211 */ /* 0x000fe200078208ff */
[----:B------:R-:W-:Y:S01]  /*3b90*/  IMAD R111, R96, 0x6, RZ ;  /* 0x00000006606f7824 */ /* 0x000fe200078e02ff */
[----:B--2---:R-:W-:Y:S01]  /*3ba0*/  LEA R18, R39, R17, 0x2 ;  /* 0x0000001127127211 */ /* 0x004fe200078e10ff */
[----:B------:R0:W-:Y:S01]  /*3bb0*/  STL.64 [R1+0x200], R32 ;  /* 0x0002002001007387 */ /* 0x0001e20000100a00 */
[----:B------:R-:W-:Y:S01]  /*3bc0*/  LEA.HI.X.SX32 R23, R26, R31, 0x1, P1 ;  /* 0x0000001f1a177211 */ /* 0x000fe200008f0eff */
[C---:B------:R-:W-:Y:S01]  /*3bd0*/  IMAD R180, R96.reuse, 0x2d, RZ ;  /* 0x0000002d60b47824 */ /* 0x040fe200078e02ff */
[----:B------:R-:W-:Y:S01]  /*3be0*/  LEA R24, P1, R27, R37, 0x1 ;  /* 0x000000251b187211 */ /* 0x000fe200078208ff */
[C---:B------:R-:W-:Y:S01]  /*3bf0*/  IMAD R19, R39.reuse, 0x4, R18 ;  /* 0x0000000427137824 */ /* 0x040fe200078e0212 */
[----:B------:R-:W-:Y:S01]  /*3c00*/  MOV R216, 0xff800000 ;  /* 0xff80000000d87802 */ /* 0x000fe20000000f00 */
[C---:B------:R-:W-:Y:S01]  /*3c10*/  IMAD R182, R96.reuse, 0x2f, RZ ;  /* 0x0000002f60b67824 */ /* 0x040fe200078e02ff */
[----:B------:R-:W-:Y:S01]  /*3c20*/  CS2R R148, SRZ ;  /* 0x0000000000947805 */ /* 0x000fe2000001ff00 */
[C---:B------:R-:W-:Y:S01]  /*3c30*/  IMAD R183, R96.reuse, 0x3, RZ ;  /* 0x0000000360b77824 */ /* 0x040fe200078e02ff */
[----:B------:R-:W-:Y:S01]  /*3c40*/  LEA R4, R39, R19, 0x2 ;  /* 0x0000001327047211 */ /* 0x000fe200078e10ff */
[C---:B------:R-:W-:Y:S01]  /*3c50*/  IMAD R112, R96.reuse, 0xc, RZ ;  /* 0x0000000c60707824 */ /* 0x040fe200078e02ff */
[----:B------:R-:W-:Y:S01]  /*3c60*/  CS2R R150, SRZ ;  /* 0x0000000000967805 */ /* 0x000fe2000001ff00 */
[C---:B0-----:R-:W-:Y:S01]  /*3c70*/  LEA R32, P0, R25.reuse, R37, 0x1 ;  /* 0x0000002519207211 */ /* 0x041fe200078008ff */
[C---:B------:R-:W-:Y:S01]  /*3c80*/  IMAD R113, R96.reuse, 0x18, RZ ;  /* 0x0000001860717824 */ /* 0x040fe200078e02ff */
[----:B------:R-:W-:Y:S01]  /*3c90*/  CS2R R124, SRZ ;  /* 0x00000000007c7805 */ /* 0x000fe2000001ff00 */
[C---:B------:R-:W-:Y:S01]  /*3ca0*/  IMAD R114, R96.reuse, 0x30, RZ ;  /* 0x0000003060727824 */ /* 0x040fe200078e02ff */
[-C--:B------:R-:W-:Y:S01]  /*3cb0*/  LEA.HI.X.SX32 R33, R25, R31.reuse, 0x1, P0 ;  /* 0x0000001f19217211 */ /* 0x080fe200000f0eff */
[C---:B------:R-:W-:Y:S01]  /*3cc0*/  IMAD R179, R96.reuse, 0x62, RZ ;  /* 0x0000006260b37824 */ /* 0x040fe200078e02ff */
[----:B------:R-:W-:Y:S01]  /*3cd0*/  LEA.HI.X.SX32 R25, R27, R31, 0x1, P1 ;  /* 0x0000001f1b197211 */ /* 0x000fe200008f0eff */
[C---:B------:R-:W-:Y:S01]  /*3ce0*/  IMAD R178, R96.reuse, 0x60, RZ ;  /* 0x0000006060b27824 */ /* 0x040fe200078e02ff */
[----:B------:R-:W-:Y:S01]  /*3cf0*/  CS2R R126, SRZ ;  /* 0x00000000007e7805 */ /* 0x000fe2000001ff00 */
[----:B------:R0:W-:Y:S01]  /*3d00*/  STL.64 [R1+0x1f0], R32 ;  /* 0x0001f02001007387 */ /* 0x0001e20000100a00 */
[C---:B------:R-:W-:Y:S01]  /*3d10*/  IMAD R115, R96.reuse, 0x32, RZ ;  /* 0x0000003260737824 */ /* 0x040fe200078e02ff */
[----:B------:R-:W-:Y:S01]  /*3d20*/  CS2R R34, SRZ ;  /* 0x0000000000227805 */ /* 0x000fe2000001ff00 */
[C---:B------:R-:W-:Y:S01]  /*3d30*/  IMAD R184, R96.reuse, 0x64, RZ ;  /* 0x0000006460b87824 */ /* 0x040fe200078e02ff */
        /* <DEDUP_REMOVED lines=8> */
[CC--:B0-----:R-:W-:Y:S01]  /*3dc0*/  LEA R32, P0, R9.reuse, R37.reuse, 0x1 ;  /* 0x0000002509207211 */ /* 0x0c1fe200078008ff */
[C---:B------:R-:W-:Y:S01]  /*3dd0*/  IMAD R117, R96.reuse, 0x34, RZ ;  /* 0x0000003460757824 */ /* 0x040fe200078e02ff */
[----:B------:R-:W-:Y:S01]  /*3de0*/  CS2R R44, SRZ ;  /* 0x00000000002c7805 */ /* 0x000fe2000001ff00 */
[----:B------:R-:W-:Y:S01]  /*3df0*/  IMAD R191, R96, 0x33, RZ ;  /* 0x0000003360bf7824 */ /* 0x000fe200078e02ff */
[----:B-1----:R-:W-:Y:S01]  /*3e00*/  LEA R22, P2, R8, R37, 0x1 ;  /* 0x0000002508167211 */ /* 0x002fe200078408ff */
[C---:B------:R-:W-:Y:S01]  /*3e10*/  IMAD R199, R96.reuse, 0xd, RZ ;  /* 0x0000000d60c77824 */ /* 0x040fe200078e02ff */
[-C--:B------:R-:W-:Y:S01]  /*3e20*/  LEA.HI.X.SX32 R33, R9, R31.reuse, 0x1, P0 ;  /* 0x0000001f09217211 */ /* 0x080fe200000f0eff */
[----:B------:R-:W-:Y:S01]  /*3e30*/  IMAD R186, R96, 0x68, RZ ;  /* 0x0000006860ba7824 */ /* 0x000fe200078e02ff */
[----:B------:R-:W-:Y:S01]  /*3e40*/  LEA.HI.X.SX32 R23, R8, R31, 0x1, P2 ;  /* 0x0000001f08177211 */ /* 0x000fe200010f0eff */
[C---:B--2---:R-:W-:Y:S01]  /*3e50*/  IMAD R20, R39.reuse, 0x4, R4 ;  /* 0x0000000427147824 */ /* 0x044fe200078e0204 */
[----:B------:R-:W-:Y:S01]  /*3e60*/  LEA R26, P0, R28, R37, 0x1 ;  /* 0x000000251c1a7211 */ /* 0x000fe200078008ff */
[----:B------:R0:W-:Y:S01]  /*3e70*/  STL.64 [R1+0x1d8], R32 ;  /* 0x0001d82001007387 */ /* 0x0001e20000100a00 */
[----:B------:R-:W-:Y:S01]  /*3e80*/  IMAD R187, R96, 0x6a, RZ ;  /* 0x0000006a60bb7824 */ /* 0x000fe200078e02ff */
[----:B------:R-:W-:Y:S01]  /*3e90*/  CS2R R46, SRZ ;  /* 0x00000000002e7805 */ /* 0x000fe2000001ff00 */
[C---:B------:R-:W-:Y:S01]  /*3ea0*/  LEA R8, R39.reuse, R20, 0x2 ;  /* 0x0000001427087211 */ /* 0x040fe200078e10ff */
[----:B------:R1:W-:Y:S01]  /*3eb0*/  STL.64 [R1+0x1d0], R24 ;  /* 0x0001d01801007387 */ /* 0x0003e20000100a00 */
[----:B------:R-:W-:Y:S01]  /*3ec0*/  LEA.HI.X.SX32 R27, R28, R31, 0x1, P0 ;  /* 0x0000001f1c1b7211 */ /* 0x000fe200000f0eff */
[C---:B------:R-:W-:Y:S01]  /*3ed0*/  IMAD R118, R96.reuse, 0x36, RZ ;  /* 0x0000003660767824 */ /* 0x040fe200078e02ff */
[----:B------:R-:W-:Y:S01]  /*3ee0*/  CS2R R48, SRZ ;  /* 0x0000000000307805 */ /* 0x000fe2000001ff00 */
[----:B------:R2:W-:Y:S01]  /*3ef0*/  STL.64 [R1+0x1c8], R22 ;  /* 0x0001c81601007387 */ /* 0x0005e20000100a00 */
[----:B------:R-:W-:Y:S01]  /*3f00*/  IMAD R9, R39, 0x4, R8 ;  /* 0x0000000427097824 */ /* 0x000fe200078e0208 */
[----:B------:R-:W-:Y:S01]  /*3f10*/  CS2R R50, SRZ ;  /* 0x0000000000327805 */ /* 0x000fe2000001ff00 */
[C---:B------:R-:W-:Y:S01]  /*3f20*/  IMAD R190, R96.reuse, 0x6c, RZ ;  /* 0x0000006c60be7824 */ /* 0x040fe200078e02ff */
[----:B------:R3:W-:Y:S01]  /*3f30*/  STL.64 [R1+0x1c0], R26 ;  /* 0x0001c01a01007387 */ /* 0x0007e20000100a00 */
[C---:B------:R-:W-:Y:S01]  /*3f40*/  IMAD R195, R96.reuse, 0x6e, RZ ;  /* 0x0000006e60c37824 */ /* 0x040fe200078e02ff */
[----:B0-----:R-:W-:Y:S01]  /*3f50*/  CS2R R32, SRZ ;  /* 0x0000000000207805 */ /* 0x001fe2000001ff00 */
[C---:B------:R-:W-:Y:S01]  /*3f60*/  IMAD R202, R96.reuse, 0x35, RZ ;  /* 0x0000003560ca7824 */ /* 0x040fe200078e02ff */
[CC--:B-1----:R-:W-:Y:S01]  /*3f70*/  LEA R24, P1, R29.reuse, R37.reuse, 0x1 ;  /* 0x000000251d187211 */ /* 0x0c2fe200078208ff */
[C---:B------:R-:W-:Y:S01]  /*3f80*/  IMAD R203, R96.reuse, 0x1b, RZ ;  /* 0x0000001b60cb7824 */ /* 0x040fe200078e02ff */
[----:B------:R-:W-:Y:S01]  /*3f90*/  CS2R R52, SRZ ;  /* 0x0000000000347805 */ /* 0x000fe2000001ff00 */
[----:B------:R-:W-:Y:S01]  /*3fa0*/  IMAD R204, R96, 0x37, RZ ;  /* 0x0000003760cc7824 */ /* 0x000fe200078e02ff */
[----:B--2---:R-:W-:Y:S01]  /*3fb0*/  LEA R22, P2, R0, R37, 0x1 ;  /* 0x0000002500167211 */ /* 0x004fe200078408ff */
[C---:B------:R-:W-:Y:S01]  /*3fc0*/  IMAD R119, R96.reuse, 0xe, RZ ;  /* 0x0000000e60777824 */ /* 0x040fe200078e02ff */
[-C--:B------:R-:W-:Y:S01]  /*3fd0*/  LEA.HI.X.SX32 R25, R29, R31.reuse, 0x1, P1 ;  /* 0x0000001f1d197211 */ /* 0x080fe200008f0eff */
[----:B------:R-:W-:Y:S01]  /*3fe0*/  IMAD R120, R96, 0x1c, RZ ;  /* 0x0000001c60787824 */ /* 0x000fe200078e02ff */
[----:B------:R-:W-:Y:S01]  /*3ff0*/  LEA.HI.X.SX32 R23, R0, R31, 0x1, P2 ;  /* 0x0000001f00177211 */ /* 0x000fe200010f0eff */
[C---:B------:R-:W-:Y:S01]  /*4000*/  IMAD R121, R96.reuse, 0x38, RZ ;  /* 0x0000003860797824 */ /* 0x040fe200078e02ff */
[----:B---3--:R-:W-:Y:S01]  /*4010*/  LEA R26, P0, R5, R37, 0x1 ;  /* 0x00000025051a7211 */ /* 0x008fe200078008ff */
[----:B------:R0:W-:Y:S01]  /*4020*/  STL.64 [R1+0x1b8], R24 ;  /* 0x0001b81801007387 */ /* 0x0001e20000100a00 */
[----:B------:R-:W-:Y:S01]  /*4030*/  LEA R0, R39, R9, 0x2 ;  /* 0x0000000927007211 */ /* 0x000fe200078e10ff */
[C---:B------:R-:W-:Y:S01]  /*4040*/  IMAD R206, R96.reuse, 0x7, RZ ;  /* 0x0000000760ce7824 */ /* 0x040fe200078e02ff */
[----:B------:R-:W-:Y:S01]  /*4050*/  LEA.HI.X.SX32 R27, R5, R31, 0x1, P0 ;  /* 0x0000001f051b7211 */ /* 0x000fe200000f0eff */
[----:B------:R1:W-:Y:S01]  /*4060*/  STL.64 [R1+0x1b0], R22 ;  /* 0x0001b01601007387 */ /* 0x0003e20000100a00 */
[C---:B------:R-:W-:Y:S01]  /*4070*/  IMAD R200, R96.reuse, 0x70, RZ ;  /* 0x0000007060c87824 */ /* 0x040fe200078e02ff */
[----:B------:R-:W-:Y:S01]  /*4080*/  CS2R R28, SRZ ;  /* 0x00000000001c7805 */ /* 0x000fe2000001ff00 */
[C---:B------:R-:W-:Y:S01]  /*4090*/  IMAD R21, R39.reuse, 0x4, R0 ;  /* 0x0000000427157824 */ /* 0x040fe200078e0200 */
[----:B------:R2:W-:Y:S01]  /*40a0*/  STL.64 [R1+0x1a8], R26 ;  /* 0x0001a81a01007387 */ /* 0x0005e20000100a00 */
[C---:B------:R-:W-:Y:S01]  /*40b0*/  IMAD R201, R96.reuse, 0x72, RZ ;  /* 0x0000007260c97824 */ /* 0x040fe200078e02ff */
[----:B------:R-:W-:Y:S01]  /*40c0*/  CS2R R54, SRZ ;  /* 0x0000000000367805 */ /* 0x000fe2000001ff00 */
[----:B------:R-:W-:Y:S01]  /*40d0*/  IMAD R122, R96, 0x3a, RZ ;  /* 0x0000003a607a7824 */ /* 0x000fe200078e02ff */
[----:B0-----:R-:W-:Y:S01]  /*40e0*/  LEA R24, P1, R10, R37, 0x1 ;  /* 0x000000250a187211 */ /* 0x001fe200078208ff */
[C---:B------:R-:W-:Y:S01]  /*40f0*/  IMAD R205, R96.reuse, 0x74, RZ ;  /* 0x0000007460cd7824 */ /* 0x040fe200078e02ff */
[----:B------:R-:W-:Y:S01]  /*4100*/  LEA R5, R39, R21, 0x2 ;  /* 0x0000001527057211 */ /* 0x000fe200078e10ff */
[C---:B------:R-:W-:Y:S01]  /*4110*/  IMAD R210, R96.reuse, 0x39, RZ ;  /* 0x0000003960d27824 */ /* 0x040fe200078e02ff */
[----:B-1----:R-:W-:Y:S01]  /*4120*/  LEA R22, P2, R11, R37, 0x1 ;  /* 0x000000250b167211 */ /* 0x002fe200078408ff */
[----:B------:R-:W-:Y:S01]  /*4130*/  IMAD R211, R96, 0x1d, RZ ;  /* 0x0000001d60d37824 */ /* 0x000fe200078e02ff */
[-C--:B------:R-:W-:Y:S01]  /*4140*/  LEA.HI.X.SX32 R25, R10, R31.reuse, 0x1, P1 ;  /* 0x0000001f0a197211 */ /* 0x080fe200008f0eff */
[----:B------:R-:W-:Y:S01]  /*4150*/  IMAD R10, R39, 0x4, R5 ;  /* 0x00000004270a7824 */ /* 0x000fe200078e0205 */
[----:B------:R-:W-:Y:S01]  /*4160*/  LEA.HI.X.SX32 R23, R11, R31, 0x1, P2 ;  /* 0x0000001f0b177211 */ /* 0x000fe200010f0eff */
[----:B------:R-:W-:Y:S01]  /*4170*/  IMAD R207, R96, 0x76, RZ ;  /* 0x0000007660cf7824 */ /* 0x000fe200078e02ff */
[----:B--2---:R-:W-:Y:S01]  /*4180*/  LEA R26, P0, R12, R37, 0x1 ;  /* 0x000000250c1a7211 */ /* 0x004fe200078008ff */
[----:B------:R0:W-:Y:S01]  /*4190*/  STL.64 [R1+0x1a0], R24 ;  /* 0x0001a01801007387 */ /* 0x0001e20000100a00 */
[C---:B------:R-:W-:Y:S01]  /*41a0*/  LEA R11, R39.reuse, R10, 0x2 ;  /* 0x0000000a270b7211 */ /* 0x040fe200078e10ff */
[----:B------:R-:W-:Y:S01]  /*41b0*/  IMAD R123, R96, 0x1e, RZ ;  /* 0x0000001e607b7824 */ /* 0x000fe200078e02ff */
[----:B------:R-:W-:Y:S01]  /*41c0*/  LEA.HI.X.SX32 R27, R12, R31, 0x1, P0 ;  /* 0x0000001f0c1b7211 */ /* 0x000fe200000f0eff */
[----:B------:R1:W-:Y:S01]  /*41d0*/  STL.64 [R1+0x198], R22 ;  /* 0x0001981601007387 */ /* 0x0003e20000100a00 */
[C---:B------:R-:W-:Y:S01]  /*41e0*/  IMAD R132, R96.reuse, 0x3c, RZ ;  /* 0x0000003c60847824 */ /* 0x040fe200078e02ff */
[----:B------:R-:W-:Y:S01]  /*41f0*/  CS2R R56, SRZ ;  /* 0x0000000000387805 */ /* 0x000fe2000001ff00 */
[----:B------:R-:W-:Y:S01]  /*4200*/  IMAD R12, R39, 0x4, R11 ;  /* 0x00000004270c7824 */ /* 0x000fe200078e020b */
        /* <DEDUP_REMOVED lines=13> */
[C---:B------:R-:W-:Y:S01]  /*42e0*/  IMAD R215, R96.reuse, 0x3d, RZ ;  /* 0x0000003d60d77824 */ /* 0x040fe200078e02ff */
[----:B--2---:R-:W-:Y:S01]  /*42f0*/  LEA R26, P0, R15, R37, 0x1 ;  /* 0x000000250f1a7211 */ /* 0x004fe200078008ff */
[----:B------:R0:W-:Y:S01]  /*4300*/  STL.64 [R1+0x188], R24 ;  /* 0x0001881801007387 */ /* 0x0001e20000100a00 */
[----:B------:R-:W-:Y:S01]  /*4310*/  LEA R13, R39, R12, 0x2 ;  /* 0x0000000c270d7211 */ /* 0x000fe200078e10ff */
[C---:B------:R-:W-:Y:S01]  /*4320*/  IMAD R217, R96.reuse, 0x1f, RZ ;  /* 0x0000001f60d97824 */ /* 0x040fe200078e02ff */
[----:B------:R-:W-:Y:S01]  /*4330*/  LEA.HI.X.SX32 R27, R15, R31, 0x1, P0 ;  /* 0x0000001f0f1b7211 */ /* 0x000fe200000f0eff */
[----:B------:R1:W-:Y:S01]  /*4340*/  STL.64 [R1+0x180], R22 ;  /* 0x0001801601007387 */ /* 0x0003e20000100a00 */
[C---:B------:R-:W-:Y:S01]  /*4350*/  IMAD.SHL.U32 R225, R96.reuse, 0x4, RZ ;  /* 0x0000000460e17824 */ /* 0x040fe200078e00ff */
[----:B------:R-:W-:Y:S01]  /*4360*/  CS2R R62, SRZ ;  /* 0x00000000003e7805 */ /* 0x000fe2000001ff00 */
[----:B------:R-:W-:Y:S01]  /*4370*/  IMAD R14, R39, 0x4, R13 ;  /* 0x00000004270e7824 */ /* 0x000fe200078e020d */
[----:B------:R2:W-:Y:S01]  /*4380*/  STL.64 [R1+0x178], R26 ;  /* 0x0001781a01007387 */ /* 0x0005e20000100a00 */
[C---:B------:R-:W-:Y:S01]  /*4390*/  IMAD R218, R96.reuse, 0x7e, RZ ;  /* 0x0000007e60da7824 */ /* 0x040fe200078e02ff */
[----:B------:R-:W-:Y:S01]  /*43a0*/  CS2R R64, SRZ ;  /* 0x0000000000407805 */ /* 0x000fe2000001ff00 */
[----:B------:R-:W-:Y:S01]  /*43b0*/  IMAD.SHL.U32 R223, R96, 0x10, RZ ;  /* 0x0000001060df7824 */ /* 0x000fe200078e00ff */
[-C--:B0-----:R-:W-:Y:S01]  /*43c0*/  LEA R24, P1, R16, R37.reuse, 0x1 ;  /* 0x0000002510187211 */ /* 0x081fe200078208ff */
[----:B------:R-:W-:Y:S01]  /*43d0*/  IMAD R219, R96, 0x3f, RZ ;  /* 0x0000003f60db7824 */ /* 0x000fe200078e02ff */
[----:B------:R-:W-:Y:S01]  /*43e0*/  CS2R R66, SRZ ;  /* 0x0000000000427805 */ /* 0x000fe2000001ff00 */
[----:B------:R-:W-:Y:S01]  /*43f0*/  IMAD R221, R221, 0x200, R30 ;  /* 0x00000200dddd7824 */ /* 0x000fe200078e021e */
[C---:B-1----:R-:W-:Y:S01]  /*4400*/  LEA R22, P2, R17.reuse, R37, 0x1 ;  /* 0x0000002511167211 */ /* 0x042fe200078408ff */
[----:B------:R-:W-:Y:S01]  /*4410*/  IMAD.MOV.U32 R228, RZ, RZ, -0x800000 ;  /* 0xff800000ffe47424 */ /* 0x000fe200078e00ff */
[-C--:B------:R-:W-:Y:S01]  /*4420*/  LEA.HI.X.SX32 R25, R16, R31.reuse, 0x1, P1 ;  /* 0x0000001f10197211 */ /* 0x080fe200008f0eff */
[----:B------:R-:W-:Y:S01]  /*4430*/  IMAD.MOV.U32 R244, RZ, RZ, -0x800000 ;  /* 0xff800000fff47424 */ /* 0x000fe200078e00ff */
[----:B------:R-:W-:Y:S01]  /*4440*/  LEA.HI.X.SX32 R23, R17, R31, 0x1, P2 ;  /* 0x0000001f11177211 */ /* 0x000fe200010f0eff */
[----:B------:R-:W-:Y:S01]  /*4450*/  CS2R R68, SRZ ;  /* 0x0000000000447805 */ /* 0x000fe2000001ff00 */
[C---:B--2---:R-:W-:Y:S01]  /*4460*/  LEA R26, P0, R18.reuse, R37, 0x1 ;  /* 0x00000025121a7211 */ /* 0x044fe200078008ff */
[----:B------:R0:W-:Y:S01]  /*4470*/  STL.64 [R1+0x170], R24 ;  /* 0x0001701801007387 */ /* 0x0001e20000100a00 */
[----:B------:R-:W-:Y:S01]  /*4480*/  CS2R R70, SRZ ;  /* 0x0000000000467805 */ /* 0x000fe2000001ff00 */
[----:B------:R-:W-:Y:S01]  /*4490*/  CS2R R72, SRZ ;  /* 0x0000000000487805 */ /* 0x000fe2000001ff00 */
[----:B------:R-:W-:Y:S01]  /*44a0*/  LEA.HI.X.SX32 R27, R18, R31, 0x1, P0 ;  /* 0x0000001f121b7211 */ /* 0x000fe200000f0eff */
[----:B------:R1:W-:Y:S01]  /*44b0*/  STL.64 [R1+0x168], R22 ;  /* 0x0001681601007387 */ /* 0x0003e20000100a00 */
[----:B------:R-:W-:Y:S01]  /*44c0*/  CS2R R74, SRZ ;  /* 0x00000000004a7805 */ /* 0x000fe2000001ff00 */
[----:B------:R-:W-:Y:S01]  /*44d0*/  CS2R R76, SRZ ;  /* 0x00000000004c7805 */ /* 0x000fe2000001ff00 */
[----:B------:R-:W-:Y:S01]  /*44e0*/  CS2R R78, SRZ ;  /* 0x00000000004e7805 */ /* 0x000fe2000001ff00 */
[----:B------:R2:W-:Y:S01]  /*44f0*/  STL.64 [R1+0x160], R26 ;  /* 0x0001601a01007387 */ /* 0x0005e20000100a00 */
[----:B------:R-:W-:Y:S01]  /*4500*/  CS2R R80, SRZ ;  /* 0x0000000000507805 */ /* 0x000fe2000001ff00 */
[----:B------:R-:W-:Y:S01]  /*4510*/  CS2R R82, SRZ ;  /* 0x0000000000527805 */ /* 0x000fe2000001ff00 */
[----:B------:R-:W-:Y:S01]  /*4520*/  CS2R R84, SRZ ;  /* 0x0000000000547805 */ /* 0x000fe2000001ff00 */
[CC--:B0-----:R-:W-:Y:S01]  /*4530*/  LEA R24, P1, R19.reuse, R37.reuse, 0x1 ;  /* 0x0000002513187211 */ /* 0x0c1fe200078208ff */
[----:B------:R-:W-:Y:S01]  /*4540*/  CS2R R86, SRZ ;  /* 0x0000000000567805 */ /* 0x000fe2000001ff00 */
[----:B------:R-:W-:Y:S01]  /*4550*/  CS2R R92, SRZ ;  /* 0x00000000005c7805 */ /* 0x000fe2000001ff00 */
[----:B------:R-:W-:Y:S01]  /*4560*/  CS2R R94, SRZ ;  /* 0x00000000005e7805 */ /* 0x000fe2000001ff00 */
[C---:B-1----:R-:W-:Y:S01]  /*4570*/  LEA R22, P2, R4.reuse, R37, 0x1 ;  /* 0x0000002504167211 */ /* 0x042fe200078408ff */
[----:B------:R-:W-:Y:S01]  /*4580*/  CS2R R88, SRZ ;  /* 0x0000000000587805 */ /* 0x000fe2000001ff00 */
[-C--:B------:R-:W-:Y:S01]  /*4590*/  LEA.HI.X.SX32 R25, R19, R31.reuse, 0x1, P1 ;  /* 0x0000001f13197211 */ /* 0x080fe200008f0eff */
[----:B------:R-:W-:Y:S01]  /*45a0*/  CS2R R90, SRZ ;  /* 0x00000000005a7805 */ /* 0x000fe2000001ff00 */
[----:B------:R-:W-:Y:S01]  /*45b0*/  LEA.HI.X.SX32 R23, R4, R31, 0x1, P2 ;  /* 0x0000001f04177211 */ /* 0x000fe200010f0eff */
[----:B--2---:R-:W-:Y:S01]  /*45c0*/  CS2R R26, SRZ ;  /* 0x00000000001a7805 */ /* 0x004fe2000001ff00 */
[----:B------:R-:W-:Y:S01]  /*45d0*/  LEA R4, R39, R14, 0x2 ;  /* 0x0000000e27047211 */ /* 0x000fe200078e10ff */
[----:B------:R-:W-:Y:S01]  /*45e0*/  CS2R R128, SRZ ;  /* 0x0000000000807805 */ /* 0x000fe2000001ff00 */
[CC--:B------:R-:W-:Y:S01]  /*45f0*/  LEA R18, P1, R8.reuse, R37.reuse, 0x1 ;  /* 0x0000002508127211 */ /* 0x0c0fe200078208ff */
[----:B------:R0:W-:Y:S01]  /*4600*/  STL.64 [R1+0x150], R22 ;  /* 0x0001501601007387 */ /* 0x0001e20000100a00 */
[----:B------:R-:W-:Y:S01]  /*4610*/  LEA R16, P2, R9, R37, 0x1 ;  /* 0x0000002509107211 */ /* 0x000fe200078408ff */
[----:B------:R-:W-:Y:S01]  /*4620*/  IMAD R15, R39, 0x4, R4 ;  /* 0x00000004270f7824 */ /* 0x000fe200078e0204 */
[-C--:B------:R-:W-:Y:S01]  /*4630*/  LEA.HI.X.SX32 R19, R8, R31.reuse, 0x1, P1 ;  /* 0x0000001f08137211 */ /* 0x080fe200008f0eff */
[----:B------:R1:W-:Y:S01]  /*4640*/  STL.64 [R1+0x158], R24 ;  /* 0x0001581801007387 */ /* 0x0003e20000100a00 */
[----:B------:R-:W-:Y:S01]  /*4650*/  LEA.HI.X.SX32 R17, R9, R31, 0x1, P2 ;  /* 0x0000001f09117211 */ /* 0x000fe200010f0eff */
[----:B------:R-:W-:Y:S01]  /*4660*/  CS2R R130, SRZ ;  /* 0x0000000000827805 */ /* 0x000fe2000001ff00 */
[C---:B------:R-:W-:Y:S01]  /*4670*/  LEA R8, R39.reuse, R15, 0x2 ;  /* 0x0000000f27087211 */ /* 0x040fe200078e10ff */
[----:B------:R-:W-:Y:S01]  /*4680*/  CS2R R140, SRZ ;  /* 0x00000000008c7805 */ /* 0x000fe2000001ff00 */
[----:B------:R-:W-:Y:S01]  /*4690*/  CS2R R142, SRZ ;  /* 0x00000000008e7805 */ /* 0x000fe2000001ff00 */
[----:B------:R-:W-:Y:S01]  /*46a0*/  CS2R R192, SRZ ;  /* 0x0000000000c07805 */ /* 0x000fe2000001ff00 */
[----:B0-----:R-:W-:Y:S01]  /*46b0*/  LEA R22, P0, R20, R37, 0x1 ;  /* 0x0000002514167211 */ /* 0x001fe200078008ff */
[----:B------:R-:W-:-:S03]  /*46c0*/  IMAD R9, R39, 0x4, R8 ;  /* 0x0000000427097824 */ /* 0x000fc600078e0208 */
[----:B------:R-:W-:Y:S01]  /*46d0*/  LEA.HI.X.SX32 R23, R20, R31, 0x1, P0 ;  /* 0x0000001f14177211 */ /* 0x000fe200000f0eff */
[----:B-1----:R-:W-:-:S04]  /*46e0*/  CS2R R24, SRZ ;  /* 0x0000000000187805 */ /* 0x002fc8000001ff00 */
[----:B------:R0:W-:Y:S04]  /*46f0*/  STL.64 [R1+0x148], R22 ;  /* 0x0001481601007387 */ /* 0x0001e80000100a00 */
[----:B------:R1:W-:Y:S04]  /*4700*/  STL.64 [R1+0x140], R18 ;  /* 0x0001401201007387 */ /* 0x0003e80000100a00 */
[----:B------:R2:W-:Y:S01]  /*4710*/  STL.64 [R1+0x138], R16 ;  /* 0x0001381001007387 */ /* 0x0005e20000100a00 */
[-C--:B0-----:R-:W-:Y:S02]  /*4720*/  LEA R22, P0, R0, R37.reuse, 0x1 ;  /* 0x0000002500167211 */ /* 0x081fe400078008ff */
[----:B-1----:R-:W-:-:S02]  /*4730*/  LEA R18, P1, R21, R37, 0x1 ;  /* 0x0000002515127211 */ /* 0x002fc400078208ff */
[----:B------:R-:W-:Y:S02]  /*4740*/  LEA.HI.X.SX32 R23, R0, R31, 0x1, P0 ;  /* 0x0000001f00177211 */ /* 0x000fe400000f0eff */
[----:B--2---:R-:W-:Y:S02]  /*4750*/  LEA R16, P2, R5, R37, 0x1 ;  /* 0x0000002505107211 */ /* 0x004fe400078408ff */
[-C--:B------:R-:W-:Y:S01]  /*4760*/  LEA.HI.X.SX32 R19, R21, R31.reuse, 0x1, P1 ;  /* 0x0000001f15137211 */ /* 0x080fe200008f0eff */
[----:B------:R0:W-:Y:S01]  /*4770*/  STL.64 [R1+0x130], R22 ;  /* 0x0001301601007387 */ /* 0x0001e20000100a00 */
[----:B------:R-:W-:Y:S02]  /*4780*/  LEA.HI.X.SX32 R17, R5, R31, 0x1, P2 ;  /* 0x0000001f05117211 */ /* 0x000fe400010f0eff */
[----:B------:R-:W-:Y:S01]  /*4790*/  LEA R20, P0, R10, R37, 0x1 ;  /* 0x000000250a147211 */ /* 0x000fe200078008ff */
[----:B------:R1:W-:Y:S01]  /*47a0*/  STL.64 [R1+0x128], R18 ;  /* 0x0001281201007387 */ /* 0x0003e20000100a00 */
[----:B------:R-:W-:-:S02]  /*47b0*/  LEA R0, R39, R9, 0x2 ;  /* 0x0000000927007211 */ /* 0x000fc400078e10ff */
[----:B------:R-:W-:Y:S01]  /*47c0*/  LEA.HI.X.SX32 R21, R10, R31, 0x1, P0 ;  /* 0x0000001f0a157211 */ /* 0x000fe200000f0eff */
[----:B------:R2:W-:Y:S02]  /*47d0*/  STL.64 [R1+0x120], R16 ;  /* 0x0001201001007387 */ /* 0x0005e40000100a00 */
[C---:B------:R-:W-:Y:S02]  /*47e0*/  IMAD R5, R39.reuse, 0x4, R0 ;  /* 0x0000000427057824 */ /* 0x040fe400078e0200 */
[----:B------:R3:W-:Y:S01]  /*47f0*/  STL.64 [R1+0x118], R20 ;  /* 0x0001181401007387 */ /* 0x0007e20000100a00 */
[----:B0-----:R-:W-:Y:S02]  /*4800*/  CS2R R22, SRZ ;  /* 0x0000000000167805 */ /* 0x001fe4000001ff00 */
[----:B------:R-:W-:Y:S02]  /*4810*/  LEA R10, R39, R5, 0x2 ;  /* 0x00000005270a7211 */ /* 0x000fe400078e10ff */
[----:B-1----:R-:W-:-:S02]  /*4820*/  LEA R18, P1, R11, R37, 0x1 ;  /* 0x000000250b127211 */ /* 0x002fc400078208ff */
[C---:B--2---:R-:W-:Y:S02]  /*4830*/  LEA R16, P2, R12.reuse, R37, 0x1 ;  /* 0x000000250c107211 */ /* 0x044fe400078408ff */
[-C--:B------:R-:W-:Y:S01]  /*4840*/  LEA.HI.X.SX32 R19, R11, R31.reuse, 0x1, P1 ;  /* 0x0000001f0b137211 */ /* 0x080fe200008f0eff */
[----:B------:R-:W-:Y:S01]  /*4850*/  IMAD R11, R39, 0x4, R10 ;  /* 0x00000004270b7824 */ /* 0x000fe200078e020a */
[----:B------:R-:W-:Y:S02]  /*4860*/  LEA.HI.X.SX32 R17, R12, R31, 0x1, P2 ;  /* 0x0000001f0c117211 */ /* 0x000fe400010f0eff */
[C---:B---3--:R-:W-:Y:S01]  /*4870*/  LEA R20, P0, R13.reuse, R37, 0x1 ;  /* 0x000000250d147211 */ /* 0x048fe200078008ff */
[----:B------:R0:W-:Y:S03]  /*4880*/  STL.64 [R1+0x110], R18 ;  /* 0x0001101201007387 */ /* 0x0001e60000100a00 */
[----:B------:R-:W-:Y:S01]  /*4890*/  LEA.HI.X.SX32 R21, R13, R31, 0x1, P0 ;  /* 0x0000001f0d157211 */ /* 0x000fe200000f0eff */
[----:B------:R1:W-:Y:S04]  /*48a0*/  STL.64 [R1+0x108], R16 ;  /* 0x0001081001007387 */ /* 0x0003e80000100a00 */
[----:B------:R2:W-:Y:S01]  /*48b0*/  STL.64 [R1+0x100], R20 ;  /* 0x0001001401007387 */ /* 0x0005e20000100a00 */
[----:B0-----:R-:W-:-:S02]  /*48c0*/  LEA R18, P1, R14, R37, 0x1 ;  /* 0x000000250e127211 */ /* 0x001fc400078208ff */
[----:B-1----:R-:W-:Y:S02]  /*48d0*/  LEA R16, P2, R4, R37, 0x1 ;  /* 0x0000002504107211 */ /* 0x002fe400078408ff */
[-C--:B------:R-:W-:Y:S02]  /*48e0*/  LEA.HI.X.SX32 R19, R14, R31.reuse, 0x1, P1 ;  /* 0x0000001f0e137211 */ /* 0x080fe400008f0eff */
[----:B------:R-:W-:Y:S02]  /*48f0*/  LEA.HI.X.SX32 R17, R4, R31, 0x1, P2 ;  /* 0x0000001f04117211 */ /* 0x000fe400010f0eff */
[----:B--2---:R-:W-:Y:S01]  /*4900*/  LEA R20, P0, R15, R37, 0x1 ;  /* 0x000000250f147211 */ /* 0x004fe200078008ff */
[----:B------:R0:W-:Y:S01]  /*4910*/  STL.64 [R1+0xf8], R18 ;  /* 0x0000f81201007387 */ /* 0x0001e20000100a00 */
[----:B------:R-:W-:Y:S02]  /*4920*/  LEA R4, R39, R11, 0x2 ;  /* 0x0000000b27047211 */ /* 0x000fe400078e10ff */
[----:B------:R-:W-:Y:S01]  /*4930*/  LEA.HI.X.SX32 R21, R15, R31, 0x1, P0 ;  /* 0x0000001f0f157211 */ /* 0x000fe200000f0eff */
[----:B------:R1:W-:Y:S02]  /*4940*/  STL.64 [R1+0xf0], R16 ;  /* 0x0000f01001007387 */ /* 0x0003e40000100a00 */
[----:B------:R-:W-:-:S02]  /*4950*/  IMAD R12, R39, 0x4, R4 ;  /* 0x00000004270c7824 */ /* 0x000fc400078e0204 */
[----:B------:R2:W-:Y:S01]  /*4960*/  STL.64 [R1+0xe8], R20 ;  /* 0x0000e81401007387 */ /* 0x0005e20000100a00 */
[CC--:B0-----:R-:W-:Y:S02]  /*4970*/  LEA R18, P1, R8.reuse, R37.reuse, 0x1 ;  /* 0x0000002508127211 */ /* 0x0c1fe400078208ff */
[C---:B-1----:R-:W-:Y:S02]  /*4980*/  LEA R16, P2, R9.reuse, R37, 0x1 ;  /* 0x0000002509107211 */ /* 0x042fe400078408ff */
[-C--:B------:R-:W-:Y:S02]  /*4990*/  LEA.HI.X.SX32 R19, R8, R31.reuse, 0x1, P1 ;  /* 0x0000001f08137211 */ /* 0x080fe400008f0eff */
[----:B------:R-:W-:Y:S01]  /*49a0*/  LEA.HI.X.SX32 R17, R9, R31, 0x1, P2 ;  /* 0x0000001f09117211 */ /* 0x000fe200010f0eff */
[----:B--2---:R-:W-:Y:S01]  /*49b0*/  CS2R R20, SRZ ;  /* 0x0000000000147805 */ /* 0x004fe2000001ff00 */
[----:B------:R-:W-:Y:S01]  /*49c0*/  LEA R8, R39, R12, 0x2 ;  /* 0x0000000c27087211 */ /* 0x000fe200078e10ff */
[----:B------:R0:W-:Y:S01]  /*49d0*/  STL.64 [R1+0xe0], R18 ;  /* 0x0000e01201007387 */ /* 0x0001e20000100a00 */
[----:B------:R-:W-:-:S03]  /*49e0*/  LEA R14, P2, R10, R37, 0x1 ;  /* 0x000000250a0e7211 */ /* 0x000fc600078408ff */
[----:B------:R1:W-:Y:S01]  /*49f0*/  STL.64 [R1+0xd8], R16 ;  /* 0x0000d81001007387 */ /* 0x0003e20000100a00 */
[----:B------:R-:W-:Y:S01]  /*4a00*/  IMAD R9, R39, 0x4, R8 ;  /* 0x0000000427097824 */ /* 0x000fe200078e0208 */
[----:B------:R-:W-:Y:S02]  /*4a10*/  LEA.HI.X.SX32 R15, R10, R31, 0x1, P2 ;  /* 0x0000001f0a0f7211 */ /* 0x000fe400010f0eff */
[CC--:B0-----:R-:W-:Y:S02]  /*4a20*/  LEA R18, P0, R0.reuse, R37.reuse, 0x1 ;  /* 0x0000002500127211 */ /* 0x0c1fe400078008ff */
[C---:B-1----:R-:W-:Y:S02]  /*4a30*/  LEA R16, P1, R5.reuse, R37, 0x1 ;  /* 0x0000002505107211 */ /* 0x042fe400078208ff */
[-C--:B------:R-:W-:Y:S02]  /*4a40*/  LEA.HI.X.SX32 R19, R0, R31.reuse, 0x1, P0 ;  /* 0x0000001f00137211 */ /* 0x080fe400000f0eff */
[----:B------:R-:W-:-:S02]  /*4a50*/  LEA.HI.X.SX32 R17, R5, R31, 0x1, P1 ;  /* 0x0000001f05117211 */ /* 0x000fc400008f0eff */
[C---:B------:R-:W-:Y:S01]  /*4a60*/  LEA R0, R39.reuse, R9, 0x2 ;  /* 0x0000000927007211 */ /* 0x040fe200078e10ff */
[----:B------:R0:W-:Y:S04]  /*4a70*/  STL.64 [R1+0xd0], R18 ;  /* 0x0000d01201007387 */ /* 0x0001e80000100a00 */
[----:B------:R1:W-:Y:S01]  /*4a80*/  STL.64 [R1+0xc8], R16 ;  /* 0x0000c81001007387 */ /* 0x0003e20000100a00 */
[----:B------:R-:W-:-:S03]  /*4a90*/  IMAD R5, R39, 0x4, R0 ;  /* 0x0000000427057824 */ /* 0x000fc600078e0200 */
[----:B------:R2:W-:Y:S01]  /*4aa0*/  STL.64 [R1+0xc0], R14 ;  /* 0x0000c00e01007387 */ /* 0x0005e20000100a00 */
[CC--:B0-----:R-:W-:Y:S02]  /*4ab0*/  LEA R18, P0, R11.reuse, R37.reuse, 0x1 ;  /* 0x000000250b127211 */ /* 0x0c1fe400078008ff */
[----:B-1----:R-:W-:Y:S02]  /*4ac0*/  LEA R16, P1, R4, R37, 0x1 ;  /* 0x0000002504107211 */ /* 0x002fe400078208ff */
[----:B------:R-:W-:Y:S02]  /*4ad0*/  LEA.HI.X.SX32 R19, R11, R31, 0x1, P0 ;  /* 0x0000001f0b137211 */ /* 0x000fe400000f0eff */
[----:B--2---:R-:W-:Y:S02]  /*4ae0*/  LEA R14, P2, R12, R37, 0x1 ;  /* 0x000000250c0e7211 */ /* 0x004fe400078408ff */
[-C--:B------:R-:W-:Y:S01]  /*4af0*/  LEA.HI.X.SX32 R17, R4, R31.reuse, 0x1, P1 ;  /* 0x0000001f04117211 */ /* 0x080fe200008f0eff */
[----:B------:R0:W-:Y:S01]  /*4b00*/  STL.64 [R1+0xb8], R18 ;  /* 0x0000b81201007387 */ /* 0x0001e20000100a00 */
[----:B------:R-:W-:-:S02]  /*4b10*/  LEA.HI.X.SX32 R15, R12, R31, 0x1, P2 ;  /* 0x0000001f0c0f7211 */ /* 0x000fc400010f0eff */
[C---:B------:R-:W-:Y:S01]  /*4b20*/  LEA R4, R39.reuse, R5, 0x2 ;  /* 0x0000000527047211 */ /* 0x040fe200078e10ff */
[----:B------:R1:W-:Y:S04]  /*4b30*/  STL.64 [R1+0xb0], R16 ;  /* 0x0000b01001007387 */ /* 0x0003e80000100a00 */
[----:B------:R2:W-:Y:S01]  /*4b40*/  STL.64 [R1+0xa8], R14 ;  /* 0x0000a80e01007387 */ /* 0x0005e20000100a00 */
[----:B------:R-:W-:Y:S01]  /*4b50*/  IMAD R10, R39, 0x4, R4 ;  /* 0x00000004270a7824 */ /* 0x000fe200078e0204 */
[CC--:B0-----:R-:W-:Y:S02]  /*4b60*/  LEA R18, P0, R8.reuse, R37.reuse, 0x1 ;  /* 0x0000002508127211 */ /* 0x0c1fe400078008ff */
[----:B-1----:R-:W-:Y:S02]  /*4b70*/  LEA R16, P1, R9, R37, 0x1 ;  /* 0x0000002509107211 */ /* 0x002fe400078208ff */
[----:B------:R-:W-:-:S02]  /*4b80*/  LEA.HI.X.SX32 R19, R8, R31, 0x1, P0 ;  /* 0x0000001f08137211 */ /* 0x000fc400000f0eff */
[C---:B--2---:R-:W-:Y:S02]  /*4b90*/  LEA R14, P2, R0.reuse, R37, 0x1 ;  /* 0x00000025000e7211 */ /* 0x044fe400078408ff */
[-C--:B------:R-:W-:Y:S01]  /*4ba0*/  LEA.HI.X.SX32 R17, R9, R31.reuse, 0x1, P1 ;  /* 0x0000001f09117211 */ /* 0x080fe200008f0eff */
[----:B------:R0:W-:Y:S01]  /*4bb0*/  STL.64 [R1+0xa0], R18 ;  /* 0x0000a01201007387 */ /* 0x0001e20000100a00 */
[----:B------:R-:W-:Y:S02]  /*4bc0*/  LEA.HI.X.SX32 R15, R0, R31, 0x1, P2 ;  /* 0x0000001f000f7211 */ /* 0x000fe400010f0eff */
[----:B------:R-:W-:Y:S01]  /*4bd0*/  LEA R0, R39, R10, 0x2 ;  /* 0x0000000a27007211 */ /* 0x000fe200078e10ff */
[----:B------:R1:W-:Y:S01]  /*4be0*/  STL.64 [R1+0x98], R16 ;  /* 0x0000981001007387 */ /* 0x0003e20000100a00 */
[-C--:B------:R-:W-:Y:S01]  /*4bf0*/  LEA R12, P2, R10, R37.reuse, 0x1 ;  /* 0x000000250a0c7211 */ /* 0x080fe200078408ff */
[----:B------:R-:W-:Y:S01]  /*4c00*/  CS2R R38, SRZ ;  /* 0x0000000000267805 */ /* 0x000fe2000001ff00 */
[----:B------:R-:W-:Y:S01]  /*4c10*/  LEA R8, P3, R0, R37, 0x1 ;  /* 0x0000002500087211 */ /* 0x000fe200078608ff */
[----:B------:R2:W-:Y:S01]  /*4c20*/  STL.64 [R1+0x90], R14 ;  /* 0x0000900e01007387 */ /* 0x0005e20000100a00 */
[-C--:B------:R-:W-:Y:S01]  /*4c30*/  LEA.HI.X.SX32 R13, R10, R31.reuse, 0x1, P2 ;  /* 0x0000001f0a0d7211 */ /* 0x080fe200010f0eff */
[----:B------:R-:W-:Y:S01]  /*4c40*/  IMAD.MOV.U32 R10, RZ, RZ, -0x800000 ;  /* 0xff800000ff0a7424 */ /* 0x000fe200078e00ff */
[----:B------:R-:W-:Y:S01]  /*4c50*/  LEA.HI.X.SX32 R9, R0, R31, 0x1, P3 ;  /* 0x0000001f00097211 */ /* 0x000fe200018f0eff */
[----:B------:R-:W-:Y:S01]  /*4c60*/  IMAD.MOV.U32 R0, RZ, RZ, 0x3f800000 ;  /* 0x3f800000ff007424 */ /* 0x000fe200078e00ff */
[-C--:B------:R-:W-:Y:S01]  /*4c70*/  IADD3 R236, P3, R135, R6.reuse, RZ ;  /* 0x0000000687ec7210 */ /* 0x080fe20007f7e0ff */
[----:B0-----:R-:W-:Y:S01]  /*4c80*/  CS2R R18, SRZ ;  /* 0x0000000000127805 */ /* 0x001fe2000001ff00 */
[----:B------:R-:W-:-:S02]  /*4c90*/  IADD3 R230, P2, R138, R6, RZ ;  /* 0x000000068ae67210 */ /* 0x000fc40007f5e0ff */
[C---:B-1----:R-:W-:Y:S02]  /*4ca0*/  LEA R16, P0, R5.reuse, R37, 0x1 ;  /* 0x0000002505107211 */ /* 0x042fe400078008ff */
[----:B------:R-:W-:Y:S02]  /*4cb0*/  LEA.HI.X.SX32 R237, R144, R7, 0x1, P3 ;  /* 0x0000000790ed7211 */ /* 0x000fe400018f0eff */
[C---:B--2---:R-:W-:Y:S02]  /*4cc0*/  LEA R14, P1, R4.reuse, R37, 0x1 ;  /* 0x00000025040e7211 */ /* 0x044fe400078208ff */
[-C--:B------:R-:W-:Y:S01]  /*4cd0*/  LEA.HI.X.SX32 R17, R5, R31.reuse, 0x1, P0 ;  /* 0x0000001f05117211 */ /* 0x080fe200000f0eff */
[----:B------:R-:W-:Y:S01]  /*4ce0*/  CS2R R36, SRZ ;  /* 0x0000000000247805 */ /* 0x000fe2000001ff00 */
[----:B------:R-:W-:Y:S01]  /*4cf0*/  LEA.HI.X.SX32 R15, R4, R31, 0x1, P1 ;  /* 0x0000001f040f7211 */ /* 0x000fe200008f0eff */
[----:B------:R-:W-:Y:S01]  /*4d00*/  IMAD.MOV.U32 R4, RZ, RZ, RZ ;  /* 0x000000ffff047224 */ /* 0x000fe200078e00ff */
[C---:B------:R-:W-:Y:S01]  /*4d10*/  LOP3.LUT P0, RZ, R226.reuse, 0x7, RZ, 0xc0, !PT ;  /* 0x00000007e2ff7812 */ /* 0x040fe2000780c0ff */
[----:B------:R0:W-:Y:S01]  /*4d20*/  STL.64 [R1+0x88], R16 ;  /* 0x0000881001007387 */ /* 0x0001e20000100a00 */
[C---:B------:R-:W-:Y:S01]  /*4d30*/  LOP3.LUT P1, RZ, R226.reuse, 0x3, RZ, 0xc0, !PT ;  /* 0x00000003e2ff7812 */ /* 0x040fe2000782c0ff */
[----:B------:R-:W-:Y:S01]  /*4d40*/  CS2R R30, SRZ ;  /* 0x00000000001e7805 */ /* 0x000fe2000001ff00 */
[----:B------:R-:W-:Y:S01]  /*4d50*/  LOP3.LUT R5, R226, 0xc0, RZ, 0xc0, !PT ;  /* 0x000000c0e2057812 */ /* 0x000fe200078ec0ff */
[----:B------:R1:W-:Y:S01]  /*4d60*/  STL.64 [R1+0x80], R14 ;  /* 0x0000800e01007387 */ /* 0x0003e20000100a00 */
[----:B------:R-:W-:-:S02]  /*4d70*/  IADD3 R226, P5, R137, R6, RZ ;  /* 0x0000000689e27210 */ /* 0x000fc40007fbe0ff */
[-C--:B------:R-:W-:Y:S01]  /*4d80*/  IADD3 R138, P3, R139, R6.reuse, RZ ;  /* 0x000000068b8a7210 */ /* 0x080fe20007f7e0ff */
[----:B------:R2:W-:Y:S01]  /*4d90*/  STL.64 [R1+0x78], R12 ;  /* 0x0000780c01007387 */ /* 0x0005e20000100a00 */
[-C--:B------:R-:W-:Y:S02]  /*4da0*/  LEA.HI.X.SX32 R227, R147, R7.reuse, 0x1, P5 ;  /* 0x0000000793e37211 */ /* 0x080fe400028f0eff */
[-C--:B------:R-:W-:Y:S01]  /*4db0*/  LEA.HI.X.SX32 R137, R98, R7.reuse, 0x1, P4 ;  /* 0x0000000762897211 */ /* 0x080fe200020f0eff */
[----:B------:R3:W-:Y:S01]  /*4dc0*/  STL.64 [R1+0x70], R8 ;  /* 0x0000700801007387 */ /* 0x0007e20000100a00 */
[----:B------:R-:W-:Y:S01]  /*4dd0*/  IADD3 R144, P4, R100, R6, RZ ;  /* 0x0000000664907210 */ /* 0x000fe20007f9e0ff */
[----:B0-----:R-:W-:Y:S01]  /*4de0*/  CS2R R16, SRZ ;  /* 0x0000000000107805 */ /* 0x001fe2000001ff00 */
[-C--:B------:R-:W-:Y:S01]  /*4df0*/  LEA.HI.X.SX32 R139, R164, R7.reuse, 0x1, P3 ;  /* 0x00000007a48b7211 */ /* 0x080fe200018f0eff */
[----:B------:R0:W-:Y:S01]  /*4e00*/  STL [R1+0x68], R0 ;  /* 0x0000680001007387 */ /* 0x0001e20000100800 */
[-C--:B------:R-:W-:Y:S01]  /*4e10*/  LEA.HI.X.SX32 R231, R99, R7.reuse, 0x1, P2 ;  /* 0x0000000763e77211 */ /* 0x080fe200010f0eff */
[----:B-1----:R-:W-:Y:S01]  /*4e20*/  CS2R R14, SRZ ;  /* 0x00000000000e7805 */ /* 0x002fe2000001ff00 */
[----:B------:R-:W-:Y:S01]  /*4e30*/  LEA.HI.X.SX32 R145, R165, R7, 0x1, P4 ;  /* 0x00000007a5917211 */ /* 0x000fe200020f0eff */
[----:B--2---:R-:W-:Y:S01]  /*4e40*/  CS2R R12, SRZ ;  /* 0x00000000000c7805 */ /* 0x004fe2000001ff00 */
[----:B------:R-:W-:Y:S01]  /*4e50*/  SHF.R.U32.HI R5, RZ, 0x2, R5 ;  /* 0x00000002ff057819 */ /* 0x000fe20000011605 */
[----:B------:R-:W-:Y:S01]  /*4e60*/  CS2R R164, SRZ ;  /* 0x0000000000a47805 */ /* 0x000fe2000001ff00 */
[----:B---3--:R-:W-:-:S02]  /*4e70*/  MOV R8, 0xff800000 ;  /* 0xff80000000087802 */ /* 0x008fc40000000f00 */
[----:B------:R-:W-:Y:S02]  /*4e80*/  MOV R9, 0xff800000 ;  /* 0xff80000000097802 */ /* 0x000fe40000000f00 */
[----:B------:R-:W-:Y:S01]  /*4e90*/  LOP3.LUT R5, R198, R5, RZ, 0x3c, !PT ;  /* 0x00000005c6057212 */ /* 0x000fe200078e3cff */
[----:B------:R-:W-:Y:S01]  /*4ea0*/  STL [R1], R8 ;  /* 0x0000000801007387 */ /* 0x000fe20000100800 */
[----:B0-----:R-:W-:-:S03]  /*4eb0*/  MOV R0, RZ ;  /* 0x000000ff00007202 */ /* 0x001fc60000000f00 */
[----:B------:R-:W-:Y:S04]  /*4ec0*/  STL [R1+0x4], R10 ;  /* 0x0000040a01007387 */ /* 0x000fe80000100800 */
[----:B------:R-:W-:Y:S04]  /*4ed0*/  STL [R1+0x8], R9 ;  /* 0x0000080901007387 */ /* 0x000fe80000100800 */
[----:B------:R-:W-:Y:S04]  /*4ee0*/  STL [R1+0xc], R8 ;  /* 0x00000c0801007387 */ /* 0x000fe80000100800 */
[----:B------:R-:W-:Y:S04]  /*4ef0*/  STL [R1+0x10], R10 ;  /* 0x0000100a01007387 */ /* 0x000fe80000100800 */
[----:B------:R-:W-:Y:S04]  /*4f00*/  STL [R1+0x14], R9 ;  /* 0x0000140901007387 */ /* 0x000fe80000100800 */
[----:B------:R-:W-:Y:S04]  /*4f10*/  STL [R1+0x18], R8 ;  /* 0x0000180801007387 */ /* 0x000fe80000100800 */
[----:B------:R0:W-:Y:S04]  /*4f20*/  STL [R1+0x1c], R10 ;  /* 0x00001c0a01007387 */ /* 0x0001e80000100800 */
[----:B------:R1:W-:Y:S04]  /*4f30*/  STL [R1+0x20], R9 ;  /* 0x0000200901007387 */ /* 0x0003e80000100800 */
[----:B------:R-:W-:Y:S01]  /*4f40*/  STL [R1+0x28], RZ ;  /* 0x000028ff01007387 */ /* 0x000fe20000100800 */
[----:B0-----:R-:W-:-:S03]  /*4f50*/  IMAD.MOV.U32 R10, RZ, RZ, 0x3f800000 ;  /* 0x3f800000ff0a7424 */ /* 0x001fc600078e00ff */
[----:B------:R0:W-:Y:S01]  /*4f60*/  STL [R1+0x24], R8 ;  /* 0x0000240801007387 */ /* 0x0001e20000100800 */
[----:B-1----:R-:W-:-:S03]  /*4f70*/  MOV R9, 0x3f800000 ;  /* 0x3f80000000097802 */ /* 0x002fc60000000f00 */
[----:B------:R-:W-:Y:S04]  /*4f80*/  STL [R1+0x64], R10 ;  /* 0x0000640a01007387 */ /* 0x000fe80000100800 */
[----:B------:R-:W-:Y:S01]  /*4f90*/  STL [R1+0x60], R9 ;  /* 0x0000600901007387 */ /* 0x000fe20000100800 */
[----:B0-----:R-:W-:-:S05]  /*4fa0*/  IMAD.MOV.U32 R8, RZ, RZ, 0x3f800000 ;  /* 0x3f800000ff087424 */ /* 0x001fca00078e00ff */
[----:B------:R-:W-:Y:S04]  /*4fb0*/  STL [R1+0x5c], R8 ;  /* 0x00005c0801007387 */ /* 0x000fe80000100800 */
        /* <DEDUP_REMOVED lines=9> */
[----:B------:R0:W-:Y:S04]  /*5050*/  STL [R1+0x34], R10 ;  /* 0x0000340a01007387 */ /* 0x0001e80000100800 */
[----:B------:R-:W-:Y:S04]  /*5060*/  STL [R1+0x30], R9 ;  /* 0x0000300901007387 */ /* 0x000fe80000100800 */
[----:B------:R1:W-:Y:S01]  /*5070*/  STL [R1+0x2c], R8 ;  /* 0x00002c0801007387 */ /* 0x0003e20000100800 */
[----:B0-----:R-:W-:-:S03]  /*5080*/  CS2R R10, SRZ ;  /* 0x00000000000a7805 */ /* 0x001fc6000001ff00 */
[----:B------:R0:W-:Y:S04]  /*5090*/  STL.64 [R1+0x3e0], R232 ;  /* 0x0003e0e801007387 */ /* 0x0001e80000100a00 */
[----:B------:R-:W-:Y:S01]  /*50a0*/  STL.64 [R1+0x360], R236 ;  /* 0x000360ec01007387 */ /* 0x000fe20000100a00 */
[----:B-1----:R-:W-:-:S03]  /*50b0*/  CS2R R8, SRZ ;  /* 0x0000000000087805 */ /* 0x002fc6000001ff00 */
[----:B------:R1:W-:Y:S01]  /*50c0*/  STL.64 [R1+0x350], R226 ;  /* 0x000350e201007387 */ /* 0x0003e20000100a00 */
[----:B0-----:R-:W-:-:S03]  /*50d0*/  IADD3 R232, P6, R98, R6, RZ ;  /* 0x0000000662e87210 */ /* 0x001fc60007fde0ff */
[----:B------:R-:W-:Y:S01]  /*50e0*/  STL.64 [R1+0x358], R234 ;  /* 0x000358ea01007387 */ /* 0x000fe20000100a00 */
[----:B------:R-:W-:Y:S02]  /*50f0*/  LEA.HI.X.SX32 R233, R161, R7, 0x1, P6 ;  /* 0x00000007a1e97211 */ /* 0x000fe400030f0eff */
[----:B-1----:R-:W-:-:S03]  /*5100*/  IADD3 R226, P5, R146, R6, RZ ;  /* 0x0000000692e27210 */ /* 0x002fc60007fbe0ff */
[----:B------:R-:W-:Y:S01]  /*5110*/  STL.64 [R1+0x420], R232 ;  /* 0x000420e801007387 */ /* 0x000fe20000100a00 */
[-C--:B------:R-:W-:Y:S02]  /*5120*/  IADD3 R146, P6, R160, R6.reuse, RZ ;  /* 0x00000006a0927210 */ /* 0x080fe40007fde0ff */
[-C--:B------:R-:W-:Y:S01]  /*5130*/  LEA.HI.X.SX32 R227, R100, R7.reuse, 0x1, P5 ;  /* 0x0000000764e37211 */ /* 0x080fe200028f0eff */
[----:B------:R0:W-:Y:S01]  /*5140*/  STL.64 [R1+0x3d8], R136 ;  /* 0x0003d88801007387 */ /* 0x0001e20000100a00 */
[-C--:B------:R-:W-:Y:S02]  /*5150*/  LEA.HI.X.SX32 R147, R166, R7.reuse, 0x1, P6 ;  /* 0x00000007a6937211 */ /* 0x080fe400030f0eff */
[-C--:B------:R-:W-:Y:S01]  /*5160*/  IADD3 R98, P5, R102, R6.reuse, RZ ;  /* 0x0000000666627210 */ /* 0x080fe20007fbe0ff */
[----:B------:R1:W-:Y:S03]  /*5170*/  STL.64 [R1+0x340], R138 ;  /* 0x0003408a01007387 */ /* 0x0003e60000100a00 */
[----:B------:R-:W-:Y:S01]  /*5180*/  LEA.HI.X.SX32 R99, R101, R7, 0x1, P5 ;  /* 0x0000000765637211 */ /* 0x000fe200028f0eff */
[----:B------:R-:W-:Y:S04]  /*5190*/  STL.64 [R1+0x348], R230 ;  /* 0x000348e601007387 */ /* 0x000fe80000100a00 */
[----:B------:R2:W-:Y:S01]  /*51a0*/  STL.64 [R1+0x3d0], R144 ;  /* 0x0003d09001007387 */ /* 0x0005e20000100a00 */
[----:B0-----:R-:W-:-:S03]  /*51b0*/  IADD3 R136, P2, R162, R6, RZ ;  /* 0x00000006a2887210 */ /* 0x001fc60007f5e0ff */
[----:B------:R0:W-:Y:S01]  /*51c0*/  STL.64 [R1+0x330], R146 ;  /* 0x0003309201007387 */ /* 0x0001e20000100a00 */
[-C--:B-1----:R-:W-:Y:S02]  /*51d0*/  IADD3 R138, P3, R163, R6.reuse, RZ ;  /* 0x00000006a38a7210 */ /* 0x082fe40007f7e0ff */
[-C--:B------:R-:W-:Y:S01]  /*51e0*/  LEA.HI.X.SX32 R137, R103, R7.reuse, 0x1, P2 ;  /* 0x0000000767897211 */ /* 0x080fe200010f0eff */
[----:B------:R-:W-:Y:S01]  /*51f0*/  STL.64 [R1+0x338], R226 ;  /* 0x000338e201007387 */ /* 0x000fe20000100a00 */
[-C--:B------:R-:W-:Y:S02]  /*5200*/  LEA.HI.X.SX32 R139, R172, R7.reuse, 0x1, P3 ;  /* 0x00000007ac8b7211 */ /* 0x080fe400018f0eff */
[-C--:B--2---:R-:W-:Y:S02]  /*5210*/  IADD3 R144, P4, R101, R6.reuse, RZ ;  /* 0x0000000665907210 */ /* 0x084fe40007f9e0ff */
[----:B0-----:R-:W-:Y:S02]  /*5220*/  IADD3 R146, P6, R103, R6, RZ ;  /* 0x0000000667927210 */ /* 0x001fe40007fde0ff */
[----:B------:R-:W-:-:S02]  /*5230*/  LEA.HI.X.SX32 R145, R168, R7, 0x1, P4 ;  /* 0x00000007a8917211 */ /* 0x000fc400020f0eff */
[-C--:B------:R-:W-:Y:S02]  /*5240*/  LEA.HI.X.SX32 R147, R102, R7.reuse, 0x1, P6 ;  /* 0x0000000766937211 */ /* 0x080fe400030f0eff */
[-C--:B------:R-:W-:Y:S01]  /*5250*/  IADD3 R100, P6, R104, R6.reuse, RZ ;  /* 0x0000000668647210 */ /* 0x080fe20007fde0ff */
[----:B------:R0:W-:Y:S03]  /*5260*/  STL.64 [R1+0x440], R144 ;  /* 0x0004409001007387 */ /* 0x0001e60000100a00 */
[----:B------:R-:W-:Y:S01]  /*5270*/  LEA.HI.X.SX32 R101, R173, R7, 0x1, P6 ;  /* 0x00000007ad657211 */ /* 0x000fe200030f0eff */
[----:B------:R1:W-:Y:S04]  /*5280*/  STL.64 [R1+0x418], R98 ;  /* 0x0004186201007387 */ /* 0x0003e80000100a00 */
[----:B------:R2:W-:Y:S01]  /*5290*/  STL.64 [R1+0x328], R136 ;  /* 0x0003288801007387 */ /* 0x0005e20000100a00 */
[----:B0-----:R-:W-:-:S03]  /*52a0*/  IADD3 R144, P4, R167, R6, RZ ;  /* 0x00000006a7907210 */ /* 0x001fc60007f9e0ff */
[----:B------:R-:W-:Y:S01]  /*52b0*/  STL.64 [R1+0x3c8], R146 ;  /* 0x0003c89201007387 */ /* 0x000fe20000100a00 */
[----:B------:R-:W-:Y:S01]  /*52c0*/  CS2R R166, SRZ ;  /* 0x0000000000a67805 */ /* 0x000fe2000001ff00 */
[-C--:B-1----:R-:W-:Y:S02]  /*52d0*/  IADD3 R98, P5, R169, R6.reuse, RZ ;  /* 0x00000006a9627210 */ /* 0x082fe40007fbe0ff */
[----:B------:R0:W-:Y:S01]  /*52e0*/  STL.64 [R1+0x320], R138 ;  /* 0x0003208a01007387 */ /* 0x0001e20000100a00 */
[-C--:B------:R-:W-:Y:S02]  /*52f0*/  LEA.HI.X.SX32 R145, R104, R7.reuse, 0x1, P4 ;  /* 0x0000000768917211 */ /* 0x080fe400020f0eff */
[----:B------:R-:W-:Y:S01]  /*5300*/  IADD3 R102, P4, R106, R6, RZ ;  /* 0x000000066a667210 */ /* 0x000fe20007f9e0ff */
[----:B------:R1:W-:Y:S01]  /*5310*/  STL.64 [R1+0x3c0], R100 ;  /* 0x0003c06401007387 */ /* 0x0003e20000100a00 */
[-C--:B------:R-:W-:Y:S02]  /*5320*/  LEA.HI.X.SX32 R99, R175, R7.reuse, 0x1, P5 ;  /* 0x00000007af637211 */ /* 0x080fe400028f0eff */
[----:B------:R-:W-:-:S02]  /*5330*/  LEA.HI.X.SX32 R103, R105, R7, 0x1, P4 ;  /* 0x0000000769677211 */ /* 0x000fc400020f0eff */
[-C--:B--2---:R-:W-:Y:S01]  /*5340*/  IADD3 R136, P2, R170, R6.reuse, RZ ;  /* 0x00000006aa887210 */ /* 0x084fe20007f5e0ff */
[----:B------:R2:W-:Y:S01]  /*5350*/  STL.64 [R1+0x310], R98 ;  /* 0x0003106201007387 */ /* 0x0005e20000100a00 */
[----:B0-----:R-:W-:-:S03]  /*5360*/  IADD3 R138, P3, R171, R6, RZ ;  /* 0x00000006ab8a7210 */ /* 0x001fc60007f7e0ff */
[----:B------:R-:W-:Y:S01]  /*5370*/  STL.64 [R1+0x318], R144 ;  /* 0x0003189001007387 */ /* 0x000fe20000100a00 */
[-C--:B------:R-:W-:Y:S02]  /*5380*/  LEA.HI.X.SX32 R137, R106, R7.reuse, 0x1, P2 ;  /* 0x000000076a897211 */ /* 0x080fe400010f0eff */
[-C--:B-1----:R-:W-:Y:S02]  /*5390*/  IADD3 R100, P6, R105, R6.reuse, RZ ;  /* 0x0000000669647210 */ /* 0x082fe40007fde0ff */
[-C--:B------:R-:W-:Y:S02]  /*53a0*/  LEA.HI.X.SX32 R139, R180, R7.reuse, 0x1, P3 ;  /* 0x00000007b48b7211 */ /* 0x080fe400018f0eff */
[-C--:B------:R-:W-:Y:S02]  /*53b0*/  LEA.HI.X.SX32 R101, R177, R7.reuse, 0x1, P6 ;  /* 0x00000007b1657211 */ /* 0x080fe400030f0eff */
[-C--:B--2---:R-:W-:Y:S02]  /*53c0*/  IADD3 R98, P5, R174, R6.reuse, RZ ;  /* 0x00000006ae627210 */ /* 0x084fe40007fbe0ff */
[----:B------:R-:W-:Y:S01]  /*53d0*/  IADD3 R104, P3, R179, R6, RZ ;  /* 0x00000006b3687210 */ /* 0x000fe20007f7e0ff */
[----:B------:R0:W-:Y:S01]  /*53e0*/  STL.64 [R1+0x410], R100 ;  /* 0x0004106401007387 */ /* 0x0001e20000100a00 */
[----:B------:R-:W-:-:S02]  /*53f0*/  LEA.HI.X.SX32 R99, R107, R7, 0x1, P5 ;  /* 0x000000076b637211 */ /* 0x000fc400028f0eff */
[-C--:B------:R-:W-:Y:S01]  /*5400*/  LEA.HI.X.SX32 R105, R188, R7.reuse, 0x1, P3 ;  /* 0x00000007bc697211 */ /* 0x080fe200018f0eff */
[----:B------:R1:W-:Y:S04]  /*5410*/  STL.64 [R1+0x3b8], R102 ;  /* 0x0003b86601007387 */ /* 0x0003e80000100a00 */
[----:B------:R2:W-:Y:S01]  /*5420*/  STL.64 [R1+0x308], R136 ;  /* 0x0003088801007387 */ /* 0x0005e20000100a00 */
[-C--:B0-----:R-:W-:Y:S02]  /*5430*/  IADD3 R100, P6, R176, R6.reuse, RZ ;  /* 0x00000006b0647210 */ /* 0x081fe40007fde0ff */
[----:B-1----:R-:W-:Y:S02]  /*5440*/  IADD3 R102, P4, R107, R6, RZ ;  /* 0x000000066b667210 */ /* 0x002fe40007f9e0ff */
[----:B------:R-:W-:-:S02]  /*5450*/  LEA.HI.X.SX32 R101, R182, R7, 0x1, P6 ;  /* 0x00000007b6657211 */ /* 0x000fc400030f0eff */
[----:B------:R-:W-:Y:S02]  /*5460*/  LEA.HI.X.SX32 R103, R181, R7, 0x1, P4 ;  /* 0x00000007b5677211 */ /* 0x000fe400020f0eff */
[----:B--2---:R-:W-:-:S03]  /*5470*/  IADD3 R136, P2, R178, R6, RZ ;  /* 0x00000006b2887210 */ /* 0x004fc60007f5e0ff */
[----:B------:R0:W-:Y:S01]  /*5480*/  STL.64 [R1+0x3b0], R102 ;  /* 0x0003b06601007387 */ /* 0x0001e20000100a00 */
[-C--:B------:R-:W-:Y:S02]  /*5490*/  LEA.HI.X.SX32 R137, R114, R7.reuse, 0x1, P2 ;  /* 0x0000000772897211 */ /* 0x080fe400010f0eff */
[-C--:B------:R-:W-:Y:S01]  /*54a0*/  IADD3 R106, P2, R186, R6.reuse, RZ ;  /* 0x00000006ba6a7210 */ /* 0x080fe20007f5e0ff */
[----:B------:R-:W-:Y:S03]  /*54b0*/  STL.64 [R1+0x300], R138 ;  /* 0x0003008a01007387 */ /* 0x000fe60000100a00 */
[----:B------:R-:W-:Y:S01]  /*54c0*/  LEA.HI.X.SX32 R107, R117, R7, 0x1, P2 ;  /* 0x00000007756b7211 */ /* 0x000fe200010f0eff */
[----:B------:R1:W-:Y:S01]  /*54d0*/  STL.64 [R1+0x2f8], R98 ;  /* 0x0002f86201007387 */ /* 0x0003e20000100a00 */
[----:B0-----:R-:W-:-:S03]  /*54e0*/  IADD3 R102, P4, R111, R6, RZ ;  /* 0x000000066f667210 */ /* 0x001fc60007f9e0ff */
[----:B------:R0:W-:Y:S01]  /*54f0*/  STL.64 [R1+0x2f0], R100 ;  /* 0x0002f06401007387 */ /* 0x0001e20000100a00 */
[----:B------:R-:W-:Y:S02]  /*5500*/  LEA.HI.X.SX32 R103, R183, R7, 0x1, P4 ;  /* 0x00000007b7677211 */ /* 0x000fe400020f0eff */
[----:B-1----:R-:W-:-:S03]  /*5510*/  IADD3 R98, P5, R112, R6, RZ ;  /* 0x0000000670627210 */ /* 0x002fc60007fbe0ff */
[----:B------:R1:W-:Y:S01]  /*5520*/  STL.64 [R1+0x450], R102 ;  /* 0x0004506601007387 */ /* 0x0003e20000100a00 */
[----:B------:R-:W-:Y:S02]  /*5530*/  LEA.HI.X.SX32 R99, R111, R7, 0x1, P5 ;  /* 0x000000076f637211 */ /* 0x000fe400028f0eff */
        /* <DEDUP_REMOVED lines=8> */
[----:B------:R-:W-:-:S03]  /*55c0*/  LEA.HI.X.SX32 R99, R115, R7, 0x1, P5 ;  /* 0x0000000773637211 */ /* 0x000fc600028f0eff */
[----:B------:R2:W-:Y:S01]  /*55d0*/  STL.64 [R1+0x2e0], R104 ;  /* 0x0002e06801007387 */ /* 0x0005e20000100a00 */
[-C--:B-1----:R-:W-:Y:S02]  /*55e0*/  IADD3 R100, P6, R185, R6.reuse, RZ ;  /* 0x00000006b9647210 */ /* 0x082fe40007fde0ff */
[----:B------:R-:W-:Y:S01]  /*55f0*/  CS2R R184, SRZ ;  /* 0x0000000000b87805 */ /* 0x000fe2000001ff00 */
[----:B------:R-:W-:Y:S01]  /*5600*/  STL.64 [R1+0x2e8], R136 ;  /* 0x0002e88801007387 */ /* 0x000fe20000100a00 */
[----:B------:R-:W-:Y:S02]  /*5610*/  LEA.HI.X.SX32 R101, R191, R7, 0x1, P6 ;  /* 0x00000007bf657211 */ /* 0x000fe400030f0eff */
[----:B0-----:R-:W-:-:S04]  /*5620*/  IADD3 R102, P4, R115, R6, RZ ;  /* 0x0000000673667210 */ /* 0x001fc80007f9e0ff */
[-C--:B------:R-:W-:Y:S02]  /*5630*/  LEA.HI.X.SX32 R103, R189, R7.reuse, 0x1, P4 ;  /* 0x00000007bd677211 */ /* 0x080fe400020f0eff */
[----:B--2---:R-:W-:Y:S01]  /*5640*/  IADD3 R104, P3, R187, R6, RZ ;  /* 0x00000006bb687210 */ /* 0x004fe20007f7e0ff */
[----:B------:R-:W-:Y:S01]  /*5650*/  CS2R R188, SRZ ;  /* 0x0000000000bc7805 */ /* 0x000fe2000001ff00 */
[----:B------:R-:W-:Y:S01]  /*5660*/  CS2R R186, SRZ ;  /* 0x0000000000ba7805 */ /* 0x000fe2000001ff00 */
[----:B------:R0:W-:Y:S01]  /*5670*/  STL.64 [R1+0x3a0], R102 ;  /* 0x0003a06601007387 */ /* 0x0001e20000100a00 */
[----:B------:R-:W-:-:S03]  /*5680*/  LEA.HI.X.SX32 R105, R202, R7, 0x1, P3 ;  /* 0x00000007ca697211 */ /* 0x000fc600018f0eff */
[----:B------:R1:W-:Y:S04]  /*5690*/  STL.64 [R1+0x2d8], R98 ;  /* 0x0002d86201007387 */ /* 0x0003e80000100a00 */
[----:B------:R2:W-:Y:S01]  /*56a0*/  STL.64 [R1+0x2d0], R100 ;  /* 0x0002d06401007387 */ /* 0x0005e20000100a00 */
[CC--:B0-----:R-:W-:Y:S02]  /*56b0*/  IADD3 R102, P4, R116.reuse, R6.reuse, RZ ;  /* 0x0000000674667210 */ /* 0x0c1fe40007f9e0ff */
[----:B-1----:R-:W-:Y:S02]  /*56c0*/  IADD3 R98, P5, R117, R6, RZ ;  /* 0x0000000675627210 */ /* 0x002fe40007fbe0ff */
[-C--:B------:R-:W-:Y:S02]  /*56d0*/  LEA.HI.X.SX32 R103, R199, R7.reuse, 0x1, P4 ;  /* 0x00000007c7677211 */ /* 0x080fe400020f0eff */
[----:B------:R-:W-:-:S02]  /*56e0*/  LEA.HI.X.SX32 R99, R116, R7, 0x1, P5 ;  /* 0x0000000774637211 */ /* 0x000fc400028f0eff */
[-C--:B--2---:R-:W-:Y:S01]  /*56f0*/  IADD3 R100, P6, R190, R6.reuse, RZ ;  /* 0x00000006be647210 */ /* 0x084fe20007fde0ff */
[----:B------:R0:W-:Y:S01]  /*5700*/  STL.64 [R1+0x400], R102 ;  /* 0x0004006601007387 */ /* 0x0001e20000100a00 */
[----:B------:R-:W-:Y:S02]  /*5710*/  CS2R R190, SRZ ;  /* 0x0000000000be7805 */ /* 0x000fe4000001ff00 */
[----:B------:R-:W-:Y:S01]  /*5720*/  LEA.HI.X.SX32 R101, R118, R7, 0x1, P6 ;  /* 0x0000000776657211 */ /* 0x000fe200030f0eff */
[----:B------:R1:W-:Y:S04]  /*5730*/  STL.64 [R1+0x398], R98 ;  /* 0x0003986201007387 */ /* 0x0003e80000100a00 */
[----:B------:R2:W-:Y:S01]  /*5740*/  STL.64 [R1+0x2c8], R106 ;  /* 0x0002c86a01007387 */ /* 0x0005e20000100a00 */
[----:B0-----:R-:W-:-:S03]  /*5750*/  IADD3 R102, P4, R195, R6, RZ ;  /* 0x00000006c3667210 */ /* 0x001fc60007f9e0ff */
[----:B------:R0:W-:Y:S01]  /*5760*/  STL.64 [R1+0x2c0], R104 ;  /* 0x0002c06801007387 */ /* 0x0001e20000100a00 */
[----:B------:R-:W-:Y:S01]  /*5770*/  CS2R R194, SRZ ;  /* 0x0000000000c27805 */ /* 0x000fe2000001ff00 */
[-C--:B-1----:R-:W-:Y:S02]  /*5780*/  IADD3 R98, P5, R118, R6.reuse, RZ ;  /* 0x0000000676627210 */ /* 0x082fe40007fbe0ff */
[-C--:B------:R-:W-:Y:S02]  /*5790*/  LEA.HI.X.SX32 R103, R204, R7.reuse, 0x1, P4 ;  /* 0x00000007cc677211 */ /* 0x080fe400020f0eff */
[----:B------:R-:W-:Y:S02]  /*57a0*/  LEA.HI.X.SX32 R99, R203, R7, 0x1, P5 ;  /* 0x00000007cb637211 */ /* 0x000fe400028f0eff */
[----:B--2---:R-:W-:-:S03]  /*57b0*/  IADD3 R106, P2, R200, R6, RZ ;  /* 0x00000006c86a7210 */ /* 0x004fc60007f5e0ff */
[----:B------:R1:W-:Y:S01]  /*57c0*/  STL.64 [R1+0x390], R98 ;  /* 0x0003906201007387 */ /* 0x0003e20000100a00 */
[----:B0-----:R-:W-:Y:S02]  /*57d0*/  IADD3 R104, P3, R201, R6, RZ ;  /* 0x00000006c9687210 */ /* 0x001fe40007f7e0ff */
[-C--:B------:R-:W-:Y:S01]  /*57e0*/  LEA.HI.X.SX32 R107, R121, R7.reuse, 0x1, P2 ;  /* 0x00000007796b7211 */ /* 0x080fe200010f0eff */
[----:B------:R0:W-:Y:S01]  /*57f0*/  STL.64 [R1+0x2b8], R100 ;  /* 0x0002b86401007387 */ /* 0x0001e20000100a00 */
[----:B------:R-:W-:-:S03]  /*5800*/  LEA.HI.X.SX32 R105, R210, R7, 0x1, P3 ;  /* 0x00000007d2697211 */ /* 0x000fc600018f0eff */
[----:B------:R2:W-:Y:S01]  /*5810*/  STL.64 [R1+0x2b0], R102 ;  /* 0x0002b06601007387 */ /* 0x0005e20000100a00 */
[-C--:B-1----:R-:W-:Y:S02]  /*5820*/  IADD3 R98, P5, R119, R6.reuse, RZ ;  /* 0x0000000677627210 */ /* 0x082fe40007fbe0ff */
[-C--:B0-----:R-:W-:Y:S02]  /*5830*/  IADD3 R100, P6, R120, R6.reuse, RZ ;  /* 0x0000000678647210 */ /* 0x081fe40007fde0ff */
[-C--:B------:R-:W-:Y:S02]  /*5840*/  LEA.HI.X.SX32 R99, R206, R7.reuse, 0x1, P5 ;  /* 0x00000007ce637211 */ /* 0x080fe400028f0eff */
[----:B--2---:R-:W-:Y:S02]  /*5850*/  IADD3 R102, P4, R121, R6, RZ ;  /* 0x0000000679667210 */ /* 0x004fe40007f9e0ff */
[-C--:B------:R-:W-:Y:S01]  /*5860*/  LEA.HI.X.SX32 R101, R119, R7.reuse, 0x1, P6 ;  /* 0x0000000777657211 */ /* 0x080fe200030f0eff */
[----:B------:R0:W-:Y:S01]  /*5870*/  STL.64 [R1+0x430], R98 ;  /* 0x0004306201007387 */ /* 0x0001e20000100a00 */
[----:B------:R-:W-:-:S03]  /*5880*/  LEA.HI.X.SX32 R103, R120, R7, 0x1, P4 ;  /* 0x0000000778677211 */ /* 0x000fc600020f0eff */
[----:B------:R1:W-:Y:S04]  /*5890*/  STL.64 [R1+0x3f8], R100 ;  /* 0x0003f86401007387 */ /* 0x0003e80000100a00 */
[----:B------:R2:W-:Y:S01]  /*58a0*/  STL.64 [R1+0x388], R102 ;  /* 0x0003886601007387 */ /* 0x0005e20000100a00 */
[----:B0-----:R-:W-:-:S03]  /*58b0*/  IADD3 R98, P5, R205, R6, RZ ;  /* 0x00000006cd627210 */ /* 0x001fc60007fbe0ff */
[----:B------:R0:W-:Y:S01]  /*58c0*/  STL.64 [R1+0x2a8], R106 ;  /* 0x0002a86a01007387 */ /* 0x0001e20000100a00 */
[----:B------:R-:W-:-:S03]  /*58d0*/  LEA.HI.X.SX32 R99, R122, R7, 0x1, P5 ;  /* 0x000000077a637211 */ /* 0x000fc600028f0eff */
[----:B------:R3:W-:Y:S01]  /*58e0*/  STL.64 [R1+0x2a0], R104 ;  /* 0x0002a06801007387 */ /* 0x0007e20000100a00 */
[-C--:B-1----:R-:W-:Y:S02]  /*58f0*/  IADD3 R100, P6, R207, R6.reuse, RZ ;  /* 0x00000006cf647210 */ /* 0x082fe40007fde0ff */
[-C--:B--2---:R-:W-:Y:S02]  /*5900*/  IADD3 R102, P4, R122, R6.reuse, RZ ;  /* 0x000000067a667210 */ /* 0x084fe40007f9e0ff */
[-C--:B------:R-:W-:Y:S02]  /*5910*/  LEA.HI.X.SX32 R101, R213, R7.reuse, 0x1, P6 ;  /* 0x00000007d5657211 */ /* 0x080fe400030f0eff */
[----:B------:R-:W-:Y:S02]  /*5920*/  LEA.HI.X.SX32 R103, R211, R7, 0x1, P4 ;  /* 0x00000007d3677211 */ /* 0x000fe400020f0eff */
[----:B0-----:R-:W-:-:S03]  /*5930*/  IADD3 R106, P2, R208, R6, RZ ;  /* 0x00000006d06a7210 */ /* 0x001fc60007f5e0ff */
[----:B------:R0:W-:Y:S01]  /*5940*/  STL.64 [R1+0x380], R102 ;  /* 0x0003806601007387 */ /* 0x0001e20000100a00 */
[----:B---3--:R-:W-:Y:S02]  /*5950*/  IADD3 R104, P3, R209, R6, RZ ;  /* 0x00000006d1687210 */ /* 0x008fe40007f7e0ff */
[-C--:B------:R-:W-:Y:S01]  /*5960*/  LEA.HI.X.SX32 R107, R132, R7.reuse, 0x1, P2 ;  /* 0x00000007846b7211 */ /* 0x080fe200010f0eff */
[----:B------:R1:W-:Y:S01]  /*5970*/  STL.64 [R1+0x298], R98 ;  /* 0x0002986201007387 */ /* 0x0003e20000100a00 */
[----:B------:R-:W-:-:S03]  /*5980*/  LEA.HI.X.SX32 R105, R215, R7, 0x1, P3 ;  /* 0x00000007d7697211 */ /* 0x000fc600018f0eff */
[----:B------:R2:W-:Y:S01]  /*5990*/  STL.64 [R1+0x290], R100 ;  /* 0x0002906401007387 */ /* 0x0005e20000100a00 */
[CC--:B0-----:R-:W-:Y:S02]  /*59a0*/  IADD3 R102, P4, R123.reuse, R6.reuse, RZ ;  /* 0x000000067b667210 */ /* 0x0c1fe40007f9e0ff */
[-C--:B-1----:R-:W-:Y:S02]  /*59b0*/  IADD3 R98, P5, R132, R6.reuse, RZ ;  /* 0x0000000684627210 */ /* 0x082fe40007fbe0ff */
[-C--:B------:R-:W-:Y:S02]  /*59c0*/  LEA.HI.X.SX32 R103, R214, R7.reuse, 0x1, P4 ;  /* 0x00000007d6677211 */ /* 0x080fe400020f0eff */
[-C--:B------:R-:W-:Y:S02]  /*59d0*/  LEA.HI.X.SX32 R99, R123, R7.reuse, 0x1, P5 ;  /* 0x000000077b637211 */ /* 0x080fe400028f0eff */
[-C--:B--2---:R-:W-:Y:S01]  /*59e0*/  IADD3 R100, P6, R212, R6.reuse, RZ ;  /* 0x00000006d4647210 */ /* 0x084fe20007fde0ff */
[----:B------:R0:W-:Y:S03]  /*59f0*/  STL.64 [R1+0x3f0], R102 ;  /* 0x0003f06601007387 */ /* 0x0001e60000100a00 */
[C---:B------:R-:W-:Y:S01]  /*5a00*/  LEA.HI.X.SX32 R101, R133.reuse, R7, 0x1, P6 ;  /* 0x0000000785657211 */ /* 0x040fe200030f0eff */
[----:B------:R1:W-:Y:S04]  /*5a10*/  STL.64 [R1+0x378], R98 ;  /* 0x0003786201007387 */ /* 0x0003e80000100a00 */
[----:B------:R2:W-:Y:S01]  /*5a20*/  STL.64 [R1+0x288], R106 ;  /* 0x0002886a01007387 */ /* 0x0005e20000100a00 */
[----:B0-----:R-:W-:-:S03]  /*5a30*/  IADD3 R102, P4, R133, R6, RZ ;  /* 0x0000000685667210 */ /* 0x001fc60007f9e0ff */
[----:B------:R0:W-:Y:S01]  /*5a40*/  STL.64 [R1+0x280], R104 ;  /* 0x0002806801007387 */ /* 0x0001e20000100a00 */
[-C--:B-1----:R-:W-:Y:S02]  /*5a50*/  IADD3 R98, P5, R134, R6.reuse, RZ ;  /* 0x0000000686627210 */ /* 0x082fe40007fbe0ff */
[-C--:B------:R-:W-:Y:S02]  /*5a60*/  LEA.HI.X.SX32 R103, R217, R7.reuse, 0x1, P4 ;  /* 0x00000007d9677211 */ /* 0x080fe400020f0eff */
[C---:B------:R-:W-:Y:S02]  /*5a70*/  LEA.HI.X.SX32 R99, R96.reuse, R7, 0x1, P5 ;  /* 0x0000000760637211 */ /* 0x040fe400028f0eff */
[CC--:B--2---:R-:W-:Y:S01]  /*5a80*/  LEA R106, P2, R96.reuse, R6.reuse, 0x2 ;  /* 0x00000006606a7211 */ /* 0x0c4fe200078410ff */
[----:B------:R1:W-:Y:S01]  /*5a90*/  STL.64 [R1+0x370], R102 ;  /* 0x0003706601007387 */ /* 0x0003e20000100a00 */
[----:B0-----:R-:W-:-:S03]  /*5aa0*/  LEA R104, P3, R96, R6, 0x3 ;  /* 0x0000000660687211 */ /* 0x001fc600078618ff */
[----:B------:R0:W-:Y:S01]  /*5ab0*/  STL.64 [R1+0x278], R100 ;  /* 0x0002786401007387 */ /* 0x0001e20000100a00 */
[-C--:B------:R-:W-:Y:S02]  /*5ac0*/  LEA.HI.X.SX32 R107, R134, R7.reuse, 0x1, P2 ;  /* 0x00000007866b7211 */ /* 0x080fe400010f0eff */
[----:B------:R-:W-:Y:S01]  /*5ad0*/  LEA.HI.X.SX32 R105, R225, R7, 0x1, P3 ;  /* 0x00000007e1697211 */ /* 0x000fe200018f0eff */
[----:B------:R2:W-:Y:S01]  /*5ae0*/  STL.64 [R1+0x460], R98 ;  /* 0x0004606201007387 */ /* 0x0005e20000100a00 */
[----:B-1----:R-:W-:-:S03]  /*5af0*/  LEA R102, P4, R96, R6, 0x4 ;  /* 0x0000000660667211 */ /* 0x002fc600078820ff */
[----:B------:R-:W-:Y:S01]  /*5b00*/  STL.64 [R1+0x458], R106 ;  /* 0x0004586a01007387 */ /* 0x000fe20000100a00 */
[----:B0-----:R-:W-:-:S03]  /*5b10*/  LEA R100, P6, R96, R6, 0x5 ;  /* 0x0000000660647211 */ /* 0x001fc600078c28ff */
[----:B------:R-:W-:Y:S01]  /*5b20*/  STL.64 [R1+0x448], R104 ;  /* 0x0004486801007387 */ /* 0x000fe20000100a00 */
[-C--:B------:R-:W-:Y:S02]  /*5b30*/  LEA.HI.X.SX32 R103, R224, R7.reuse, 0x1, P4 ;  /* 0x00000007e0677211 */ /* 0x080fe400020f0eff */
[-C--:B--2---:R-:W-:Y:S02]  /*5b40*/  LEA R98, P5, R96, R6.reuse, 0x6 ;  /* 0x0000000660627211 */ /* 0x084fe400078a30ff */
[----:B------:R-:W-:Y:S01]  /*5b50*/  IADD3 R96, P2, R218, R6, RZ ;  /* 0x00000006da607210 */ /* 0x000fe20007f5e0ff */
[----:B------:R-:W-:Y:S01]  /*5b60*/  STL.64 [R1+0x428], R102 ;  /* 0x0004286601007387 */ /* 0x000fe20000100a00 */
[-C--:B------:R-:W-:Y:S02]  /*5b70*/  LEA.HI.X.SX32 R101, R223, R7.reuse, 0x1, P6 ;  /* 0x00000007df657211 */ /* 0x080fe400030f0eff */
[-C--:B------:R-:W-:Y:S02]  /*5b80*/  LEA.HI.X.SX32 R99, R222, R7.reuse, 0x1, P5 ;  /* 0x00000007de637211 */ /* 0x080fe400028f0eff */
[----:B------:R-:W-:Y:S01]  /*5b90*/  LEA.HI.X.SX32 R97, R219, R7, 0x1, P2 ;  /* 0x00000007db617211 */ /* 0x000fe200010f0eff */
[----:B------:R-:W-:Y:S04]  /*5ba0*/  STL.64 [R1+0x3e8], R100 ;  /* 0x0003e86401007387 */ /* 0x000fe80000100a00 */
[----:B------:R0:W-:Y:S04]  /*5bb0*/  STL.64 [R1+0x368], R98 ;  /* 0x0003686201007387 */ /* 0x0001e80000100a00 */
[----:B------:R1:W-:Y:S01]  /*5bc0*/  STL.64 [R1+0x270], R96 ;  /* 0x0002706001007387 */ /* 0x0003e20000100a00 */
[----:B0-----:R-:W-:-:S02]  /*5bd0*/  LOP3.LUT R98, R198, 0x20, RZ, 0x3c, !PT ;  /* 0x00000020c6627812 */ /* 0x001fc400078e3cff */
[C---:B------:R-:W-:Y:S02]  /*5be0*/  LOP3.LUT R98, R198.reuse, 0x50, RZ, 0x3c, !PT ;  /* 0x00000050c6627812 */ /* 0x040fe400078e3cff */
[C---:B-1----:R-:W-:Y:S02]  /*5bf0*/  LOP3.LUT R96, R198.reuse, 0x10, RZ, 0x3c, !PT ;  /* 0x00000010c6607812 */ /* 0x042fe400078e3cff */
[C---:B------:R-:W-:Y:S02]  /*5c00*/  LOP3.LUT R97, R198.reuse, 0x30, RZ, 0x3c, !PT ;  /* 0x00000030c6617812 */ /* 0x040fe400078e3cff */
[C---:B------:R-:W-:Y:S02]  /*5c10*/  LOP3.LUT R96, R198.reuse, 0x40, RZ, 0x3c, !PT ;  /* 0x00000040c6607812 */ /* 0x040fe400078e3cff */
[C---:B------:R-:W-:Y:S02]  /*5c20*/  LOP3.LUT R97, R198.reuse, 0x60, RZ, 0x3c, !PT ;  /* 0x00000060c6617812 */ /* 0x040fe400078e3cff */
[----:B------:R-:W-:-:S02]  /*5c30*/  LOP3.LUT R96, R198, 0x70, RZ, 0x3c, !PT ;  /* 0x00000070c6607812 */ /* 0x000fc400078e3cff */
[----:B------:R-:W-:Y:S02]  /*5c40*/  LOP3.LUT R98, R5, 0x40, RZ, 0x3c, !PT ;  /* 0x0000004005627812 */ /* 0x000fe400078e3cff */
[C---:B------:R-:W-:Y:S02]  /*5c50*/  LOP3.LUT R97, R3.reuse, 0x20, RZ, 0x3c, !PT ;  /* 0x0000002003617812 */ /* 0x040fe400078e3cff */
[C---:B------:R-:W-:Y:S02]  /*5c60*/  LOP3.LUT R96, R3.reuse, 0x40, RZ, 0x3c, !PT ;  /* 0x0000004003607812 */ /* 0x040fe400078e3cff */
[----:B------:R-:W-:Y:S02]  /*5c70*/  LOP3.LUT R98, R3, 0x60, RZ, 0x3c, !PT ;  /* 0x0000006003627812 */ /* 0x000fe400078e3cff */
[C---:B------:R-:W-:Y:S02]  /*5c80*/  LOP3.LUT R97, R197.reuse, 0x20, RZ, 0x3c, !PT ;  /* 0x00000020c5617812 */ /* 0x040fe400078e3cff */
[----:B------:R-:W-:-:S02]  /*5c90*/  LOP3.LUT R96, R197, 0x40, RZ, 0x3c, !PT ;  /* 0x00000040c5607812 */ /* 0x000fc400078e3cff */
[----:B------:R-:W-:Y:S02]  /*5ca0*/  LOP3.LUT R98, R197, 0x60, RZ, 0x3c, !PT ;  /* 0x00000060c5627812 */ /* 0x000fe400078e3cff */
[----:B------:R-:W-:Y:S02]  /*5cb0*/  LOP3.LUT R97, R220, 0x40, RZ, 0x3c, !PT ;  /* 0x00000040dc617812 */ /* 0x000fe400078e3cff */
[----:B------:R-:W-:Y:S02]  /*5cc0*/  LOP3.LUT R96, R221, 0x40, RZ, 0x3c, !PT ;  /* 0x00000040dd607812 */ /* 0x000fe400078e3cff */
.L_x_1:
[----:B------:R-:W2:Y:S04]  /*5cd0*/  LDL.64 R114, [R1+0x448] ;  /* 0x0004480001727983 */ /* 0x000ea80000100a00 */
[----:B------:R-:W3:Y:S04]  /*5ce0*/  LDL.64 R106, [R1+0x460] ;  /* 0x00046000016a7983 */ /* 0x000ee80000100a00 */
[----:B------:R-:W4:Y:S04]  /*5cf0*/  LDL.64 R104, [R1+0x458] ;  /* 0x0004580001687983 */ /* 0x000f280000100a00 */
[----:B------:R-:W5:Y:S04]  /*5d00*/  LDL.64 R98, [R1+0x450] ;  /* 0x0004500001627983 */ /* 0x000f680000100a00 */
[----:B------:R-:W3:Y:S04]  /*5d10*/  LDL.64 R112, [R1+0x440] ;  /* 0x0004400001707983 */ /* 0x000ee80000100a00 */
[----:B------:R-:W3:Y:S04]  /*5d20*/  LDL.64 R102, [R1+0x438] ;  /* 0x0004380001667983 */ /* 0x000ee80000100a00 */
[----:B------:R-:W3:Y:S04]  /*5d30*/  LDL.64 R100, [R1+0x430] ;  /* 0x0004300001647983 */ /* 0x000ee80000100a00 */
[----:B------:R-:W3:Y:S04]  /*5d40*/  LDL.64 R118, [R1+0x428] ;  /* 0x0004280001767983 */ /* 0x000ee80000100a00 */
[----:B------:R-:W3:Y:S04]  /*5d50*/  LDL.64 R174, [R1+0x420] ;  /* 0x0004200001ae7983 */ /* 0x000ee80000100a00 */
[----:B------:R-:W3:Y:S04]  /*5d60*/  LDL.64 R132, [R1+0x418] ;  /* 0x0004180001847983 */ /* 0x000ee80000100a00 */
[----:B------:R-:W3:Y:S04]  /*5d70*/  LDL.64 R120, [R1+0x410] ;  /* 0x0004100001787983 */ /* 0x000ee80000100a00 */
[----:B------:R-:W3:Y:S04]  /*5d80*/  LDL.64 R116, [R1+0x408] ;  /* 0x0004080001747983 */ /* 0x000ee80000100a00 */
        /* <DEDUP_REMOVED lines=11> */
[----:B------:R-:W3:Y:S04]  /*5e40*/  LDL.64 R146, [R1+0x3f0] ;  /* 0x0003f00001927983 */ /* 0x000ee80000100a00 */
[----:B------:R-:W3:Y:S04]  /*5e50*/  LDL.64 R144, [R1+0x3e8] ;  /* 0x0003e80001907983 */ /* 0x000ee80000100a00 */
[----:B------:R-:W3:Y:S04]  /*5e60*/  LDL.64 R160, [R1+0x400] ;  /* 0x0004000001a07983 */ /* 0x000ee80000100a00 */
[----:B------:R-:W3:Y:S04]  /*5e70*/  LDL.64 R162, [R1+0x3c8] ;  /* 0x0003c80001a27983 */ /* 0x000ee80000100a00 */
[----:B------:R-:W3:Y:S04]  /*5e80*/  LDL.64 R172, [R1+0x3e0] ;  /* 0x0003e00001ac7983 */ /* 0x000ee80000100a00 */
[----:B------:R-:W3:Y:S04]  /*5e90*/  LDL.64 R136, [R1+0x3f8] ;  /* 0x0003f80001887983 */ /* 0x000ee80000100a00 */
[----:B------:R-:W3:Y:S04]  /*5ea0*/  LDL.64 R170, [R1+0x3d8] ;  /* 0x0003d80001aa7983 */ /* 0x000ee80000100a00 */
[----:B0-----:R-:W3:Y:S04]  /*5eb0*/  LDL.64 R166, [R1+0x3b8] ;  /* 0x0003b80001a67983 */ /* 0x001ee80000100a00 */
[----:B------:R-:W3:Y:S04]  /*5ec0*/  LDL.64 R164, [R1+0x3b0] ;  /* 0x0003b00001a47983 */ /* 0x000ee80000100a00 */
[----:B------:R-:W3:Y:S04]  /*5ed0*/  LDL.64 R168, [R1+0x3d0] ;  /* 0x0003d00001a87983 */ /* 0x000ee80000100a00 */
[----:B------:R-:W3:Y:S04]  /*5ee0*/  LDL.64 R138, [R1+0x3c0] ;  /* 0x0003c000018a7983 */ /* 0x000ee80000100a00 */
[----:B------:R-:W3:Y:S04]  /*5ef0*/  LDL.64 R178, [R1+0x388] ;  /* 0x0003880001b27983 */ /* 0x000ee80000100a00 */
[----:B------:R-:W3:Y:S04]  /*5f00*/  LDL.64 R180, [R1+0x390] ;  /* 0x0003900001b47983 */ /* 0x000ee80000100a00 */
[----:B------:R-:W3:Y:S04]  /*5f10*/  LDL.64 R184, [R1+0x378] ;  /* 0x0003780001b87983 */ /* 0x000ee80000100a00 */
[----:B------:R-:W3:Y:S04]  /*5f20*/  LDL.64 R176, [R1+0x360] ;  /* 0x0003600001b07983 */ /* 0x000ee80000100a00 */
[----:B------:R-:W3:Y:S01]  /*5f30*/  LDL.64 R182, [R1+0x350] ;  /* 0x0003500001b67983 */ /* 0x000ee20000100a00 */
[----:B------:R-:W-:-:S03]  /*5f40*/  IMAD.WIDE R96, R4, 0x2, R6 ;  /* 0x0000000204607825 */ /* 0x000fc600078e0206 */
[----:B------:R-:W3:Y:S04]  /*5f50*/  LDL.64 R200, [R1+0x320] ;  /* 0x0003200001c87983 */ /* 0x000ee80000100a00 */
[----:B------:R-:W3:Y:S04]  /*5f60*/  LDL.64 R190, [R1+0x318] ;  /* 0x0003180001be7983 */ /* 0x000ee80000100a00 */
[----:B------:R0:W3:Y:S04]  /*5f70*/  LDG.E.U16 R96, [R96.64] ;  /* 0x0000000460607981 */ /* 0x0000e8000c1e1500 */
        /* <DEDUP_REMOVED lines=11> */
[----:B--2---:R-:W-:-:S05]  /*6030*/  IMAD.WIDE R114, R4, 0x2, R114 ;  /* 0x0000000204727825 */ /* 0x004fca00078e0272 */
[----:B------:R1:W2:Y:S01]  /*6040*/  LDG.E.U16 R135, [R114.64] ;  /* 0x0000000472877981 */ /* 0x0002a2000c1e1500 */
[----:B----4-:R-:W-:-:S04]  /*6050*/  IMAD.WIDE R122, R4, 0x2, R104 ;  /* 0x00000002047a7825 */ /* 0x010fc800078e0268 */
[C---:B-----5:R-:W-:Y:S02]  /*6060*/  IMAD.WIDE R98, R4.reuse, 0x2, R98 ;  /* 0x0000000204627825 */ /* 0x060fe400078e0262 */
[----:B------:R4:W5:Y:S02]  /*6070*/  LDG.E.U16 R122, [R122.64] ;  /* 0x000000047a7a7981 */ /* 0x000964000c1e1500 */
[C---:B---3--:R-:W-:Y:S02]  /*6080*/  IMAD.WIDE R112, R4.reuse, 0x2, R112 ;  /* 0x0000000204707825 */ /* 0x048fe400078e0270 */
[----:B------:R3:W2:Y:S02]  /*6090*/  LDG.E.U16 R105, [R98.64] ;  /* 0x0000000462697981 */ /* 0x0006a4000c1e1500 */
[----:B------:R-:W-:-:S04]  /*60a0*/  IMAD.WIDE R102, R4, 0x2, R102 ;  /* 0x0000000204667825 */ /* 0x000fc800078e0266 */
[----:B------:R-:W-:-:S04]  /*60b0*/  IMAD.WIDE R100, R4, 0x2, R100 ;  /* 0x0000000204647825 */ /* 0x000fc800078e0264 */
[C---:B-1----:R-:W-:Y:S02]  /*60c0*/  IMAD.WIDE R114, R4.reuse, 0x2, R174 ;  /* 0x0000000204727825 */ /* 0x042fe400078e02ae */
[----:B------:R-:W2:Y:S02]  /*60d0*/  LDL.64 R174, [R1+0x348] ;  /* 0x0003480001ae7983 */ /* 0x000ea40000100a00 */
[C---:B------:R-:W-:Y:S02]  /*60e0*/  IMAD.WIDE R132, R4.reuse, 0x2, R132 ;  /* 0x0000000204847825 */ /* 0x040fe400078e0284 */
[----:B------:R1:W2:Y:S02]  /*60f0*/  LDG.E.U16 R114, [R114.64] ;  /* 0x0000000472727981 */ /* 0x0002a4000c1e1500 */
[C---:B---3--:R-:W-:Y:S02]  /*6100*/  IMAD.WIDE R98, R4.reuse, 0x2, R118 ;  /* 0x0000000204627825 */ /* 0x048fe400078e0276 */
[----:B------:R3:W2:Y:S02]  /*6110*/  LDG.E.U16 R119, [R112.64] ;  /* 0x0000000470777981 */ /* 0x0006a4000c1e1500 */
[----:B------:R-:W-:-:S02]  /*6120*/  IMAD.WIDE R116, R4, 0x2, R116 ;  /* 0x0000000204747825 */ /* 0x000fc400078e0274 */
[----:B------:R0:W2:Y:S02]  /*6130*/  LDG.E.U16 R98, [R98.64] ;  /* 0x0000000462627981 */ /* 0x0000a4000c1e1500 */
[C---:B------:R-:W-:Y:S02]  /*6140*/  IMAD.WIDE R120, R4.reuse, 0x2, R120 ;  /* 0x0000000204787825 */ /* 0x040fe400078e0278 */
[----:B-1----:R1:W2:Y:S04]  /*6150*/  LDG.E.U16 R115, [R132.64] ;  /* 0x0000000484737981 */ /* 0x0022a8000c1e1500 */
[----:B---3--:R3:W2:Y:S04]  /*6160*/  LDG.E.U16 R113, [R102.64] ;  /* 0x0000000466717981 */ /* 0x0086a8000c1e1500 */
[----:B------:R0:W2:Y:S04]  /*6170*/  LDG.E.U16 R134, [R116.64] ;  /* 0x0000000474867981 */ /* 0x0000a8000c1e1500 */
[----:B------:R0:W2:Y:S04]  /*6180*/  LDG.E.U16 R104, [R120.64] ;  /* 0x0000000478687981 */ /* 0x0000a8000c1e1500 */
[----:B---3--:R3:W2:Y:S01]  /*6190*/  LDG.E.U16 R103, [R100.64] ;  /* 0x0000000464677981 */ /* 0x0086a2000c1e1500 */
[----:B-1----:R-:W-:-:S03]  /*61a0*/  IMAD.WIDE R132, R4, 0x2, R146 ;  /* 0x0000000204847825 */ /* 0x002fc600078e0292 */
[----:B------:R-:W2:Y:S01]  /*61b0*/  LDL.64 R146, [R1+0x3a0] ;  /* 0x0003a00001927983 */ /* 0x000ea20000100a00 */
[----:B0-----:R-:W-:-:S03]  /*61c0*/  IMAD.WIDE R116, R4, 0x2, R144 ;  /* 0x0000000204747825 */ /* 0x001fc600078e0290 */
[----:B------:R-:W2:Y:S01]  /*61d0*/  LDL.64 R144, [R1+0x398] ;  /* 0x0003980001907983 */ /* 0x000ea20000100a00 */
[----:B---3--:R-:W-:-:S03]  /*61e0*/  IMAD.WIDE R100, R4, 0x2, R160 ;  /* 0x0000000204647825 */ /* 0x008fc600078e02a0 */
[----:B------:R0:W3:Y:S04]  /*61f0*/  LDG.E.U16 R102, [R132.64] ;  /* 0x0000000484667981 */ /* 0x0000e8000c1e1500 */
[----:B------:R1:W3:Y:S01]  /*6200*/  LDG.E.U16 R118, [R100.64] ;  /* 0x0000000464767981 */ /* 0x0002e2000c1e1500 */
[----:B------:R-:W-:-:S03]  /*6210*/  IMAD.WIDE R120, R4, 0x2, R172 ;  /* 0x0000000204787825 */ /* 0x000fc600078e02ac */
[----:B------:R1:W3:Y:S01]  /*6220*/  LDG.E.U16 R99, [R116.64] ;  /* 0x0000000474637981 */ /* 0x0002e2000c1e1500 */
[----:B0-----:R-:W-:-:S03]  /*6230*/  IMAD.WIDE R132, R4, 0x2, R162 ;  /* 0x0000000204847825 */ /* 0x001fc600078e02a2 */
[----:B------:R-:W3:Y:S01]  /*6240*/  LDL.64 R162, [R1+0x380] ;  /* 0x0003800001a27983 */ /* 0x000ee20000100a00 */
[----:B------:R-:W-:-:S03]  /*6250*/  IMAD.WIDE R136, R4, 0x2, R136 ;  /* 0x0000000204887825 */ /* 0x000fc600078e0288 */
[----:B------:R0:W5:Y:S01]  /*6260*/  LDG.E.U16 R120, [R120.64] ;  /* 0x0000000478787981 */ /* 0x000162000c1e1500 */
[----:B-1----:R-:W-:-:S03]  /*6270*/  IMAD.WIDE R100, R4, 0x2, R170 ;  /* 0x0000000204647825 */ /* 0x002fc600078e02aa */
[----:B------:R1:W5:Y:S04]  /*6280*/  LDG.E.U16 R112, [R136.64] ;  /* 0x0000000488707981 */ /* 0x000368000c1e1500 */
[----:B------:R-:W5:Y:S04]  /*6290*/  LDL.64 R170, [R1+0x358] ;  /* 0x0003580001aa7983 */ /* 0x000f680000100a00 */
[----:B0-----:R0:W5:Y:S01]  /*62a0*/  LDG.E.U16 R121, [R100.64] ;  /* 0x0000000464797981 */ /* 0x001162000c1e1500 */
[----:B-1----:R-:W-:-:S03]  /*62b0*/  IMAD.WIDE R136, R4, 0x2, R166 ;  /* 0x0000000204887825 */ /* 0x002fc600078e02a6 */
[----:B------:R-:W5:Y:S01]  /*62c0*/  LDL.64 R166, [R1+0x340] ;  /* 0x0003400001a67983 */ /* 0x000f620000100a00 */
[----:B------:R-:W-:-:S03]  /*62d0*/  IMAD.WIDE R116, R4, 0x2, R168 ;  /* 0x0000000204747825 */ /* 0x000fc600078e02a8 */
[----:B------:R-:W5:Y:S01]  /*62e0*/  LDL.64 R168, [R1+0x368] ;  /* 0x0003680001a87983 */ /* 0x000f620000100a00 */
[----:B0-----:R-:W-:-:S03]  /*62f0*/  IMAD.WIDE R100, R4, 0x2, R164 ;  /* 0x0000000204647825 */ /* 0x001fc600078e02a4 */
[----:B------:R-:W5:Y:S01]  /*6300*/  LDL.64 R164, [R1+0x338] ;  /* 0x0003380001a47983 */ /* 0x000f620000100a00 */
[----:B------:R-:W-:-:S03]  /*6310*/  IMAD.WIDE R106, R4, 0x2, R106 ;  /* 0x00000002046a7825 */ /* 0x000fc600078e026a */
[----:B------:R-:W5:Y:S01]  /*6320*/  LDL.64 R160, [R1+0x3a8] ;  /* 0x0003a80001a07983 */ /* 0x000f620000100a00 */
[----:B------:R-:W-:-:S03]  /*6330*/  IMAD.WIDE R138, R4, 0x2, R138 ;  /* 0x00000002048a7825 */ /* 0x000fc600078e028a */
[----:B------:R0:W5:Y:S04]  /*6340*/  LDG.E.U16 R111, [R136.64] ;  /* 0x00000004886f7981 */ /* 0x000168000c1e1500 */
[----:B------:R-:W5:Y:S04]  /*6350*/  LDL.64 R172, [R1+0x328] ;  /* 0x0003280001ac7983 */ /* 0x000f680000100a00 */
[----:B------:R1:W5:Y:S01]  /*6360*/  LDG.E.U16 R106, [R106.64] ;  /* 0x000000046a6a7981 */ /* 0x000362000c1e1500 */
[----:B0-----:R-:W-:-:S03]  /*6370*/  IMAD.WIDE R136, R4, 0x2, R178 ;  /* 0x0000000204887825 */ /* 0x001fc600078e02b2 */
[----:B------:R0:W5:Y:S04]  /*6380*/  LDG.E.U16 R116, [R116.64] ;  /* 0x0000000474747981 */ /* 0x000168000c1e1500 */
[----:B------:R1:W5:Y:S04]  /*6390*/  LDG.E.U16 R133, [R132.64] ;  /* 0x0000000484857981 */ /* 0x000368000c1e1500 */
[----:B------:R-:W5:Y:S04]  /*63a0*/  LDL.64 R178, [R1+0x2e8] ;  /* 0x0002e80001b27983 */ /* 0x000f680000100a00 */
[----:B0-----:R0:W5:Y:S04]  /*63b0*/  LDG.E.U16 R117, [R138.64] ;  /* 0x000000048a757981 */ /* 0x001168000c1e1500 */
[----:B-1----:R1:W5:Y:S04]  /*63c0*/  LDG.E.U16 R132, [R136.64] ;  /* 0x0000000488847981 */ /* 0x002368000c1e1500 */
[----:B------:R2:W5:Y:S01]  /*63d0*/  LDG.E.U16 R101, [R100.64] ;  /* 0x0000000464657981 */ /* 0x000562000c1e1500 */
[----:B0-----:R-:W-:-:S03]  /*63e0*/  IMAD.WIDE R138, R4, 0x2, R180 ;  /* 0x00000002048a7825 */ /* 0x001fc600078e02b4 */
[----:B------:R-:W5:Y:S01]  /*63f0*/  LDL.64 R180, [R1+0x310] ;  /* 0x0003100001b47983 */ /* 0x000f620000100a00 */
[----:B-1----:R-:W-:-:S03]  /*6400*/  IMAD.WIDE R136, R4, 0x2, R176 ;  /* 0x0000000204887825 */ /* 0x002fc600078e02b0 */
[----:B------:R-:W5:Y:S04]  /*6410*/  LDL.64 R176, [R1+0x2a8] ;  /* 0x0002a80001b07983 */ /* 0x000f680000100a00 */
[----:B----4-:R0:W4:Y:S01]  /*6420*/  LDG.E.U16 R123, [R138.64] ;  /* 0x000000048a7b7981 */ /* 0x010122000c1e1500 */
[----:B--2---:R-:W-:-:S05]  /*6430*/  IMAD.WIDE R144, R4, 0x2, R144 ;  /* 0x0000000204907825 */ /* 0x004fca00078e0290 */
[----:B------:R1:W2:Y:S01]  /*6440*/  LDG.E.U16 R107, [R144.64] ;  /* 0x00000004906b7981 */ /* 0x0002a2000c1e1500 */
[----:B------:R-:W-:-:S05]  /*6450*/  IMAD.WIDE R146, R4, 0x2, R146 ;  /* 0x0000000204927825 */ /* 0x000fca00078e0292 */
[----:B------:R0:W2:Y:S01]  /*6460*/  LDG.E.U16 R97, [R146.64] ;  /* 0x0000000492617981 */ /* 0x0000a2000c1e1500 */
[----:B---3--:R-:W-:-:S04]  /*6470*/  IMAD.WIDE R162, R4, 0x2, R162 ;  /* 0x0000000204a27825 */ /* 0x008fc800078e02a2 */
[C---:B-1----:R-:W-:Y:S02]  /*6480*/  IMAD.WIDE R144, R4.reuse, 0x2, R184 ;  /* 0x0000000204907825 */ /* 0x042fe400078e02b8 */
[----:B------:R1:W3:Y:S04]  /*6490*/  LDG.E.U16 R162, [R162.64] ;  /* 0x00000004a2a27981 */ /* 0x0002e8000c1e1500 */
[----:B------:R-:W2:Y:S04]  /*64a0*/  LDL.64 R184, [R1+0x2a0] ;  /* 0x0002a00001b87983 */ /* 0x000ea80000100a00 */
[----:B-1----:R5:W3:Y:S02]  /*64b0*/  LDG.E.U16 R163, [R144.64] ;  /* 0x0000000490a37981 */ /* 0x002ae4000c1e1500 */
[----:B-----5:R-:W-:-:S02]  /*64c0*/  IMAD.WIDE R144, R4, 0x2, R166 ;  /* 0x0000000204907825 */ /* 0x020fc400078e02a6 */
[----:B------:R-:W5:Y:S02]  /*64d0*/  LDL.64 R166, [R1+0x308] ;  /* 0x0003080001a67983 */ /* 0x000f640000100a00 */
[C---:B0-----:R-:W-:Y:S02]  /*64e0*/  IMAD.WIDE R146, R4.reuse, 0x2, R164 ;  /* 0x0000000204927825 */ /* 0x041fe400078e02a4 */
[----:B------:R-:W3:Y:S02]  /*64f0*/  LDL.64 R164, [R1+0x2d8] ;  /* 0x0002d80001a47983 */ /* 0x000ee40000100a00 */
[----:B------:R-:W-:-:S06]  /*6500*/  IMAD.WIDE R168, R4, 0x2, R168 ;  /* 0x0000000204a87825 */ /* 0x000fcc00078e02a8 */
[----:B------:R0:W4:Y:S04]  /*6510*/  LDG.E.U16 R168, [R168.64] ;  /* 0x00000004a8a87981 */ /* 0x000128000c1e1500 */
[----:B0-----:R0:W4:Y:S02]  /*6520*/  LDG.E.U16 R169, [R136.64] ;  /* 0x0000000488a97981 */ /* 0x001124000c1e1500 */
[C---:B0-----:R-:W-:Y:S02]  /*6530*/  IMAD.WIDE R136, R4.reuse, 0x2, R182 ;  /* 0x0000000204887825 */ /* 0x041fe400078e02b6 */
[----:B------:R-:W4:Y:S02]  /*6540*/  LDL.64 R182, [R1+0x298] ;  /* 0x0002980001b67983 */ /* 0x000f240000100a00 */
[----:B------:R-:W-:-:S02]  /*6550*/  IMAD.WIDE R138, R4, 0x2, R170 ;  /* 0x00000002048a7825 */ /* 0x000fc400078e02aa */
[----:B------:R0:W4:Y:S02]  /*6560*/  LDG.E.U16 R171, [R136.64] ;  /* 0x0000000488ab7981 */ /* 0x000124000c1e1500 */
[C---:B------:R-:W-:Y:S02]  /*6570*/  IMAD.WIDE R160, R4.reuse, 0x2, R160 ;  /* 0x0000000204a07825 */ /* 0x040fe400078e02a0 */
[----:B------:R1:W4:Y:S04]  /*6580*/  LDG.E.U16 R170, [R138.64] ;  /* 0x000000048aaa7981 */ /* 0x000328000c1e1500 */
[----:B------:R0:W4:Y:S01]  /*6590*/  LDG.E.U16 R100, [R160.64] ;  /* 0x00000004a0647981 */ /* 0x000122000c1e1500 */
[----:B-1----:R-:W-:-:S03]  /*65a0*/  IMAD.WIDE R138, R4, 0x2, R174 ;  /* 0x00000002048a7825 */ /* 0x002fc600078e02ae */
[----:B------:R1:W4:Y:S01]  /*65b0*/  LDG.E.U16 R174, [R146.64] ;  /* 0x0000000492ae7981 */ /* 0x000322000c1e1500 */
[----:B0-----:R-:W-:-:S03]  /*65c0*/  IMAD.WIDE R160, R4, 0x2, R172 ;  /* 0x0000000204a07825 */ /* 0x001fc600078e02ac */
[----:B------:R0:W4:Y:S01]  /*65d0*/  LDG.E.U16 R172, [R138.64] ;  /* 0x000000048aac7981 */ /* 0x000122000c1e1500 */
[----:B------:R-:W-:-:S03]  /*65e0*/  IMAD.WIDE R136, R4, 0x2, R200 ;  /* 0x0000000204887825 */ /* 0x000fc600078e02c8 */
[----:B------:R0:W4:Y:S01]  /*65f0*/  LDG.E.U16 R173, [R144.64] ;  /* 0x0000000490ad7981 */ /* 0x000122000c1e1500 */
[----:B-1----:R-:W-:-:S03]  /*6600*/  IMAD.WIDE R146, R4, 0x2, R178 ;  /* 0x0000000204927825 */ /* 0x002fc600078e02b2 */
[----:B------:R1:W4:Y:S01]  /*6610*/  LDG.E.U16 R175, [R160.64] ;  /* 0x00000004a0af7981 */ /* 0x000322000c1e1500 */
[----:B0-----:R-:W-:-:S03]  /*6620*/  IMAD.WIDE R138, R4, 0x2, R190 ;  /* 0x00000002048a7825 */ /* 0x001fc600078e02be */
[----:B------:R-:W4:Y:S01]  /*6630*/  LDL.64 R190, [R1+0x370] ;  /* 0x0003700001be7983 */ /* 0x000f220000100a00 */
[----:B------:R-:W-:-:S03]  /*6640*/  IMAD.WIDE R144, R4, 0x2, R180 ;  /* 0x0000000204907825 */ /* 0x000fc600078e02b4 */
[----:B------:R3:W4:Y:S01]  /*6650*/  LDG.E.U16 R179, [R146.64] ;  /* 0x0000000492b37981 */ /* 0x000722000c1e1500 */
[----:B-1----:R-:W-:-:S03]  /*6660*/  IMAD.WIDE R160, R4, 0x2, R176 ;  /* 0x0000000204a07825 */ /* 0x002fc600078e02b0 */
[----:B------:R0:W4:Y:S04]  /*6670*/  LDG.E.U16 R176, [R136.64] ;  /* 0x0000000488b07981 */ /* 0x000128000c1e1500 */
[----:B------:R2:W4:Y:S04]  /*6680*/  LDG.E.U16 R177, [R138.64] ;  /* 0x000000048ab17981 */ /* 0x000528000c1e1500 */
[----:B------:R5:W4:Y:S01]  /*6690*/  LDG.E.U16 R178, [R144.64] ;  /* 0x0000000490b27981 */ /* 0x000b22000c1e1500 */
[----:B0-----:R-:W-:-:S03]  /*66a0*/  IMAD.WIDE R136, R4, 0x2, R186 ;  /* 0x0000000204887825 */ /* 0x001fc600078e02ba */
[----:B------:R-:W4:Y:S04]  /*66b0*/  LDL.64 R186, [R1+0x330] ;  /* 0x0003300001ba7983 */ /* 0x000f280000100a00 */
[----:B------:R4:W4:Y:S04]  /*66c0*/  LDG.E.U16 R180, [R160.64] ;  /* 0x00000004a0b47981 */ /* 0x000928000c1e1500 */
[----:B------:R0:W4:Y:S01]  /*66d0*/  LDG.E.U16 R181, [R136.64] ;  /* 0x0000000488b57981 */ /* 0x000122000c1e1500 */
[----:B--2---:R-:W-:-:S03]  /*66e0*/  IMAD.WIDE R138, R4, 0x2, R184 ;  /* 0x00000002048a7825 */ /* 0x004fc600078e02b8 */
[----:B------:R-:W2:Y:S01]  /*66f0*/  LDL.64 R184, [R1+0x2f0] ;  /* 0x0002f00001b87983 */ /* 0x000ea20000100a00 */
[----:B-----5:R-:W-:-:S03]  /*6700*/  IMAD.WIDE R144, R4, 0x2, R166 ;  /* 0x0000000204907825 */ /* 0x020fc600078e02a6 */
[----:B------:R-:W5:Y:S01]  /*6710*/  LDL.64 R166, [R1+0x2b0] ;  /* 0x0002b00001a67983 */ /* 0x000f620000100a00 */
[----:B---3--:R-:W-:-:S03]  /*6720*/  IMAD.WIDE R146, R4, 0x2, R164 ;  /* 0x0000000204927825 */ /* 0x008fc600078e02a4 */
[----:B------:R-:W3:Y:S04]  /*6730*/  LDL.64 R164, [R1+0x270] ;  /* 0x0002700001a47983 */ /* 0x000ee80000100a00 */
[----:B------:R1:W3:Y:S01]  /*6740*/  LDG.E.U16 R199, [R146.64] ;  /* 0x0000000492c77981 */ /* 0x0002e2000c1e1500 */
[----:B----4-:R-:W-:-:S03]  /*6750*/  IMAD.WIDE R160, R4, 0x2, R182 ;  /* 0x0000000204a07825 */ /* 0x010fc600078e02b6 */
[----:B------:R4:W3:Y:S04]  /*6760*/  LDG.E.U16 R182, [R138.64] ;  /* 0x000000048ab67981 */ /* 0x0008e8000c1e1500 */
[----:B------:R0:W3:Y:S04]  /*6770*/  LDG.E.U16 R200, [R160.64] ;  /* 0x00000004a0c87981 */ /* 0x0000e8000c1e1500 */
[----:B------:R1:W3:Y:S01]  /*6780*/  LDG.E.U16 R183, [R144.64] ;  /* 0x0000000490b77981 */ /* 0x0002e2000c1e1500 */
[----:B----4-:R-:W-:-:S04]  /*6790*/  IMAD.WIDE R138, R4, 0x2, R222 ;  /* 0x00000002048a7825 */ /* 0x010fc800078e02de */
[C---:B0-----:R-:W-:Y:S02]  /*67a0*/  IMAD.WIDE R160, R4.reuse, 0x2, R202 ;  /* 0x0000000204a07825 */ /* 0x041fe400078e02ca */
[----:B------:R0:W4:Y:S02]  /*67b0*/  LDG.E.U16 R202, [R138.64] ;  /* 0x000000048aca7981 */ /* 0x000124000c1e1500 */
[----:B-1----:R-:W-:-:S05]  /*67c0*/  IMAD.WIDE R144, R4, 0x2, R218 ;  /* 0x0000000204907825 */ /* 0x002fca00078e02da */
[----:B------:R1:W4:Y:S01]  /*67d0*/  LDG.E.U16 R203, [R144.64] ;  /* 0x0000000490cb7981 */ /* 0x000322000c1e1500 */
[----:B------:R-:W-:-:S03]  /*67e0*/  IMAD.WIDE R146, R4, 0x2, R204 ;  /* 0x0000000204927825 */ /* 0x000fc600078e02cc */
[----:B------:R1:W4:Y:S01]  /*67f0*/  LDG.E.U16 R205, [R160.64] ;  /* 0x00000004a0cd7981 */ /* 0x000322000c1e1500 */
[----:B------:R-:W-:-:S03]  /*6800*/  IMAD.WIDE R136, R4, 0x2, R224 ;  /* 0x0000000204887825 */ /* 0x000fc600078e02e0 */
[----:B------:R1:W4:Y:S01]  /*6810*/  LDG.E.U16 R204, [R146.64] ;  /* 0x0000000492cc7981 */ /* 0x000322000c1e1500 */
[----:B0-----:R-:W-:-:S03]  /*6820*/  IMAD.WIDE R138, R4, 0x2, R212 ;  /* 0x00000002048a7825 */ /* 0x001fc600078e02d4 */
[----:B------:R0:W4:Y:S01]  /*6830*/  LDG.E.U16 R201, [R136.64] ;  /* 0x0000000488c97981 */ /* 0x000122000c1e1500 */
[----:B-1----:R-:W-:-:S03]  /*6840*/  IMAD.WIDE R160, R4, 0x2, R206 ;  /* 0x0000000204a07825 */ /* 0x002fc600078e02ce */
[----:B------:R1:W4:Y:S01]  /*6850*/  LDG.E.U16 R207, [R138.64] ;  /* 0x000000048acf7981 */ /* 0x000322000c1e1500 */
[----:B------:R-:W-:-:S04]  /*6860*/  IMAD.WIDE R146, R4, 0x2, R208 ;  /* 0x0000000204927825 */ /* 0x000fc800078e02d0 */
[C---:B0-----:R-:W-:Y:S01]  /*6870*/  IMAD.WIDE R136, R4.reuse, 0x2, R214 ;  /* 0x0000000204887825 */ /* 0x041fe200078e02d6 */
[----:B------:R5:W4:Y:S03]  /*6880*/  LDG.E.U16 R209, [R146.64] ;  /* 0x0000000492d17981 */ /* 0x000b26000c1e1500 */
[C---:B------:R-:W-:Y:S01]  /*6890*/  IMAD.WIDE R144, R4.reuse, 0x2, R210 ;  /* 0x0000000204907825 */ /* 0x040fe200078e02d2 */
[----:B------:R0:W4:Y:S04]  /*68a0*/  LDG.E.U16 R206, [R136.64] ;  /* 0x0000000488ce7981 */ /* 0x000128000c1e1500 */
[----:B------:R2:W4:Y:S01]  /*68b0*/  LDG.E.U16 R208, [R144.64] ;  /* 0x0000000490d07981 */ /* 0x000522000c1e1500 */
[----:B-1----:R-:W-:-:S03]  /*68c0*/  IMAD.WIDE R138, R4, 0x2, R186 ;  /* 0x00000002048a7825 */ /* 0x002fc600078e02ba */
[----:B------:R3:W4:Y:S01]  /*68d0*/  LDG.E.U16 R210, [R160.64] ;  /* 0x00000004a0d27981 */ /* 0x000722000c1e1500 */
[----:B0-----:R-:W-:-:S03]  /*68e0*/  IMAD.WIDE R136, R4, 0x2, R190 ;  /* 0x0000000204887825 */ /* 0x001fc600078e02be */
[----:B------:R-:W4:Y:S04]  /*68f0*/  LDG.E.U16 R138, [R138.64] ;  /* 0x000000048a8a7981 */ /* 0x000f28000c1e1500 */
[----:B------:R-:W4:Y:S01]  /*6900*/  LDG.E.U16 R136, [R136.64] ;  /* 0x0000000488887981 */ /* 0x000f22000c1e1500 */
[----:B--2---:R-:W-:-:S06]  /*6910*/  IMAD.WIDE R144, R4, 0x2, R184 ;  /* 0x0000000204907825 */ /* 0x004fcc00078e02b8 */
[----:B------:R-:W2:Y:S01]  /*6920*/  LDG.E.U16 R144, [R144.64] ;  /* 0x0000000490907981 */ /* 0x000ea2000c1e1500 */
[----:B-----5:R-:W-:-:S04]  /*6930*/  IMAD.WIDE R146, R4, 0x2, R166 ;  /* 0x0000000204927825 */ /* 0x020fc800078e02a6 */
[----:B---3--:R-:W-:Y:S02]  /*6940*/  IMAD.WIDE R160, R4, 0x2, R164 ;  /* 0x0000000204a07825 */ /* 0x008fe400078e02a4 */
[----:B------:R-:W3:Y:S04]  /*6950*/  LDG.E.U16 R146, [R146.64] ;  /* 0x0000000492927981 */ /* 0x000ee8000c1e1500 */
[----:B------:R-:W5:Y:S04]  /*6960*/  LDG.E.U16 R160, [R160.64] ;  /* 0x00000004a0a07981 */ /* 0x000f68000c1e1500 */
[----:B------:R-:W-:Y:S06]  /*6970*/  BAR.SYNC.DEFER_BLOCKING 0x0 ;  /* 0x0000000000007b1d */ /* 0x000fec0000010000 */
[----:B------:R-:W0:Y:S01]  /*6980*/  S2R R211, SR_TID.X ;  /* 0x0000000000d37919 */ /* 0x000e220000002100 */
[----:B------:R-:W-:-:S03]  /*6990*/  LOP3.LUT R164, R198, 0x10, RZ, 0x3c, !PT ;  /* 0x00000010c6a47812 */ /* 0x000fc600078e3cff */
[----:B------:R-:W-:Y:S04]  /*69a0*/  STS.U16 [R198+0x10000], R96 ;  /* 0x01000060c6007388 */ /* 0x000fe80000000400 */
[----:B------:R-:W-:Y:S04]  /*69b0*/  STS.U16 [R198+0x11000], R98 ;  /* 0x01100062c6007388 */ /* 0x000fe80000000400 */
[----:B------:R-:W-:Y:S04]  /*69c0*/  STS.U16 [R198+0x12000], R99 ;  /* 0x01200063c6007388 */ /* 0x000fe80000000400 */
[----:B------:R-:W-:Y:S04]  /*69d0*/  STS.U16 [R198+0x13000], R100 ;  /* 0x01300064c6007388 */ /* 0x000fe80000000400 */
[----:B------:R-:W-:Y:S04]  /*69e0*/  STS.U16 [R198+0x14000], R168 ;  /* 0x014000a8c6007388 */ /* 0x000fe80000000400 */
[----:B------:R-:W-:Y:S04]  /*69f0*/  STS.U16 [R198+0x15000], R175 ;  /* 0x015000afc6007388 */ /* 0x000fe80000000400 */
[----:B------:R-:W-:Y:S04]  /*6a00*/  STS.U16 [R198+0x16000], R179 ;  /* 0x016000b3c6007388 */ /* 0x000fe80000000400 */
[----:B------:R-:W-:Y:S01]  /*6a10*/  STS.U16 [R198+0x17000], R180 ;  /* 0x017000b4c6007388 */ /* 0x000fe20000000400 */
[----:B0-----:R-:W-:-:S03]  /*6a20*/  LOP3.LUT R211, R211, 0xff, RZ, 0xc0, !PT ;  /* 0x000000ffd3d37812 */ /* 0x001fc600078ec0ff */
[----:B------:R-:W-:Y:S04]  /*6a30*/  STS.U16 [R164+0x10200], R106 ;  /* 0x0102006aa4007388 */ /* 0x000fe80000000400 */
[----:B------:R-:W-:Y:S04]  /*6a40*/  STS.U16 [R164+0x11200], R114 ;  /* 0x01120072a4007388 */ /* 0x000fe80000000400 */
[----:B------:R-:W-:Y:S04]  /*6a50*/  STS.U16 [R164+0x12200], R120 ;  /* 0x01220078a4007388 */ /* 0x000fe80000000400 */
[----:B------:R-:W-:Y:S04]  /*6a60*/  STS.U16 [R164+0x13200], R97 ;  /* 0x01320061a4007388 */ /* 0x000fe80000000400 */
[----:B------:R-:W-:Y:S01]  /*6a70*/  STS.U16 [R164+0x14200], R169 ;  /* 0x014200a9a4007388 */ /* 0x000fe20000000400 */
[----:B------:R-:W-:-:S03]  /*6a80*/  IMAD.SHL.U32 R165, R211, 0x2, RZ ;  /* 0x00000002d3a57824 */ /* 0x000fc600078e00ff */
[----:B------:R-:W-:Y:S04]  /*6a90*/  STS.U16 [R164+0x15200], R176 ;  /* 0x015200b0a4007388 */ /* 0x000fe80000000400 */
[----:B------:R-:W-:Y:S04]  /*6aa0*/  STS.U16 [R164+0x16200], R181 ;  /* 0x016200b5a4007388 */ /* 0x000fe80000000400 */
[----:B------:R0:W-:Y:S01]  /*6ab0*/  STS.U16 [R164+0x17200], R182 ;  /* 0x017200b6a4007388 */ /* 0x0001e20000000400 */
[----:B------:R-:W-:Y:S02]  /*6ac0*/  LOP3.LUT R165, R165, 0x20, RZ, 0x3c, !PT ;  /* 0x00000020a5a57812 */ /* 0x000fe400078e3cff */
[----:B0-----:R-:W-:-:S02]  /*6ad0*/  SHF.L.U32 R164, R211, 0x1, RZ ;  /* 0x00000001d3a47819 */ /* 0x001fc400000006ff */
[----:B------:R-:W0:Y:S04]  /*6ae0*/  S2R R211, SR_TID.X ;  /* 0x0000000000d37919 */ /* 0x000e280000002100 */
[----:B------:R-:W-:Y:S01]  /*6af0*/  STS.U16 [R165+0x10400], R122 ;  /* 0x0104007aa5007388 */ /* 0x000fe20000000400 */
[----:B------:R-:W-:-:S03]  /*6b00*/  LOP3.LUT R164, R164, 0x30, RZ, 0x3c, !PT ;  /* 0x00000030a4a47812 */ /* 0x000fc600078e3cff */
[----:B------:R-:W-:Y:S04]  /*6b10*/  STS.U16 [R165+0x11400], R115 ;  /* 0x01140073a5007388 */ /* 0x000fe80000000400 */
[----:B------:R-:W-:Y:S04]  /*6b20*/  STS.U16 [R165+0x12400], R121 ;  /* 0x01240079a5007388 */ /* 0x000fe80000000400 */
[----:B------:R-:W-:Y:S04]  /*6b30*/  STS.U16 [R165+0x13400], R107 ;  /* 0x0134006ba5007388 */ /* 0x000fe80000000400 */
[----:B------:R-:W-:Y:S04]  /*6b40*/  STS.U16 [R165+0x14400], R170 ;  /* 0x014400aaa5007388 */ /* 0x000fe80000000400 */
[----:B------:R-:W-:Y:S04]  /*6b50*/  STS.U16 [R165+0x15400], R177 ;  /* 0x015400b1a5007388 */ /* 0x000fe80000000400 */
[----:B------:R-:W-:Y:S04]  /*6b60*/  STS.U16 [R165+0x16400], R199 ;  /* 0x016400c7a5007388 */ /* 0x000fe80000000400 */
[----:B------:R1:W-:Y:S01]  /*6b70*/  STS.U16 [R165+0x17400], R200 ;  /* 0x017400c8a5007388 */ /* 0x0003e20000000400 */
[----:B0-----:R-:W-:-:S03]  /*6b80*/  LOP3.LUT R211, R211, 0xff, RZ, 0xc0, !PT ;  /* 0x000000ffd3d37812 */ /* 0x001fc600078ec0ff */
[----:B------:R-:W-:Y:S04]  /*6b90*/  STS.U16 [R164+0x10600], R105 ;  /* 0x01060069a4007388 */ /* 0x000fe80000000400 */
[----:B------:R-:W-:Y:S04]  /*6ba0*/  STS.U16 [R164+0x11600], R104 ;  /* 0x01160068a4007388 */ /* 0x000fe80000000400 */
[----:B------:R-:W-:Y:S04]  /*6bb0*/  STS.U16 [R164+0x12600], R116 ;  /* 0x01260074a4007388 */ /* 0x000fe80000000400 */
[----:B------:R-:W-:Y:S04]  /*6bc0*/  STS.U16 [R164+0x13600], R123 ;  /* 0x0136007ba4007388 */ /* 0x000fe80000000400 */
[----:B------:R-:W-:Y:S01]  /*6bd0*/  STS.U16 [R164+0x14600], R171 ;  /* 0x014600aba4007388 */ /* 0x000fe20000000400 */
[----:B-1----:R-:W-:-:S03]  /*6be0*/  IMAD.SHL.U32 R165, R211, 0x2, RZ ;  /* 0x00000002d3a57824 */ /* 0x002fc600078e00ff */
[----:B------:R-:W-:Y:S04]  /*6bf0*/  STS.U16 [R164+0x15600], R178 ;  /* 0x015600b2a4007388 */ /* 0x000fe80000000400 */
[----:B----4-:R-:W-:Y:S04]  /*6c00*/  STS.U16 [R164+0x16600], R202 ;  /* 0x016600caa4007388 */ /* 0x010fe80000000400 */
[----:B------:R0:W-:Y:S02]  /*6c10*/  STS.U16 [R164+0x17600], R203 ;  /* 0x017600cba4007388 */ /* 0x0001e40000000400 */
[----:B0-----:R-:W-:-:S02]  /*6c20*/  SHF.L.U32 R164, R211, 0x1, RZ ;  /* 0x00000001d3a47819 */ /* 0x001fc400000006ff */
[----:B------:R-:W0:Y:S01]  /*6c30*/  S2R R211, SR_TID.X ;  /* 0x0000000000d37919 */ /* 0x000e220000002100 */
[----:B------:R-:W-:Y:S02]  /*6c40*/  LOP3.LUT R165, R165, 0x40, RZ, 0x3c, !PT ;  /* 0x00000040a5a57812 */ /* 0x000fe400078e3cff */
[----:B------:R-:W-:-:S03]  /*6c50*/  LOP3.LUT R164, R164, 0x50, RZ, 0x3c, !PT ;  /* 0x00000050a4a47812 */ /* 0x000fc600078e3cff */
[----:B------:R-:W-:Y:S04]  /*6c60*/  STS.U16 [R165+0x10800], R135 ;  /* 0x01080087a5007388 */ /* 0x000fe80000000400 */
[----:B------:R-:W-:Y:S04]  /*6c70*/  STS.U16 [R165+0x11800], R134 ;  /* 0x01180086a5007388 */ /* 0x000fe80000000400 */
[----:B------:R-:W-:Y:S04]  /*6c80*/  STS.U16 [R165+0x12800], R133 ;  /* 0x01280085a5007388 */ /* 0x000fe80000000400 */
[----:B------:R-:W-:Y:S01]  /*6c90*/  STS.U16 [R165+0x13800], R132 ;  /* 0x01380084a5007388 */ /* 0x000fe20000000400 */
[----:B0-----:R-:W-:-:S03]  /*6ca0*/  LOP3.LUT R211, R211, 0xff, RZ, 0xc0, !PT ;  /* 0x000000ffd3d37812 */ /* 0x001fc600078ec0ff */
[----:B------:R-:W-:Y:S04]  /*6cb0*/  STS.U16 [R165+0x14800], R172 ;  /* 0x014800aca5007388 */ /* 0x000fe80000000400 */
[----:B------:R-:W-:Y:S01]  /*6cc0*/  STS.U16 [R165+0x15800], R183 ;  /* 0x015800b7a5007388 */ /* 0x000fe20000000400 */
[----:B------:R-:W-:-:S03]  /*6cd0*/  IMAD.SHL.U32 R97, R211, 0x2, RZ ;  /* 0x00000002d3617824 */ /* 0x000fc600078e00ff */
[----:B------:R-:W-:Y:S04]  /*6ce0*/  STS.U16 [R165+0x16800], R204 ;  /* 0x016800cca5007388 */ /* 0x000fe80000000400 */
[----:B------:R0:W-:Y:S01]  /*6cf0*/  STS.U16 [R165+0x17800], R205 ;  /* 0x017800cda5007388 */ /* 0x0001e20000000400 */
[----:B------:R-:W-:-:S03]  /*6d00*/  LOP3.LUT R97, R97, 0x60, RZ, 0x3c, !PT ;  /* 0x0000006061617812 */ /* 0x000fc600078e3cff */
[----:B------:R-:W-:Y:S04]  /*6d10*/  STS.U16 [R164+0x10a00], R119 ;  /* 0x010a0077a4007388 */ /* 0x000fe80000000400 */
[----:B------:R-:W-:Y:S04]  /*6d20*/  STS.U16 [R164+0x11a00], R118 ;  /* 0x011a0076a4007388 */ /* 0x000fe80000000400 */
[----:B------:R-:W-:Y:S04]  /*6d30*/  STS.U16 [R164+0x12a00], R117 ;  /* 0x012a0075a4007388 */ /* 0x000fe80000000400 */
[----:B------:R-:W-:Y:S01]  /*6d40*/  STS.U16 [R164+0x13a00], R162 ;  /* 0x013a00a2a4007388 */ /* 0x000fe20000000400 */
[----:B------:R-:W-:-:S03]  /*6d50*/  SHF.L.U32 R96, R211, 0x1, RZ ;  /* 0x00000001d3607819 */ /* 0x000fc600000006ff */
[----:B------:R-:W-:Y:S04]  /*6d60*/  STS.U16 [R164+0x14a00], R173 ;  /* 0x014a00ada4007388 */ /* 0x000fe80000000400 */
[----:B------:R-:W-:Y:S04]  /*6d70*/  STS.U16 [R164+0x15a00], R201 ;  /* 0x015a00c9a4007388 */ /* 0x000fe80000000400 */
[----:B------:R-:W-:Y:S04]  /*6d80*/  STS.U16 [R164+0x16a00], R207 ;  /* 0x016a00cfa4007388 */ /* 0x000fe80000000400 */
[----:B------:R1:W-:Y:S01]  /*6d90*/  STS.U16 [R164+0x17a00], R209 ;  /* 0x017a00d1a4007388 */ /* 0x0003e20000000400 */
        /* <DEDUP_REMOVED lines=14> */
[----:B--2---:R-:W-:Y:S04]  /*6e80*/  STS.U16 [R96+0x15e00], R144 ;  /* 0x015e009060007388 */ /* 0x004fe80000000400 */
[----:B---3--:R-:W-:Y:S04]  /*6e90*/  STS.U16 [R96+0x16e00], R146 ;  /* 0x016e009260007388 */ /* 0x008fe80000000400 */
[----:B-----5:R-:W-:Y:S04]  /*6ea0*/  STS.U16 [R96+0x17e00], R160 ;  /* 0x017e00a060007388 */ /* 0x020fe80000000400 */
[----:B------:R-:W-:Y:S06]  /*6eb0*/  BAR.SYNC.DEFER_BLOCKING 0x0 ;  /* 0x0000000000007b1d */ /* 0x000fec0000010000 */
[----:B------:R-:W-:Y:S04]  /*6ec0*/  LDSM.16.MT88.4 R136, [R3] ;  /* 0x000000000388783b */ /* 0x000fe80000004200 */
[----:B------:R-:W2:Y:S04]  /*6ed0*/  LDSM.16.M88.4 R180, [R221+0x10000] ;  /* 0x01000000ddb4783b */ /* 0x000ea80000000200 */
[----:B------:R-:W-:Y:S04]  /*6ee0*/  LDSM.16.MT88.4 R168, [R3+0x1000] ;  /* 0x0010000003a8783b */ /* 0x000fe80000004200 */
[----:B------:R-:W3:Y:S01]  /*6ef0*/  LDSM.16.MT88.4 R112, [R3+0x80] ;  /* 0x000080000370783b */ /* 0x000ee20000004200 */
[----:B------:R-:W-:-:S02]  /*6f00*/  LOP3.LUT R166, R3, 0x20, RZ, 0x3c, !PT ;  /* 0x0000002003a67812 */ /* 0x000fc400078e3cff */
[C---:B0-----:R-:W-:Y:S01]  /*6f10*/  LOP3.LUT R165, R3.reuse, 0x40, RZ, 0x3c, !PT ;  /* 0x0000004003a57812 */ /* 0x041fe200078e3cff */
[----:B------:R-:W-:Y:S04]  /*6f20*/  LDSM.16.MT88.4 R160, [R3+0x1080] ;  /* 0x0010800003a0783b */ /* 0x000fe80000004200 */
[----:B------:R-:W0:Y:S04]  /*6f30*/  LDSM.16.MT88.4 R132, [R166] ;  /* 0x00000000a684783b */ /* 0x000e280000004200 */
[----:B------:R-:W4:Y:S04]  /*6f40*/  LDSM.16.MT88.4 R104, [R166+0x80] ;  /* 0x00008000a668783b */ /* 0x000f280000004200 */
[----:B------:R-:W5:Y:S04]  /*6f50*/  LDSM.16.MT88.4 R120, [R165] ;  /* 0x00000000a578783b */ /* 0x000f680000004200 */
[----:B------:R-:W4:Y:S01]  /*6f60*/  LDSM.16.MT88.4 R100, [R165+0x80] ;  /* 0x00008000a564783b */ /* 0x000f220000004200 */
[----:B-1----:R-:W-:-:S03]  /*6f70*/  LOP3.LUT R164, R3, 0x60, RZ, 0x3c, !PT ;  /* 0x0000006003a47812 */ /* 0x002fc600078e3cff */
[----:B------:R-:W1:Y:S04]  /*6f80*/  LDSM.16.MT88.4 R176, [R166+0x1000] ;  /* 0x00100000a6b0783b */ /* 0x000e680000004200 */
[----:B------:R-:W1:Y:S01]  /*6f90*/  LDSM.16.MT88.4 R144, [R166+0x1080] ;  /* 0x00108000a690783b */ /* 0x000e620000004200 */
[-C--:B--2---:R-:W-:Y:S03]  /*6fa0*/  HMMA.16816.F32.BF16 R136, R136, R180.reuse, RZ ;  /* 0x000000b48888723c */ /* 0x084fe600000418ff */
[----:B------:R-:W2:Y:S04]  /*6fb0*/  LDSM.16.MT88.4 R172, [R165+0x1000] ;  /* 0x00100000a5ac783b */ /* 0x000ea80000004200 */
[----:B------:R-:W-:Y:S01]  /*6fc0*/  LDSM.16.MT88.4 R116, [R164] ;  /* 0x00000000a474783b */ /* 0x000fe20000004200 */
[-C--:B---3--:R-:W-:Y:S03]  /*6fd0*/  HMMA.16816.F32.BF16 R112, R112, R180.reuse, RZ ;  /* 0x000000b47070723c */ /* 0x088fe600000418ff */
[----:B------:R-:W-:Y:S04]  /*6fe0*/  LDSM.16.MT88.4 R96, [R164+0x80] ;  /* 0x00008000a460783b */ /* 0x000fe80000004200 */
[----:B------:R-:W-:Y:S01]  /*6ff0*/  LDSM.16.MT88.4 R200, [R164+0x1080] ;  /* 0x00108000a4c8783b */ /* 0x000fe20000004200 */
[----:B0-----:R-:W-:Y:S01]  /*7000*/  HMMA.16816.F32.BF16 R132, R132, R180, RZ ;  /* 0x000000b48484723c */ /* 0x001fe200000418ff */
[----:B------:R-:W-:-:S02]  /*7010*/  LOP3.LUT R111, R221, 0x40, RZ, 0x3c, !PT ;  /* 0x00000040dd6f7812 */ /* 0x000fc400078e3cff */
[----:B------:R-:W-:Y:S04]  /*7020*/  LDSM.16.MT88.4 R204, [R165+0x2080] ;  /* 0x00208000a5cc783b */ /* 0x000fe80000004200 */
[----:B------:R-:W-:Y:S01]  /*7030*/  LDSM.16.MT88.4 R208, [R165+0xc000] ;  /* 0x00c00000a5d0783b */ /* 0x000fe20000004200 */
[----:B------:R-:W-:Y:S03]  /*7040*/  HMMA.16816.F32.BF16 R136, R168, R182, R136 ;  /* 0x000000b6a888723c */ /* 0x000fe60000041888 */
[----:B------:R-:W0:Y:S04]  /*7050*/  LDSM.16.MT88.4 R168, [R165+0x1080] ;  /* 0x00108000a5a8783b */ /* 0x000e280000004200 */
[----:B------:R-:W-:Y:S01]  /*7060*/  LDSM.16.MT88.4 R212, [R164+0xd080] ;  /* 0x00d08000a4d4783b */ /* 0x000fe20000004200 */
[-C--:B----4-:R-:W-:Y:S08]  /*7070*/  HMMA.16816.F32.BF16 R104, R104, R180.reuse, RZ ;  /* 0x000000b46868723c */ /* 0x090ff000000418ff */
[-C--:B-----5:R-:W-:Y:S08]  /*7080*/  HMMA.16816.F32.BF16 R120, R120, R180.reuse, RZ ;  /* 0x000000b47878723c */ /* 0x0a0ff000000418ff */
[----:B------:R-:W-:Y:S08]  /*7090*/  HMMA.16816.F32.BF16 R100, R100, R180, RZ ;  /* 0x000000b46464723c */ /* 0x000ff000000418ff */
[-C--:B------:R-:W-:Y:S01]  /*70a0*/  HMMA.16816.F32.BF16 R112, R160, R182.reuse, R112 ;  /* 0x000000b6a070723c */ /* 0x080fe20000041870 */
[----:B------:R-:W3:Y:S07]  /*70b0*/  LDSM.16.MT88.4 R160, [R164+0x1000] ;  /* 0x00100000a4a0783b */ /* 0x000eee0000004200 */
[-C--:B-1----:R-:W-:Y:S01]  /*70c0*/  HMMA.16816.F32.BF16 R132, R176, R182.reuse, R132 ;  /* 0x000000b6b084723c */ /* 0x082fe20000041884 */
[----:B------:R-:W-:Y:S07]  /*70d0*/  LDSM.16.MT88.4 R176, [R3+0x2000] ;  /* 0x0020000003b0783b */ /* 0x000fee0000004200 */
[-C--:B------:R-:W-:Y:S01]  /*70e0*/  HMMA.16816.F32.BF16 R104, R144, R182.reuse, R104 ;  /* 0x000000b69068723c */ /* 0x080fe20000041868 */
[----:B------:R-:W1:Y:S07]  /*70f0*/  LDSM.16.M88.4 R144, [R111+0x10000] ;  /* 0x010000006f90783b */ /* 0x000e6e0000000200 */
[-C--:B--2---:R-:W-:Y:S01]  /*7100*/  HMMA.16816.F32.BF16 R120, R172, R182.reuse, R120 ;  /* 0x000000b6ac78723c */ /* 0x084fe20000041878 */
[----:B------:R-:W2:Y:S07]  /*7110*/  LDSM.16.MT88.4 R172, [R3+0x2080] ;  /* 0x0020800003ac783b */ /* 0x000eae0000004200 */
[----:B0-----:R-:W-:Y:S01]  /*7120*/  HMMA.16816.F32.BF16 R100, R168, R182, R100 ;  /* 0x000000b6a864723c */ /* 0x001fe20000041864 */
[----:B------:R-:W0:Y:S07]  /*7130*/  LDSM.16.MT88.4 R168, [R166+0x2000] ;  /* 0x00200000a6a8783b */ /* 0x000e2e0000004200 */
[-C--:B------:R-:W-:Y:S08]  /*7140*/  HMMA.16816.F32.BF16 R116, R116, R180.reuse, RZ ;  /* 0x000000b47474723c */ /* 0x080ff000000418ff */
[----:B------:R-:W-:Y:S11]  /*7150*/  HMMA.16816.F32.BF16 R96, R96, R180, RZ ;  /* 0x000000b46060723c */ /* 0x000ff600000418ff */
[----:B------:R-:W-:Y:S05]  /*7160*/  @!UPT UIADD3 URZ, URZ, URZ, URZ ;  /* 0x0000003f3f3ff290 */ /* 0x000fea000fffe03f */
[-C--:B---3--:R-:W-:Y:S01]  /*7170*/  HMMA.16816.F32.BF16 R116, R160, R182.reuse, R116 ;  /* 0x000000b6a074723c */ /* 0x088fe20000041874 */
[----:B------:R-:W3:Y:S07]  /*7180*/  LDSM.16.MT88.4 R160, [R166+0x2080] ;  /* 0x00208000a6a0783b */ /* 0x000eee0000004200 */
[----:B------:R-:W-:Y:S01]  /*7190*/  HMMA.16816.F32.BF16 R180, R200, R182, R96 ;  /* 0x000000b6c8b4723c */ /* 0x000fe20000041860 */
[----:B------:R-:W4:Y:S04]  /*71a0*/  LDSM.16.MT88.4 R96, [R165+0x2000] ;  /* 0x00200000a560783b */ /* 0x000f280000004200 */
[----:B------:R-:W-:Y:S03]  /*71b0*/  LDSM.16.MT88.4 R200, [R164+0x2000] ;  /* 0x00200000a4c8783b */ /* 0x000fe60000004200 */
[-C--:B-1----:R-:W-:Y:S01]  /*71c0*/  HMMA.16816.F32.BF16 R136, R176, R144.reuse, R136 ;  /* 0x00000090b088723c */ /* 0x082fe20000041888 */
[----:B------:R-:W1:Y:S07]  /*71d0*/  LDSM.16.MT88.4 R176, [R164+0x2080] ;  /* 0x00208000a4b0783b */ /* 0x000e6e0000004200 */
[-C--:B--2---:R-:W-:Y:S01]  /*71e0*/  HMMA.16816.F32.BF16 R112, R172, R144.reuse, R112 ;  /* 0x00000090ac70723c */ /* 0x084fe20000041870 */
[----:B------:R-:W2:Y:S07]  /*71f0*/  LDSM.16.MT88.4 R172, [R3+0x3000] ;  /* 0x0030000003ac783b */ /* 0x000eae0000004200 */
[-C--:B0-----:R-:W-:Y:S01]  /*7200*/  HMMA.16816.F32.BF16 R132, R168, R144.reuse, R132 ;  /* 0x00000090a884723c */ /* 0x081fe20000041884 */
[----:B------:R-:W0:Y:S07]  /*7210*/  LDSM.16.MT88.4 R168, [R3+0x3080] ;  /* 0x0030800003a8783b */ /* 0x000e2e0000004200 */
[-C--:B---3--:R-:W-:Y:S01]  /*7220*/  HMMA.16816.F32.BF16 R104, R160, R144.reuse, R104 ;  /* 0x00000090a068723c */ /* 0x088fe20000041868 */
[----:B------:R-:W3:Y:S07]  /*7230*/  LDSM.16.MT88.4 R160, [R166+0x3000] ;  /* 0x00300000a6a0783b */ /* 0x000eee0000004200 */
[-C--:B----4-:R-:W-:Y:S01]  /*7240*/  HMMA.16816.F32.BF16 R120, R96, R144.reuse, R120 ;  /* 0x000000906078723c */ /* 0x090fe20000041878 */
[----:B------:R-:W4:Y:S07]  /*7250*/  LDSM.16.MT88.4 R96, [R166+0x3080] ;  /* 0x00308000a660783b */ /* 0x000f2e0000004200 */
[----:B-1----:R-:W-:Y:S01]  /*7260*/  HMMA.16816.F32.BF16 R180, R176, R144, R180 ;  /* 0x00000090b0b4723c */ /* 0x002fe200000418b4 */
[----:B------:R-:W1:Y:S07]  /*7270*/  LDSM.16.MT88.4 R176, [R165+0x3000] ;  /* 0x00300000a5b0783b */ /* 0x000e6e0000004200 */
[-C--:B--2---:R-:W-:Y:S01]  /*7280*/  HMMA.16816.F32.BF16 R136, R172, R146.reuse, R136 ;  /* 0x00000092ac88723c */ /* 0x084fe20000041888 */
[----:B------:R-:W2:Y:S07]  /*7290*/  LDSM.16.MT88.4 R172, [R165+0x3080] ;  /* 0x00308000a5ac783b */ /* 0x000eae0000004200 */
[----:B0-----:R-:W-:Y:S01]  /*72a0*/  HMMA.16816.F32.BF16 R112, R168, R146, R112 ;  /* 0x00000092a870723c */ /* 0x001fe20000041870 */
[----:B------:R-:W0:Y:S07]  /*72b0*/  LDSM.16.MT88.4 R168, [R164+0x3000] ;  /* 0x00300000a4a8783b */ /* 0x000e2e0000004200 */
[-C--:B------:R-:W-:Y:S01]  /*72c0*/  HMMA.16816.F32.BF16 R100, R204, R144.reuse, R100 ;  /* 0x00000090cc64723c */ /* 0x080fe20000041864 */
[----:B------:R-:W-:Y:S07]  /*72d0*/  LDSM.16.MT88.4 R204, [R3+0x4000] ;  /* 0x0040000003cc783b */ /* 0x000fee0000004200 */
[----:B------:R-:W-:Y:S01]  /*72e0*/  HMMA.16816.F32.BF16 R116, R200, R144, R116 ;  /* 0x00000090c874723c */ /* 0x000fe20000041874 */
[----:B------:R-:W5:Y:S07]  /*72f0*/  LDSM.16.MT88.4 R200, [R164+0x3080] ;  /* 0x00308000a4c8783b */ /* 0x000f6e0000004200 */
[-C--:B---3--:R-:W-:Y:S01]  /*7300*/  HMMA.16816.F32.BF16 R132, R160, R146.reuse, R132 ;  /* 0x00000092a084723c */ /* 0x088fe20000041884 */
[----:B------:R-:W-:Y:S07]  /*7310*/  LDSM.16.M88.4 R160, [R221+0x10080] ;  /* 0x01008000dda0783b */ /* 0x000fee0000000200 */
[-C--:B----4-:R-:W-:Y:S01]  /*7320*/  HMMA.16816.F32.BF16 R104, R96, R146.reuse, R104 ;  /* 0x000000926068723c */ /* 0x090fe20000041868 */
[----:B------:R-:W3:Y:S07]  /*7330*/  LDSM.16.MT88.4 R96, [R3+0x4080] ;  /* 0x004080000360783b */ /* 0x000eee0000004200 */
[-C--:B-1----:R-:W-:Y:S01]  /*7340*/  HMMA.16816.F32.BF16 R120, R176, R146.reuse, R120 ;  /* 0x00000092b078723c */ /* 0x082fe20000041878 */
[----:B------:R-:W1:Y:S07]  /*7350*/  LDSM.16.MT88.4 R176, [R166+0x4000] ;  /* 0x00400000a6b0783b */ /* 0x000e6e0000004200 */
[-C--:B--2---:R-:W-:Y:S01]  /*7360*/  HMMA.16816.F32.BF16 R100, R172, R146.reuse, R100 ;  /* 0x00000092ac64723c */ /* 0x084fe20000041864 */
[----:B------:R-:W2:Y:S07]  /*7370*/  LDSM.16.MT88.4 R172, [R166+0x4080] ;  /* 0x00408000a6ac783b */ /* 0x000eae0000004200 */
[-C--:B0-----:R-:W-:Y:S01]  /*7380*/  HMMA.16816.F32.BF16 R116, R168, R146.reuse, R116 ;  /* 0x00000092a874723c */ /* 0x081fe20000041874 */
[----:B------:R-:W0:Y:S07]  /*7390*/  LDSM.16.MT88.4 R168, [R165+0x4000] ;  /* 0x00400000a5a8783b */ /* 0x000e2e0000004200 */
[----:B-----5:R-:W-:Y:S01]  /*73a0*/  HMMA.16816.F32.BF16 R144, R200, R146, R180 ;  /* 0x00000092c890723c */ /* 0x020fe200000418b4 */
[----:B------:R-:W-:Y:S04]  /*73b0*/  LDSM.16.MT88.4 R180, [R164+0x4000] ;  /* 0x00400000a4b4783b */ /* 0x000fe80000004200 */
[----:B------:R-:W-:Y:S03]  /*73c0*/  LDSM.16.MT88.4 R200, [R165+0x4080] ;  /* 0x00408000a5c8783b */ /* 0x000fe60000004200 */
[-C--:B---3--:R-:W-:Y:S01]  /*73d0*/  HMMA.16816.F32.BF16 R112, R96, R160.reuse, R112 ;  /* 0x000000a06070723c */ /* 0x088fe20000041870 */
[----:B------:R-:W3:Y:S07]  /*73e0*/  LDSM.16.MT88.4 R96, [R164+0x4080] ;  /* 0x00408000a460783b */ /* 0x000eee0000004200 */
[-C--:B-1----:R-:W-:Y:S01]  /*73f0*/  HMMA.16816.F32.BF16 R132, R176, R160.reuse, R132 ;  /* 0x000000a0b084723c */ /* 0x082fe20000041884 */
[----:B------:R-:W1:Y:S07]  /*7400*/  LDSM.16.MT88.4 R176, [R3+0x5000] ;  /* 0x0050000003b0783b */ /* 0x000e6e0000004200 */
[-C--:B--2---:R-:W-:Y:S01]  /*7410*/  HMMA.16816.F32.BF16 R104, R172, R160.reuse, R104 ;  /* 0x000000a0ac68723c */ /* 0x084fe20000041868 */
[----:B------:R-:W2:Y:S07]  /*7420*/  LDSM.16.MT88.4 R172, [R3+0x5080] ;  /* 0x0050800003ac783b */ /* 0x000eae0000004200 */
[-C--:B0-----:R-:W-:Y:S01]  /*7430*/  HMMA.16816.F32.BF16 R120, R168, R160.reuse, R120 ;  /* 0x000000a0a878723c */ /* 0x081fe20000041878 */
[----:B------:R-:W0:Y:S07]  /*7440*/  LDSM.16.MT88.4 R168, [R166+0x5000] ;  /* 0x00500000a6a8783b */ /* 0x000e2e0000004200 */
[-C--:B------:R-:W-:Y:S01]  /*7450*/  HMMA.16816.F32.BF16 R136, R204, R160.reuse, R136 ;  /* 0x000000a0cc88723c */ /* 0x080fe20000041888 */
[----:B------:R-:W-:Y:S07]  /*7460*/  LDSM.16.MT88.4 R204, [R166+0x5080] ;  /* 0x00508000a6cc783b */ /* 0x000fee0000004200 */
[-C--:B---3--:R-:W-:Y:S01]  /*7470*/  HMMA.16816.F32.BF16 R144, R96, R160.reuse, R144 ;  /* 0x000000a06090723c */ /* 0x088fe20000041890 */
[----:B------:R-:W3:Y:S07]  /*7480*/  LDSM.16.MT88.4 R96, [R165+0x5080] ;  /* 0x00508000a560783b */ /* 0x000eee0000004200 */
[----:B------:R-:W-:Y:S01]  /*7490*/  HMMA.16816.F32.BF16 R116, R180, R160, R116 ;  /* 0x000000a0b474723c */ /* 0x000fe20000041874 */
[----:B------:R-:W4:Y:S07]  /*74a0*/  LDSM.16.MT88.4 R180, [R165+0x5000] ;  /* 0x00500000a5b4783b */ /* 0x000f2e0000004200 */
[----:B-1----:R-:W-:Y:S01]  /*74b0*/  HMMA.16816.F32.BF16 R136, R176, R162, R136 ;  /* 0x000000a2b088723c */ /* 0x002fe20000041888 */
[----:B------:R-:W1:Y:S07]  /*74c0*/  LDSM.16.MT88.4 R176, [R164+0x5000] ;  /* 0x00500000a4b0783b */ /* 0x000e6e0000004200 */
[----:B------:R-:W-:Y:S01]  /*74d0*/  HMMA.16816.F32.BF16 R100, R200, R160, R100 ;  /* 0x000000a0c864723c */ /* 0x000fe20000041864 */
[----:B------:R-:W5:Y:S07]  /*74e0*/  LDSM.16.MT88.4 R200, [R164+0x5080] ;  /* 0x00508000a4c8783b */ /* 0x000f6e0000004200 */
[-C--:B--2---:R-:W-:Y:S01]  /*74f0*/  HMMA.16816.F32.BF16 R112, R172, R162.reuse, R112 ;  /* 0x000000a2ac70723c */ /* 0x084fe20000041870 */
[----:B------:R-:W-:Y:S07]  /*7500*/  LDSM.16.M88.4 R172, [R111+0x10080] ;  /* 0x010080006fac783b */ /* 0x000fee0000000200 */
[-C--:B0-----:R-:W-:Y:S01]  /*7510*/  HMMA.16816.F32.BF16 R132, R168, R162.reuse, R132 ;  /* 0x000000a2a884723c */ /* 0x081fe20000041884 */
[----:B------:R-:W0:Y:S07]  /*7520*/  LDSM.16.MT88.4 R168, [R3+0x6000] ;  /* 0x0060000003a8783b */ /* 0x000e2e0000004200 */
[-C--:B---3--:R-:W-:Y:S01]  /*7530*/  HMMA.16816.F32.BF16 R100, R96, R162.reuse, R100 ;  /* 0x000000a26064723c */ /* 0x088fe20000041864 */
[----:B------:R-:W2:Y:S07]  /*7540*/  LDSM.16.MT88.4 R96, [R166+0x6000] ;  /* 0x00600000a660783b */ /* 0x000eae0000004200 */
[-C--:B----4-:R-:W-:Y:S01]  /*7550*/  HMMA.16816.F32.BF16 R120, R180, R162.reuse, R120 ;  /* 0x000000a2b478723c */ /* 0x090fe20000041878 */
[----:B------:R-:W3:Y:S07]  /*7560*/  LDSM.16.MT88.4 R180, [R3+0x6080] ;  /* 0x0060800003b4783b */ /* 0x000eee0000004200 */
[-C--:B------:R-:W-:Y:S01]  /*7570*/  HMMA.16816.F32.BF16 R104, R204, R162.reuse, R104 ;  /* 0x000000a2cc68723c */ /* 0x080fe20000041868 */
[----:B------:R-:W-:Y:S07]  /*7580*/  LDSM.16.MT88.4 R204, [R165+0x7000] ;  /* 0x00700000a5cc783b */ /* 0x000fee0000004200 */
[-C--:B-1----:R-:W-:Y:S01]  /*7590*/  HMMA.16816.F32.BF16 R116, R176, R162.reuse, R116 ;  /* 0x000000a2b074723c */ /* 0x082fe20000041874 */
[----:B------:R-:W1:Y:S07]  /*75a0*/  LDSM.16.MT88.4 R176, [R166+0x6080] ;  /* 0x00608000a6b0783b */ /* 0x000e6e0000004200 */
[----:B-----5:R-:W-:Y:S01]  /*75b0*/  HMMA.16816.F32.BF16 R160, R200, R162, R144 ;  /* 0x000000a2c8a0723c */ /* 0x020fe20000041890 */
[----:B------:R-:W4:Y:S04]  /*75c0*/  LDSM.16.MT88.4 R144, [R165+0x6000] ;  /* 0x00600000a590783b */ /* 0x000f280000004200 */
[----:B------:R-:W-:Y:S03]  /*75d0*/  LDSM.16.MT88.4 R200, [R165+0x6080] ;  /* 0x00608000a5c8783b */ /* 0x000fe60000004200 */
[-C--:B0-----:R-:W-:Y:S01]  /*75e0*/  HMMA.16816.F32.BF16 R136, R168, R172.reuse, R136 ;  /* 0x000000aca888723c */ /* 0x081fe20000041888 */
[----:B------:R-:W0:Y:S07]  /*75f0*/  LDSM.16.MT88.4 R168, [R164+0x6000] ;  /* 0x00600000a4a8783b */ /* 0x000e2e0000004200 */
[-C--:B--2---:R-:W-:Y:S01]  /*7600*/  HMMA.16816.F32.BF16 R132, R96, R172.reuse, R132 ;  /* 0x000000ac6084723c */ /* 0x084fe20000041884 */
[----:B------:R-:W2:Y:S07]  /*7610*/  LDSM.16.MT88.4 R96, [R3+0x7000] ;  /* 0x007000000360783b */ /* 0x000eae0000004200 */
[-C--:B---3--:R-:W-:Y:S01]  /*7620*/  HMMA.16816.F32.BF16 R112, R180, R172.reuse, R112 ;  /* 0x000000acb470723c */ /* 0x088fe20000041870 */
[----:B------:R-:W3:Y:S07]  /*7630*/  LDSM.16.MT88.4 R180, [R164+0x6080] ;  /* 0x00608000a4b4783b */ /* 0x000eee0000004200 */
[-C--:B-1----:R-:W-:Y:S01]  /*7640*/  HMMA.16816.F32.BF16 R104, R176, R172.reuse, R104 ;  /* 0x000000acb068723c */ /* 0x082fe20000041868 */
[----:B------:R-:W1:Y:S07]  /*7650*/  LDSM.16.MT88.4 R176, [R3+0x7080] ;  /* 0x0070800003b0783b */ /* 0x000e6e0000004200 */
[-C--:B----4-:R-:W-:Y:S01]  /*7660*/  HMMA.16816.F32.BF16 R120, R144, R172.reuse, R120 ;  /* 0x000000ac9078723c */ /* 0x090fe20000041878 */
[----:B------:R-:W4:Y:S07]  /*7670*/  LDSM.16.MT88.4 R144, [R166+0x7000] ;  /* 0x00700000a690783b */ /* 0x000f2e0000004200 */
[----:B0-----:R-:W-:Y:S01]  /*7680*/  HMMA.16816.F32.BF16 R116, R168, R172, R116 ;  /* 0x000000aca874723c */ /* 0x001fe20000041874 */
[----:B------:R-:W0:Y:S07]  /*7690*/  LDSM.16.MT88.4 R168, [R166+0x7080] ;  /* 0x00708000a6a8783b */ /* 0x000e2e0000004200 */
[----:B--2---:R-:W-:Y:S01]  /*76a0*/  HMMA.16816.F32.BF16 R136, R96, R174, R136 ;  /* 0x000000ae6088723c */ /* 0x004fe20000041888 */
[----:B------:R-:W2:Y:S07]  /*76b0*/  LDSM.16.MT88.4 R96, [R164+0x7000] ;  /* 0x00700000a460783b */ /* 0x000eae0000004200 */
[-C--:B---3--:R-:W-:Y:S01]  /*76c0*/  HMMA.16816.F32.BF16 R160, R180, R172.reuse, R160 ;  /* 0x000000acb4a0723c */ /* 0x088fe200000418a0 */
[----:B------:R-:W3:Y:S07]  /*76d0*/  LDSM.16.MT88.4 R180, [R165+0x7080] ;  /* 0x00708000a5b4783b */ /* 0x000eee0000004200 */
[----:B------:R-:W-:Y:S01]  /*76e0*/  HMMA.16816.F32.BF16 R100, R200, R172, R100 ;  /* 0x000000acc864723c */ /* 0x000fe20000041864 */
[----:B------:R-:W5:Y:S07]  /*76f0*/  LDSM.16.MT88.4 R200, [R164+0x7080] ;  /* 0x00708000a4c8783b */ /* 0x000f6e0000004200 */
[-C--:B-1----:R-:W-:Y:S01]  /*7700*/  HMMA.16816.F32.BF16 R112, R176, R174.reuse, R112 ;  /* 0x000000aeb070723c */ /* 0x082fe20000041870 */
[----:B------:R-:W-:Y:S07]  /*7710*/  LDSM.16.M88.4 R176, [R221+0x10100] ;  /* 0x01010000ddb0783b */ /* 0x000fee0000000200 */
[-C--:B----4-:R-:W-:Y:S01]  /*7720*/  HMMA.16816.F32.BF16 R132, R144, R174.reuse, R132 ;  /* 0x000000ae9084723c */ /* 0x090fe20000041884 */
[----:B------:R-:W1:Y:S07]  /*7730*/  LDSM.16.MT88.4 R144, [R3+0x8000] ;  /* 0x008000000390783b */ /* 0x000e6e0000004200 */
[-C--:B0-----:R-:W-:Y:S01]  /*7740*/  HMMA.16816.F32.BF16 R104, R168, R174.reuse, R104 ;  /* 0x000000aea868723c */ /* 0x081fe20000041868 */
[----:B------:R-:W0:Y:S07]  /*7750*/  LDSM.16.MT88.4 R168, [R3+0x8080] ;  /* 0x0080800003a8783b */ /* 0x000e2e0000004200 */
[-C--:B--2---:R-:W-:Y:S01]  /*7760*/  HMMA.16816.F32.BF16 R116, R96, R174.reuse, R116 ;  /* 0x000000ae6074723c */ /* 0x084fe20000041874 */
[----:B------:R-:W2:Y:S07]  /*7770*/  LDSM.16.MT88.4 R96, [R166+0x8080] ;  /* 0x00808000a660783b */ /* 0x000eae0000004200 */
[-C--:B---3--:R-:W-:Y:S01]  /*7780*/  HMMA.16816.F32.BF16 R100, R180, R174.reuse, R100 ;  /* 0x000000aeb464723c */ /* 0x088fe20000041864 */
[----:B------:R-:W3:Y:S07]  /*7790*/  LDSM.16.MT88.4 R180, [R166+0x8000] ;  /* 0x00800000a6b4783b */ /* 0x000eee0000004200 */
[-C--:B------:R-:W-:Y:S01]  /*77a0*/  HMMA.16816.F32.BF16 R120, R204, R174.reuse, R120 ;  /* 0x000000aecc78723c */ /* 0x080fe20000041878 */
[----:B------:R-:W-:Y:S07]  /*77b0*/  LDSM.16.MT88.4 R204, [R165+0xc080] ;  /* 0x00c08000a5cc783b */ /* 0x000fee0000004200 */
[----:B-----5:R-:W-:Y:S01]  /*77c0*/  HMMA.16816.F32.BF16 R172, R200, R174, R160 ;  /* 0x000000aec8ac723c */ /* 0x020fe200000418a0 */
[----:B------:R-:W4:Y:S04]  /*77d0*/  LDSM.16.MT88.4 R160, [R165+0x8000] ;  /* 0x00800000a5a0783b */ /* 0x000f280000004200 */
[----:B------:R-:W-:Y:S03]  /*77e0*/  LDSM.16.MT88.4 R200, [R164+0x8000] ;  /* 0x00800000a4c8783b */ /* 0x000fe60000004200 */
[-C--:B-1----:R-:W-:Y:S01]  /*77f0*/  HMMA.16816.F32.BF16 R136, R144, R176.reuse, R136 ;  /* 0x000000b09088723c */ /* 0x082fe20000041888 */
[----:B------:R-:W1:Y:S07]  /*7800*/  LDSM.16.MT88.4 R144, [R165+0x8080] ;  /* 0x00808000a590783b */ /* 0x000e6e0000004200 */
[-C--:B0-----:R-:W-:Y:S01]  /*7810*/  HMMA.16816.F32.BF16 R112, R168, R176.reuse, R112 ;  /* 0x000000b0a870723c */ /* 0x081fe20000041870 */
[----:B------:R-:W0:Y:S07]  /*7820*/  LDSM.16.MT88.4 R168, [R164+0x8080] ;  /* 0x00808000a4a8783b */ /* 0x000e2e0000004200 */
[-C--:B--2---:R-:W-:Y:S01]  /*7830*/  HMMA.16816.F32.BF16 R104, R96, R176.reuse, R104 ;  /* 0x000000b06068723c */ /* 0x084fe20000041868 */
[----:B------:R-:W2:Y:S07]  /*7840*/  LDSM.16.MT88.4 R96, [R3+0x9080] ;  /* 0x009080000360783b */ /* 0x000eae0000004200 */
[-C--:B---3--:R-:W-:Y:S01]  /*7850*/  HMMA.16816.F32.BF16 R132, R180, R176.reuse, R132 ;  /* 0x000000b0b484723c */ /* 0x088fe20000041884 */
[----:B------:R-:W3:Y:S07]  /*7860*/  LDSM.16.MT88.4 R180, [R3+0x9000] ;  /* 0x0090000003b4783b */ /* 0x000eee0000004200 */
[-C--:B----4-:R-:W-:Y:S01]  /*7870*/  HMMA.16816.F32.BF16 R120, R160, R176.reuse, R120 ;  /* 0x000000b0a078723c */ /* 0x090fe20000041878 */
[----:B------:R-:W4:Y:S07]  /*7880*/  LDSM.16.MT88.4 R160, [R166+0x9000] ;  /* 0x00900000a6a0783b */ /* 0x000f2e0000004200 */
[-C--:B-1----:R-:W-:Y:S01]  /*7890*/  HMMA.16816.F32.BF16 R100, R144, R176.reuse, R100 ;  /* 0x000000b09064723c */ /* 0x082fe20000041864 */
[----:B------:R-:W1:Y:S07]  /*78a0*/  LDSM.16.MT88.4 R144, [R166+0x9080] ;  /* 0x00908000a690783b */ /* 0x000e6e0000004200 */
[----:B0-----:R-:W-:Y:S01]  /*78b0*/  HMMA.16816.F32.BF16 R172, R168, R176, R172 ;  /* 0x000000b0a8ac723c */ /* 0x001fe200000418ac */
[----:B------:R-:W0:Y:S07]  /*78c0*/  LDSM.16.MT88.4 R168, [R165+0x9000] ;  /* 0x00900000a5a8783b */ /* 0x000e2e0000004200 */
[-C--:B--2---:R-:W-:Y:S01]  /*78d0*/  HMMA.16816.F32.BF16 R112, R96, R178.reuse, R112 ;  /* 0x000000b26070723c */ /* 0x084fe20000041870 */
[----:B------:R-:W-:Y:S07]  /*78e0*/  LDSM.16.MT88.4 R96, [R164+0x9000] ;  /* 0x00900000a460783b */ /* 0x000fee0000004200 */
[-C--:B---3--:R-:W-:Y:S01]  /*78f0*/  HMMA.16816.F32.BF16 R136, R180, R178.reuse, R136 ;  /* 0x000000b2b488723c */ /* 0x088fe20000041888 */
[----:B------:R-:W2:Y:S07]  /*7900*/  LDSM.16.MT88.4 R180, [R165+0x9080] ;  /* 0x00908000a5b4783b */ /* 0x000eae0000004200 */
[-C--:B----4-:R-:W-:Y:S01]  /*7910*/  HMMA.16816.F32.BF16 R132, R160, R178.reuse, R132 ;  /* 0x000000b2a084723c */ /* 0x090fe20000041884 */
[----:B------:R-:W-:Y:S07]  /*7920*/  LDSM.16.M88.4 R160, [R111+0x10100] ;  /* 0x010100006fa0783b */ /* 0x000fee0000000200 */
[-C--:B-1----:R-:W-:Y:S01]  /*7930*/  HMMA.16816.F32.BF16 R104, R144, R178.reuse, R104 ;  /* 0x000000b29068723c */ /* 0x082fe20000041868 */
[----:B------:R-:W1:Y:S07]  /*7940*/  LDSM.16.MT88.4 R144, [R3+0xa000] ;  /* 0x00a000000390783b */ /* 0x000e6e0000004200 */
[----:B0-----:R-:W-:Y:S01]  /*7950*/  HMMA.16816.F32.BF16 R120, R168, R178, R120 ;  /* 0x000000b2a878723c */ /* 0x001fe20000041878 */
[----:B------:R-:W0:Y:S07]  /*7960*/  LDSM.16.MT88.4 R168, [R3+0xa080] ;  /* 0x00a0800003a8783b */ /* 0x000e2e0000004200 */
[----:B------:R-:W-:Y:S01]  /*7970*/  HMMA.16816.F32.BF16 R116, R200, R176, R116 ;  /* 0x000000b0c874723c */ /* 0x000fe20000041874 */
[----:B------:R-:W3:Y:S07]  /*7980*/  LDSM.16.MT88.4 R200, [R164+0x9080] ;  /* 0x00908000a4c8783b */ /* 0x000eee0000004200 */
[-C--:B--2---:R-:W-:Y:S01]  /*7990*/  HMMA.16816.F32.BF16 R100, R180, R178.reuse, R100 ;  /* 0x000000b2b464723c */ /* 0x084fe20000041864 */
[----:B------:R-:W2:Y:S11]  /*79a0*/  LDSM.16.MT88.4 R180, [R166+0xa000] ;  /* 0x00a00000a6b4783b */ /* 0x000eb60000004200 */
[----:B------:R-:W-:Y:S04]  /*79b0*/  @!UPT UIADD3 URZ, URZ, URZ, URZ ;  /* 0x0000003f3f3ff290 */ /* 0x000fe8000fffe03f */
[----:B------:R-:W-:Y:S01]  /*79c0*/  HMMA.16816.F32.BF16 R116, R96, R178, R116 ;  /* 0x000000b26074723c */ /* 0x000fe20000041874 */
[----:B------:R-:W4:Y:S07]  /*79d0*/  LDSM.16.MT88.4 R96, [R166+0xa080] ;  /* 0x00a08000a660783b */ /* 0x000f2e0000004200 */
[-C--:B-1----:R-:W-:Y:S01]  /*79e0*/  HMMA.16816.F32.BF16 R136, R144, R160.reuse, R136 ;  /* 0x000000a09088723c */ /* 0x082fe20000041888 */
[----:B------:R-:W1:Y:S07]  /*79f0*/  LDSM.16.MT88.4 R144, [R165+0xa080] ;  /* 0x00a08000a590783b */ /* 0x000e6e0000004200 */
[----:B0-----:R-:W-:Y:S01]  /*7a00*/  HMMA.16816.F32.BF16 R112, R168, R160, R112 ;  /* 0x000000a0a870723c */ /* 0x001fe20000041870 */
[----:B------:R-:W0:Y:S07]  /*7a10*/  LDSM.16.MT88.4 R168, [R164+0xa080] ;  /* 0x00a08000a4a8783b */ /* 0x000e2e0000004200 */
[----:B---3--:R-:W-:Y:S01]  /*7a20*/  HMMA.16816.F32.BF16 R176, R200, R178, R172 ;  /* 0x000000b2c8b0723c */ /* 0x008fe200000418ac */
[----:B------:R-:W3:Y:S04]  /*7a30*/  LDSM.16.MT88.4 R172, [R165+0xa000] ;  /* 0x00a00000a5ac783b */ /* 0x000ee80000004200 */
[----:B------:R-:W-:Y:S03]  /*7a40*/  LDSM.16.MT88.4 R200, [R164+0xa000] ;  /* 0x00a00000a4c8783b */ /* 0x000fe60000004200 */
[-C--:B--2---:R-:W-:Y:S01]  /*7a50*/  HMMA.16816.F32.BF16 R132, R180, R160.reuse, R132 ;  /* 0x000000a0b484723c */ /* 0x084fe20000041884 */
[----:B------:R-:W2:Y:S07]  /*7a60*/  LDSM.16.MT88.4 R180, [R3+0xb000] ;  /* 0x00b0000003b4783b */ /* 0x000eae0000004200 */
[-C--:B----4-:R-:W-:Y:S01]  /*7a70*/  HMMA.16816.F32.BF16 R104, R96, R160.reuse, R104 ;  /* 0x000000a06068723c */ /* 0x090fe20000041868 */
[----:B------:R-:W4:Y:S07]  /*7a80*/  LDSM.16.MT88.4 R96, [R3+0xb080] ;  /* 0x00b080000360783b */ /* 0x000f2e0000004200 */
[-C--:B-1----:R-:W-:Y:S01]  /*7a90*/  HMMA.16816.F32.BF16 R100, R144, R160.reuse, R100 ;  /* 0x000000a09064723c */ /* 0x082fe20000041864 */
[----:B------:R-:W1:Y:S07]  /*7aa0*/  LDSM.16.MT88.4 R144, [R166+0xb080] ;  /* 0x00b08000a690783b */ /* 0x000e6e0000004200 */
[-C--:B0-----:R-:W-:Y:S01]  /*7ab0*/  HMMA.16816.F32.BF16 R176, R168, R160.reuse, R176 ;  /* 0x000000a0a8b0723c */ /* 0x081fe200000418b0 */
[----:B------:R-:W0:Y:S07]  /*7ac0*/  LDSM.16.MT88.4 R168, [R165+0xb000] ;  /* 0x00b00000a5a8783b */ /* 0x000e2e0000004200 */
[----:B---3--:R-:W-:Y:S01]  /*7ad0*/  HMMA.16816.F32.BF16 R120, R172, R160, R120 ;  /* 0x000000a0ac78723c */ /* 0x008fe20000041878 */
[----:B------:R-:W3:Y:S07]  /*7ae0*/  LDSM.16.MT88.4 R172, [R166+0xb000] ;  /* 0x00b00000a6ac783b */ /* 0x000eee0000004200 */
[-C--:B--2---:R-:W-:Y:S01]  /*7af0*/  HMMA.16816.F32.BF16 R136, R180, R162.reuse, R136 ;  /* 0x000000a2b488723c */ /* 0x084fe20000041888 */
[----:B------:R-:W-:Y:S07]  /*7b00*/  LDSM.16.MT88.4 R180, [R165+0xb080] ;  /* 0x00b08000a5b4783b */ /* 0x000fee0000004200 */
[----:B----4-:R-:W-:Y:S01]  /*7b10*/  HMMA.16816.F32.BF16 R112, R96, R162, R112 ;  /* 0x000000a26070723c */ /* 0x010fe20000041870 */
[----:B------:R-:W2:Y:S07]  /*7b20*/  LDSM.16.MT88.4 R96, [R164+0xb000] ;  /* 0x00b00000a460783b */ /* 0x000eae0000004200 */
[----:B------:R-:W-:Y:S01]  /*7b30*/  HMMA.16816.F32.BF16 R116, R200, R160, R116 ;  /* 0x000000a0c874723c */ /* 0x000fe20000041874 */
[----:B------:R-:W4:Y:S07]  /*7b40*/  LDSM.16.MT88.4 R200, [R164+0xb080] ;  /* 0x00b08000a4c8783b */ /* 0x000f2e0000004200 */
[-C--:B-1----:R-:W-:Y:S01]  /*7b50*/  HMMA.16816.F32.BF16 R104, R144, R162.reuse, R104 ;  /* 0x000000a29068723c */ /* 0x082fe20000041868 */
[----:B------:R-:W-:Y:S07]  /*7b60*/  LDSM.16.M88.4 R144, [R221+0x10180] ;  /* 0x01018000dd90783b */ /* 0x000fee0000000200 */
[-C--:B0-----:R-:W-:Y:S01]  /*7b70*/  HMMA.16816.F32.BF16 R120, R168, R162.reuse, R120 ;  /* 0x000000a2a878723c */ /* 0x081fe20000041878 */
[----:B------:R-:W0:Y:S07]  /*7b80*/  LDSM.16.MT88.4 R168, [R3+0xc080] ;  /* 0x00c0800003a8783b */ /* 0x000e2e0000004200 */
[-C--:B---3--:R-:W-:Y:S01]  /*7b90*/  HMMA.16816.F32.BF16 R132, R172, R162.reuse, R132 ;  /* 0x000000a2ac84723c */ /* 0x088fe20000041884 */
[----:B------:R-:W1:Y:S07]  /*7ba0*/  LDSM.16.MT88.4 R172, [R3+0xc000] ;  /* 0x00c0000003ac783b */ /* 0x000e6e0000004200 */
[-C--:B--2---:R-:W-:Y:S01]  /*7bb0*/  HMMA.16816.F32.BF16 R116, R96, R162.reuse, R116 ;  /* 0x000000a26074723c */ /* 0x084fe20000041874 */
[----:B------:R-:W2:Y:S07]  /*7bc0*/  LDSM.16.MT88.4 R96, [R166+0xc080] ;  /* 0x00c08000a660783b */ /* 0x000eae0000004200 */
[-C--:B------:R-:W-:Y:S01]  /*7bd0*/  HMMA.16816.F32.BF16 R100, R180, R162.reuse, R100 ;  /* 0x000000a2b464723c */ /* 0x080fe20000041864 */
[----:B------:R-:W3:Y:S07]  /*7be0*/  LDSM.16.MT88.4 R180, [R166+0xc000] ;  /* 0x00c00000a6b4783b */ /* 0x000eee0000004200 */
[----:B----4-:R-:W-:Y:S01]  /*7bf0*/  HMMA.16816.F32.BF16 R160, R200, R162, R176 ;  /* 0x000000a2c8a0723c */ /* 0x010fe200000418b0 */
[----:B------:R-:W4:Y:S04]  /*7c00*/  LDSM.16.MT88.4 R176, [R164+0xc080] ;  /* 0x00c08000a4b0783b */ /* 0x000f280000004200 */
[----:B------:R-:W-:Y:S03]  /*7c10*/  LDSM.16.MT88.4 R200, [R164+0xc000] ;  /* 0x00c00000a4c8783b */ /* 0x000fe60000004200 */
[-C--:B0-----:R-:W-:Y:S01]  /*7c20*/  HMMA.16816.F32.BF16 R112, R168, R144.reuse, R112 ;  /* 0x00000090a870723c */ /* 0x081fe20000041870 */
[----:B------:R-:W0:Y:S07]  /*7c30*/  LDSM.16.MT88.4 R168, [R3+0xd080] ;  /* 0x00d0800003a8783b */ /* 0x000e2e0000004200 */
[-C--:B-1----:R-:W-:Y:S01]  /*7c40*/  HMMA.16816.F32.BF16 R136, R172, R144.reuse, R136 ;  /* 0x00000090ac88723c */ /* 0x082fe20000041888 */
[----:B------:R-:W1:Y:S07]  /*7c50*/  LDSM.16.MT88.4 R172, [R3+0xd000] ;  /* 0x00d0000003ac783b */ /* 0x000e6e0000004200 */
[-C--:B--2---:R-:W-:Y:S01]  /*7c60*/  HMMA.16816.F32.BF16 R104, R96, R144.reuse, R104 ;  /* 0x000000906068723c */ /* 0x084fe20000041868 */
[----:B------:R-:W2:Y:S07]  /*7c70*/  LDSM.16.MT88.4 R96, [R166+0xd080] ;  /* 0x00d08000a660783b */ /* 0x000eae0000004200 */
[-C--:B---3--:R-:W-:Y:S01]  /*7c80*/  HMMA.16816.F32.BF16 R132, R180, R144.reuse, R132 ;  /* 0x00000090b484723c */ /* 0x088fe20000041884 */
[----:B------:R-:W-:Y:S07]  /*7c90*/  LDSM.16.MT88.4 R180, [R166+0xd000] ;  /* 0x00d00000a6b4783b */ /* 0x000fee0000004200 */
[----:B----4-:R-:W-:Y:S01]  /*7ca0*/  HMMA.16816.F32.BF16 R160, R176, R144, R160 ;  /* 0x00000090b0a0723c */ /* 0x010fe200000418a0 */
[----:B------:R-:W3:Y:S07]  /*7cb0*/  LDSM.16.MT88.4 R176, [R165+0xd000] ;  /* 0x00d00000a5b0783b */ /* 0x000eee0000004200 */
[-C--:B0-----:R-:W-:Y:S01]  /*7cc0*/  HMMA.16816.F32.BF16 R112, R168, R146.reuse, R112 ;  /* 0x00000092a870723c */ /* 0x081fe20000041870 */
[----:B------:R-:W0:Y:S07]  /*7cd0*/  LDSM.16.MT88.4 R168, [R164+0xd000] ;  /* 0x00d00000a4a8783b */ /* 0x000e2e0000004200 */
[----:B-1----:R-:W-:Y:S01]  /*7ce0*/  HMMA.16816.F32.BF16 R136, R172, R146, R136 ;  /* 0x00000092ac88723c */ /* 0x002fe20000041888 */
[----:B------:R-:W1:Y:S07]  /*7cf0*/  LDSM.16.MT88.4 R172, [R165+0xd080] ;  /* 0x00d08000a5ac783b */ /* 0x000e6e0000004200 */
[-C--:B------:R-:W-:Y:S01]  /*7d00*/  HMMA.16816.F32.BF16 R120, R208, R144.reuse, R120 ;  /* 0x00000090d078723c */ /* 0x080fe20000041878 */
[----:B------:R-:W-:Y:S07]  /*7d10*/  LDSM.16.MT88.4 R208, [R3+0xe000] ;  /* 0x00e0000003d0783b */ /* 0x000fee0000004200 */
[-C--:B------:R-:W-:Y:S01]  /*7d20*/  HMMA.16816.F32.BF16 R116, R200, R144.reuse, R116 ;  /* 0x00000090c874723c */ /* 0x080fe20000041874 */
[----:B------:R-:W-:Y:S07]  /*7d30*/  LDSM.16.MT88.4 R200, [R166+0xe000] ;  /* 0x00e00000a6c8783b */ /* 0x000fee0000004200 */
[----:B------:R-:W-:Y:S01]  /*7d40*/  HMMA.16816.F32.BF16 R100, R204, R144, R100 ;  /* 0x00000090cc64723c */ /* 0x000fe20000041864 */
[----:B------:R-:W-:Y:S07]  /*7d50*/  LDSM.16.MT88.4 R204, [R3+0xe080] ;  /* 0x00e0800003cc783b */ /* 0x000fee0000004200 */
[-C--:B--2---:R-:W-:Y:S01]  /*7d60*/  HMMA.16816.F32.BF16 R104, R96, R146.reuse, R104 ;  /* 0x000000926068723c */ /* 0x084fe20000041868 */
[----:B------:R-:W2:Y:S07]  /*7d70*/  LDSM.16.M88.4 R96, [R111+0x10180] ;  /* 0x010180006f60783b */ /* 0x000eae0000000200 */
[-C--:B---3--:R-:W-:Y:S01]  /*7d80*/  HMMA.16816.F32.BF16 R120, R176, R146.reuse, R120 ;  /* 0x00000092b078723c */ /* 0x088fe20000041878 */
[----:B------:R-:W3:Y:S07]  /*7d90*/  LDSM.16.MT88.4 R176, [R165+0xe000] ;  /* 0x00e00000a5b0783b */ /* 0x000eee0000004200 */
[-C--:B------:R-:W-:Y:S01]  /*7da0*/  HMMA.16816.F32.BF16 R132, R180, R146.reuse, R132 ;  /* 0x00000092b484723c */ /* 0x080fe20000041884 */
[----:B------:R-:W4:Y:S07]  /*7db0*/  LDSM.16.MT88.4 R180, [R166+0xe080] ;  /* 0x00e08000a6b4783b */ /* 0x000f2e0000004200 */
[-C--:B0-----:R-:W-:Y:S01]  /*7dc0*/  HMMA.16816.F32.BF16 R116, R168, R146.reuse, R116 ;  /* 0x00000092a874723c */ /* 0x081fe20000041874 */
[----:B------:R-:W0:Y:S07]  /*7dd0*/  LDSM.16.MT88.4 R168, [R164+0xe000] ;  /* 0x00e00000a4a8783b */ /* 0x000e2e0000004200 */
[-C--:B-1----:R-:W-:Y:S01]  /*7de0*/  HMMA.16816.F32.BF16 R100, R172, R146.reuse, R100 ;  /* 0x00000092ac64723c */ /* 0x082fe20000041864 */
[----:B------:R-:W1:Y:S07]  /*7df0*/  LDSM.16.MT88.4 R172, [R165+0xe080] ;  /* 0x00e08000a5ac783b */ /* 0x000e6e0000004200 */
[----:B------:R-:W-:Y:S01]  /*7e00*/  HMMA.16816.F32.BF16 R144, R212, R146, R160 ;  /* 0x00000092d490723c */ /* 0x000fe200000418a0 */
[----:B------:R-:W5:Y:S04]  /*7e10*/  LDSM.16.MT88.4 R160, [R164+0xe080] ;  /* 0x00e08000a4a0783b */ /* 0x000f680000004200 */
[----:B------:R-:W0:Y:S03]  /*7e20*/  S2R R217, SR_TID.X ;  /* 0x0000000000d97919 */ /* 0x000e260000002100 */
[-C--:B--2---:R-:W-:Y:S01]  /*7e30*/  HMMA.16816.F32.BF16 R136, R208, R96.reuse, R136 ;  /* 0x00000060d088723c */ /* 0x084fe20000041888 */
[----:B------:R-:W5:Y:S04]  /*7e40*/  LDSM.16.MT88.4 R208, [R3+0xf000] ;  /* 0x00f0000003d0783b */ /* 0x000f680000004200 */
[----:B------:R-:W2:Y:S03]  /*7e50*/  LDL.LU R212, [R1] ;  /* 0x0000000001d47983 */ /* 0x000ea60000300800 */
[-C--:B------:R-:W-:Y:S01]  /*7e60*/  HMMA.16816.F32.BF16 R132, R200, R96.reuse, R132 ;  /* 0x00000060c884723c */ /* 0x080fe20000041884 */
[----:B------:R-:W5:Y:S04]  /*7e70*/  LDSM.16.MT88.4 R200, [R166+0xf000] ;  /* 0x00f00000a6c8783b */ /* 0x000f680000004200 */
[----:B------:R-:W2:Y:S03]  /*7e80*/  LDL.LU R189, [R1+0x4] ;  /* 0x0000040001bd7983 */ /* 0x000ea60000300800 */
[-C--:B---3--:R-:W-:Y:S01]  /*7e90*/  HMMA.16816.F32.BF16 R120, R176, R96.reuse, R120 ;  /* 0x00000060b078723c */ /* 0x088fe20000041878 */
[----:B------:R-:W3:Y:S07]  /*7ea0*/  LDSM.16.MT88.4 R176, [R165+0xf000] ;  /* 0x00f00000a5b0783b */ /* 0x000eee0000004200 */
[-C--:B------:R-:W-:Y:S01]  /*7eb0*/  HMMA.16816.F32.BF16 R112, R204, R96.reuse, R112 ;  /* 0x00000060cc70723c */ /* 0x080fe20000041870 */
[----:B------:R-:W3:Y:S07]  /*7ec0*/  LDSM.16.MT88.4 R204, [R3+0xf080] ;  /* 0x00f0800003cc783b */ /* 0x000eee0000004200 */
[-C--:B----4-:R-:W-:Y:S01]  /*7ed0*/  HMMA.16816.F32.BF16 R104, R180, R96.reuse, R104 ;  /* 0x00000060b468723c */ /* 0x090fe20000041868 */
[----:B------:R4:W3:Y:S07]  /*7ee0*/  LDSM.16.MT88.4 R180, [R166+0xf080] ;  /* 0x00f08000a6b4783b */ /* 0x0008ee0000004200 */
[-C--:B0-----:R-:W-:Y:S01]  /*7ef0*/  HMMA.16816.F32.BF16 R116, R168, R96.reuse, R116 ;  /* 0x00000060a874723c */ /* 0x081fe20000041874 */
[----:B------:R-:W0:Y:S07]  /*7f00*/  LDSM.16.MT88.4 R168, [R164+0xf000] ;  /* 0x00f00000a4a8783b */ /* 0x000e2e0000004200 */
[-C--:B-1----:R-:W-:Y:S01]  /*7f10*/  HMMA.16816.F32.BF16 R100, R172, R96.reuse, R100 ;  /* 0x00000060ac64723c */ /* 0x082fe20000041864 */
[----:B------:R-:W1:Y:S07]  /*7f20*/  LDSM.16.MT88.4 R172, [R165+0xf080] ;  /* 0x00f08000a5ac783b */ /* 0x000e6e0000004200 */
[----:B-----5:R-:W-:Y:S01]  /*7f30*/  HMMA.16816.F32.BF16 R144, R160, R96, R144 ;  /* 0x00000060a090723c */ /* 0x020fe20000041890 */
[----:B------:R-:W5:Y:S01]  /*7f40*/  LDSM.16.MT88.4 R160, [R164+0xf080] ;  /* 0x00f08000a4a0783b */ /* 0x000f620000004200 */
[----:B------:R-:W-:-:S03]  /*7f50*/  LOP3.LUT R219, R217, 0xff, RZ, 0xc0, !PT ;  /* 0x000000ffd9db7812 */ /* 0x000fc600078ec0ff */
[----:B------:R-:W2:Y:S03]  /*7f60*/  LDL.LU R191, [R1+0x8] ;  /* 0x0000080001bf7983 */ /* 0x000ea60000300800 */
[-C--:B------:R-:W-:Y:S01]  /*7f70*/  HMMA.16816.F32.BF16 R136, R208, R98.reuse, R136 ;  /* 0x00000062d088723c */ /* 0x080fe20000041888 */
[----:B------:R-:W2:Y:S04]  /*7f80*/  LDL.LU R190, [R1+0xc] ;  /* 0x00000c0001be7983 */ /* 0x000ea80000300800 */
[----:B------:R-:W2:Y:S03]  /*7f90*/  LDL.LU R184, [R1+0x10] ;  /* 0x0000100001b87983 */ /* 0x000ea60000300800 */
[-C--:B------:R-:W-:Y:S01]  /*7fa0*/  HMMA.16816.F32.BF16 R132, R200, R98.reuse, R132 ;  /* 0x00000062c884723c */ /* 0x080fe20000041884 */
[----:B------:R-:W2:Y:S04]  /*7fb0*/  LDL.LU R185, [R1+0x14] ;  /* 0x0000140001b97983 */ /* 0x000ea80000300800 */
[----:B------:R-:W2:Y:S03]  /*7fc0*/  LDL.LU R187, [R1+0x18] ;  /* 0x0000180001bb7983 */ /* 0x000ea60000300800 */
[-C--:B---3--:R-:W-:Y:S01]  /*7fd0*/  HMMA.16816.F32.BF16 R120, R176, R98.reuse, R120 ;  /* 0x00000062b078723c */ /* 0x088fe20000041878 */
[----:B----4-:R-:W3:Y:S04]  /*7fe0*/  LDL.LU R166, [R1+0x1c] ;  /* 0x00001c0001a67983 */ /* 0x010ee80000300800 */
[----:B------:R-:W4:Y:S03]  /*7ff0*/  LDL.LU R167, [R1+0x20] ;  /* 0x0000200001a77983 */ /* 0x000f260000300800 */
[-C--:B------:R-:W-:Y:S08]  /*8000*/  HMMA.16816.F32.BF16 R112, R204, R98.reuse, R112 ;  /* 0x00000062cc70723c */ /* 0x080ff00000041870 */
[-C--:B------:R-:W-:Y:S08]  /*8010*/  HMMA.16816.F32.BF16 R104, R180, R98.reuse, R104 ;  /* 0x00000062b468723c */ /* 0x080ff00000041868 */
[-C--:B0-----:R-:W-:Y:S01]  /*8020*/  HMMA.16816.F32.BF16 R116, R168, R98.reuse, R116 ;  /* 0x00000062a874723c */ /* 0x081fe20000041874 */
[----:B------:R-:W-:Y:S01]  /*8030*/  FMUL R204, R136, c[0x0][0x188] ;  /* 0x0000620088cc7a20 */ /* 0x000fe20000400000 */
[----:B------:R-:W2:Y:S06]  /*8040*/  LDL.LU R198, [R1+0x24] ;  /* 0x0000240001c67983 */ /* 0x000eac0000300800 */
[----:B-1----:R-:W-:Y:S01]  /*8050*/  HMMA.16816.F32.BF16 R100, R172, R98, R100 ;  /* 0x00000062ac64723c */ /* 0x002fe20000041864 */
[----:B------:R-:W-:-:S07]  /*8060*/  FMUL R111, R137, c[0x0][0x188] ;  /* 0x00006200896f7a20 */ /* 0x000fce0000400000 */
[----:B-----5:R-:W-:Y:S01]  /*8070*/  HMMA.16816.F32.BF16 R96, R160, R98, R144 ;  /* 0x00000062a060723c */ /* 0x020fe20000041890 */
[----:B------:R-:W-:Y:S01]  /*8080*/  FMNMX R204, R204, R111, !PT ;  /* 0x0000006fcccc7209 */ /* 0x000fe20007800000 */
[----:B------:R-:W-:Y:S02]  /*8090*/  FMUL R202, R138, c[0x0][0x188] ;  /* 0x000062008aca7a20 */ /* 0x000fe40000400000 */
[----:B------:R-:W-:Y:S02]  /*80a0*/  FMUL R201, R132, c[0x0][0x188] ;  /* 0x0000620084c97a20 */ /* 0x000fe40000400000 */
[----:B------:R-:W-:Y:S02]  /*80b0*/  FMUL R200, R134, c[0x0][0x188] ;  /* 0x0000620086c87a20 */ /* 0x000fe40000400000 */
[----:B------:R-:W-:Y:S02]  /*80c0*/  FMUL R147, R139, c[0x0][0x188] ;  /* 0x000062008b937a20 */ /* 0x000fe40000400000 */
[----:B------:R-:W-:-:S02]  /*80d0*/  FMUL R146, R133, c[0x0][0x188] ;  /* 0x0000620085927a20 */ /* 0x000fc40000400000 */
[----:B------:R-:W-:Y:S02]  /*80e0*/  FMUL R145, R135, c[0x0][0x188] ;  /* 0x0000620087917a20 */ /* 0x000fe40000400000 */
[----:B------:R-:W-:Y:S02]  /*80f0*/  FMUL R199, R120, c[0x0][0x188] ;  /* 0x0000620078c77a20 */ /* 0x000fe40000400000 */
[----:B------:R-:W-:Y:S02]  /*8100*/  FMUL R144, R121, c[0x0][0x188] ;  /* 0x0000620079907a20 */ /* 0x000fe40000400000 */
[----:B------:R-:W-:Y:S02]  /*8110*/  FMUL R183, R122, c[0x0][0x188] ;  /* 0x000062007ab77a20 */ /* 0x000fe40000400000 */
[----:B------:R-:W-:Y:S01]  /*8120*/  FMUL R111, R123, c[0x0][0x188] ;  /* 0x000062007b6f7a20 */ /* 0x000fe20000400000 */
[----:B------:R-:W-:Y:S01]  /*8130*/  FMNMX R202, R202, R147, !PT ;  /* 0x00000093caca7209 */ /* 0x000fe20007800000 */
        /* <DEDUP_REMOVED lines=29> */
[----:B------:R-:W-:Y:S02]  /*8310*/  FMNMX R177, R177, R147, !PT ;  /* 0x00000093b1b17209 */ /* 0x000fe40007800000 */
[----:B------:R-:W-:-:S02]  /*8320*/  FMNMX R176, R176, R146, !PT ;  /* 0x00000092b0b07209 */ /* 0x000fc40007800000 */
[----:B------:R-:W-:Y:S02]  /*8330*/  FMNMX R175, R175, R145, !PT ;  /* 0x00000091afaf7209 */ /* 0x000fe40007800000 */
[----:B------:R-:W-:Y:S02]  /*8340*/  FMNMX R174, R174, R144, !PT ;  /* 0x00000090aeae7209 */ /* 0x000fe40007800000 */
[----:B------:R-:W-:Y:S01]  /*8350*/  FMNMX R173, R173, R111, !PT ;  /* 0x0000006fadad7209 */ /* 0x000fe20007800000 */
[----:B------:R-:W0:Y:S04]  /*8360*/  SHFL.BFLY PT, R145, R201, 0x2, 0x1f ;  /* 0x0c401f00c9917f89 */ /* 0x000e2800000e0000 */
[----:B------:R-:W1:Y:S04]  /*8370*/  SHFL.BFLY PT, R205, R204, 0x2, 0x1f ;  /* 0x0c401f00cccd7f89 */ /* 0x000e6800000e0000 */
[----:B------:R-:W5:Y:S04]  /*8380*/  SHFL.BFLY PT, R203, R202, 0x2, 0x1f ;  /* 0x0c401f00cacb7f89 */ /* 0x000f6800000e0000 */
[----:B------:R-:W0:Y:S04]  /*8390*/  SHFL.BFLY PT, R146, R200, 0x2, 0x1f ;  /* 0x0c401f00c8927f89 */ /* 0x000e2800000e0000 */
[----:B------:R-:W0:Y:S04]  /*83a0*/  SHFL.BFLY PT, R147, R199, 0x2, 0x1f ;  /* 0x0c401f00c7937f89 */ /* 0x000e2800000e0000 */
[----:B------:R-:W0:Y:S04]  /*83b0*/  SHFL.BFLY PT, R160, R183, 0x2, 0x1f ;  /* 0x0c401f00b7a07f89 */ /* 0x000e2800000e0000 */
[----:B------:R-:W0:Y:S04]  /*83c0*/  SHFL.BFLY PT, R161, R182, 0x2, 0x1f ;  /* 0x0c401f00b6a17f89 */ /* 0x000e2800000e0000 */
[----:B------:R-:W0:Y:S04]  /*83d0*/  SHFL.BFLY PT, R162, R181, 0x2, 0x1f ;  /* 0x0c401f00b5a27f89 */ /* 0x000e2800000e0000 */
[----:B------:R-:W0:Y:S04]  /*83e0*/  SHFL.BFLY PT, R163, R180, 0x2, 0x1f ;  /* 0x0c401f00b4a37f89 */ /* 0x000e2800000e0000 */
[----:B------:R-:W0:Y:S04]  /*83f0*/  SHFL.BFLY PT, R168, R179, 0x2, 0x1f ;  /* 0x0c401f00b3a87f89 */ /* 0x000e2800000e0000 */
[----:B------:R-:W5:Y:S04]  /*8400*/  SHFL.BFLY PT, R169, R178, 0x2, 0x1f ;  /* 0x0c401f00b2a97f89 */ /* 0x000f6800000e0000 */
[----:B------:R-:W5:Y:S04]  /*8410*/  SHFL.BFLY PT, R170, R177, 0x2, 0x1f ;  /* 0x0c401f00b1aa7f89 */ /* 0x000f6800000e0000 */
[----:B------:R-:W5:Y:S04]  /*8420*/  SHFL.BFLY PT, R171, R176, 0x2, 0x1f ;  /* 0x0c401f00b0ab7f89 */ /* 0x000f6800000e0000 */
[----:B------:R-:W5:Y:S04]  /*8430*/  SHFL.BFLY PT, R172, R175, 0x2, 0x1f ;  /* 0x0c401f00afac7f89 */ /* 0x000f6800000e0000 */
[----:B------:R-:W5:Y:S04]  /*8440*/  SHFL.BFLY PT, R111, R174, 0x2, 0x1f ;  /* 0x0c401f00ae6f7f89 */ /* 0x000f6800000e0000 */
[----:B------:R-:W5:Y:S01]  /*8450*/  SHFL.BFLY PT, R144, R173, 0x2, 0x1f ;  /* 0x0c401f00ad907f89 */ /* 0x000f6200000e0000 */
[----:B0-----:R-:W-:-:S02]  /*8460*/  FMNMX R145, R201, R145, !PT ;  /* 0x00000091c9917209 */ /* 0x001fc40007800000 */
[----:B-1----:R-:W-:Y:S02]  /*8470*/  FMNMX R205, R204, R205, !PT ;  /* 0x000000cdcccd7209 */ /* 0x002fe40007800000 */
[----:B-----5:R-:W-:Y:S02]  /*8480*/  FMNMX R203, R202, R203, !PT ;  /* 0x000000cbcacb7209 */ /* 0x020fe40007800000 */
[----:B------:R-:W-:Y:S02]  /*8490*/  FMNMX R146, R200, R146, !PT ;  /* 0x00000092c8927209 */ /* 0x000fe40007800000 */
[----:B------:R-:W-:Y:S02]  /*84a0*/  FMNMX R147, R199, R147, !PT ;  /* 0x00000093c7937209 */ /* 0x000fe40007800000 */
[----:B------:R-:W-:Y:S02]  /*84b0*/  FMNMX R160, R183, R160, !PT ;  /* 0x000000a0b7a07209 */ /* 0x000fe40007800000 */
[----:B------:R-:W-:-:S02]  /*84c0*/  FMNMX R161, R182, R161, !PT ;  /* 0x000000a1b6a17209 */ /* 0x000fc40007800000 */
[----:B------:R-:W-:Y:S02]  /*84d0*/  FMNMX R162, R181, R162, !PT ;  /* 0x000000a2b5a27209 */ /* 0x000fe40007800000 */
[----:B------:R-:W-:Y:S02]  /*84e0*/  FMNMX R163, R180, R163, !PT ;  /* 0x000000a3b4a37209 */ /* 0x000fe40007800000 */
[----:B------:R-:W-:Y:S02]  /*84f0*/  FMNMX R168, R179, R168, !PT ;  /* 0x000000a8b3a87209 */ /* 0x000fe40007800000 */
[----:B------:R-:W-:Y:S02]  /*8500*/  FMNMX R169, R178, R169, !PT ;  /* 0x000000a9b2a97209 */ /* 0x000fe40007800000 */
        /* <DEDUP_REMOVED lines=15> */
[----:B------:R-:W1:Y:S04]  /*8600*/  SHFL.BFLY PT, R177, R169, 0x1, 0x1f ;  /* 0x0c201f00a9b17f89 */ /* 0x000e6800000e0000 */
[----:B------:R-:W5:Y:S04]  /*8610*/  SHFL.BFLY PT, R176, R170, 0x1, 0x1f ;  /* 0x0c201f00aab07f89 */ /* 0x000f6800000e0000 */
[----:B------:R-:W5:Y:S04]  /*8620*/  SHFL.BFLY PT, R175, R171, 0x1, 0x1f ;  /* 0x0c201f00abaf7f89 */ /* 0x000f6800000e0000 */
[----:B------:R-:W5:Y:S04]  /*8630*/  SHFL.BFLY PT, R174, R172, 0x1, 0x1f ;  /* 0x0c201f00acae7f89 */ /* 0x000f6800000e0000 */
[----:B------:R-:W5:Y:S04]  /*8640*/  SHFL.BFLY PT, R173, R111, 0x1, 0x1f ;  /* 0x0c201f006fad7f89 */ /* 0x000f6800000e0000 */
[----:B------:R-:W5:Y:S01]  /*8650*/  SHFL.BFLY PT, R144, R201, 0x1, 0x1f ;  /* 0x0c201f00c9907f89 */ /* 0x000f6200000e0000 */
[----:B0-----:R-:W-:-:S03]  /*8660*/  FMNMX R204, R205, R204, !PT ;  /* 0x000000cccdcc7209 */ /* 0x001fc60007800000 */
[----:B------:R-:W-:Y:S01]  /*8670*/  BAR.SYNC.DEFER_BLOCKING 0x0 ;  /* 0x0000000000007b1d */ /* 0x000fe20000010000 */
        /* <DEDUP_REMOVED lines=8> */
[----:B------:R-:W-:Y:S01]  /*8700*/  FMNMX R178, R168, R178, !PT ;  /* 0x000000b2a8b27209 */ /* 0x000fe20007800000 */
[----:B------:R-:W0:Y:S01]  /*8710*/  S2R R210, SR_TID.X ;  /* 0x0000000000d27919 */ /* 0x000e220000002100 */
[----:B------:R-:W-:Y:S02]  /*8720*/  FMNMX R177, R169, R177, !PT ;  /* 0x000000b1a9b17209 */ /* 0x000fe40007800000 */
[----:B------:R-:W-:Y:S01]  /*8730*/  FMNMX R176, R170, R176, !PT ;  /* 0x000000b0aab07209 */ /* 0x000fe20007800000 */
[----:B------:R-:W5:Y:S01]  /*8740*/  LDL.64 R168, [R1+0x230] ;  /* 0x0002300001a87983 */ /* 0x000f620000100a00 */
[----:B------:R-:W-:-:S02]  /*8750*/  FMNMX R175, R171, R175, !PT ;  /* 0x000000afabaf7209 */ /* 0x000fc40007800000 */
[----:B------:R-:W-:Y:S02]  /*8760*/  FMNMX R174, R172, R174, !PT ;  /* 0x000000aeacae7209 */ /* 0x000fe40007800000 */
[----:B------:R-:W-:Y:S02]  /*8770*/  FMNMX R173, R111, R173, !PT ;  /* 0x000000ad6fad7209 */ /* 0x000fe40007800000 */
[----:B------:R-:W-:Y:S01]  /*8780*/  FMNMX R144, R201, R144, !PT ;  /* 0x00000090c9907209 */ /* 0x000fe20007800000 */
[----:B------:R-:W-:Y:S04]  /*8790*/  @!P1 STS [R2+0x10000], R204 ;  /* 0x010000cc02009388 */ /* 0x000fe80000000800 */
        /* <DEDUP_REMOVED lines=8> */
[----:B------:R1:W-:Y:S04]  /*8820*/  @!P1 STS [R2+0x10900], R178 ;  /* 0x010900b202009388 */ /* 0x0003e80000000800 */
[----:B------:R-:W-:Y:S04]  /*8830*/  @!P1 STS [R2+0x10a00], R177 ;  /* 0x010a00b102009388 */ /* 0x000fe80000000800 */
[----:B------:R0:W-:Y:S04]  /*8840*/  @!P1 STS [R2+0x10b00], R176 ;  /* 0x010b00b002009388 */ /* 0x0001e80000000800 */
[----:B------:R-:W-:Y:S04]  /*8850*/  @!P1 STS [R2+0x10c00], R175 ;  /* 0x010c00af02009388 */ /* 0x000fe80000000800 */
[----:B------:R0:W-:Y:S04]  /*8860*/  @!P1 STS [R2+0x10d00], R174 ;  /* 0x010d00ae02009388 */ /* 0x0001e80000000800 */
[----:B------:R0:W-:Y:S04]  /*8870*/  @!P1 STS [R2+0x10e00], R173 ;  /* 0x010e00ad02009388 */ /* 0x0001e80000000800 */
[----:B------:R-:W-:Y:S04]  /*8880*/  @!P1 STS [R2+0x10f00], R144 ;  /* 0x010f009002009388 */ /* 0x000fe80000000800 */
[----:B------:R-:W-:Y:S01]  /*8890*/  BAR.SYNC.DEFER_BLOCKING 0x0 ;  /* 0x0000000000007b1d */ /* 0x000fe20000010000 */
[----:B------:R-:W-:-:S05]  /*88a0*/  LOP3.LUT R208, R217, 0x1c, RZ, 0xc0, !PT ;  /* 0x0000001cd9d07812 */ /* 0x000fca00078ec0ff */
[----:B-1----:R-:W2:Y:S04]  /*88b0*/  LDL.64 R178, [R1+0x258] ;  /* 0x0002580001b27983 */ /* 0x002ea80000100a00 */
[----:B0-----:R-:W2:Y:S04]  /*88c0*/  LDL.64 R176, [R1+0x250] ;  /* 0x0002500001b07983 */ /* 0x001ea80000100a00 */
[----:B------:R-:W2:Y:S04]  /*88d0*/  LDL.64 R174, [R1+0x248] ;  /* 0x0002480001ae7983 */ /* 0x000ea80000100a00 */
[----:B------:R-:W2:Y:S04]  /*88e0*/  LDL.64 R172, [R1+0x240] ;  /* 0x0002400001ac7983 */ /* 0x000ea80000100a00 */
[----:B------:R-:W2:Y:S04]  /*88f0*/  LDL.64 R170, [R1+0x238] ;  /* 0x0002380001aa7983 */ /* 0x000ea80000100a00 */
[----:B------:R-:W0:Y:S04]  /*8900*/  LDS R147, [R219.X4+0x10000] ;  /* 0x01000000db937984 */ /* 0x000e280000004800 */
[----:B------:R-:W1:Y:S04]  /*8910*/  LDS R145, [R219.X4+0x10400] ;  /* 0x01040000db917984 */ /* 0x000e680000004800 */
[----:B------:R-:W3:Y:S04]  /*8920*/  LDS R144, [R219.X4+0x10800] ;  /* 0x01080000db907984 */ /* 0x000ee80000004800 */
[----:B------:R-:W2:Y:S04]  /*8930*/  LDL.64 R162, [R1+0x228] ;  /* 0x0002280001a27983 */ /* 0x000ea80000100a00 */
[----:B0-----:R-:W0:Y:S04]  /*8940*/  SHFL.BFLY PT, R160, R147, 0x4, 0x1f ;  /* 0x0c801f0093a07f89 */ /* 0x001e2800000e0000 */
[----:B-1----:R-:W1:Y:S04]  /*8950*/  SHFL.BFLY PT, R146, R145, 0x4, 0x1f ;  /* 0x0c801f0091927f89 */ /* 0x002e6800000e0000 */
[----:B---3--:R-:W3:Y:S01]  /*8960*/  SHFL.BFLY PT, R111, R144, 0x4, 0x1f ;  /* 0x0c801f00906f7f89 */ /* 0x008ee200000e0000 */
[----:B0-----:R-:W-:-:S02]  /*8970*/  FMNMX R160, R147, R160, !PT ;  /* 0x000000a093a07209 */ /* 0x001fc40007800000 */
[----:B-1----:R-:W-:-:S03]  /*8980*/  FMNMX R146, R145, R146, !PT ;  /* 0x0000009291927209 */ /* 0x002fc60007800000 */
[----:B------:R-:W0:Y:S01]  /*8990*/  SHFL.BFLY PT, R147, R160, 0x2, 0x1f ;  /* 0x0c401f00a0937f89 */ /* 0x000e2200000e0000 */
[----:B---3--:R-:W-:-:S03]  /*89a0*/  FMNMX R144, R144, R111, !PT ;  /* 0x0000006f90907209 */ /* 0x008fc60007800000 */
[----:B------:R-:W1:Y:S04]  /*89b0*/  SHFL.BFLY PT, R145, R146, 0x2, 0x1f ;  /* 0x0c401f0092917f89 */ /* 0x000e6800000e0000 */
[----:B------:R-:W3:Y:S01]  /*89c0*/  SHFL.BFLY PT, R111, R144, 0x2, 0x1f ;  /* 0x0c401f00906f7f89 */ /* 0x000ee200000e0000 */
[----:B0-----:R-:W-:Y:S02]  /*89d0*/  FMNMX R147, R160, R147, !PT ;  /* 0x00000093a0937209 */ /* 0x001fe40007800000 */
[----:B-1----:R-:W-:-:S03]  /*89e0*/  FMNMX R145, R146, R145, !PT ;  /* 0x0000009192917209 */ /* 0x002fc60007800000 */
[----:B------:R-:W0:Y:S01]  /*89f0*/  SHFL.BFLY PT, R160, R147, 0x1, 0x1f ;  /* 0x0c201f0093a07f89 */ /* 0x000e2200000e0000 */
[----:B---3--:R-:W-:-:S03]  /*8a00*/  FMNMX R144, R144, R111, !PT ;  /* 0x0000006f90907209 */ /* 0x008fc60007800000 */
[----:B------:R-:W1:Y:S04]  /*8a10*/  SHFL.BFLY PT, R146, R145, 0x1, 0x1f ;  /* 0x0c201f0091927f89 */ /* 0x000e6800000e0000 */
[----:B------:R-:W3:Y:S01]  /*8a20*/  SHFL.BFLY PT, R111, R144, 0x1, 0x1f ;  /* 0x0c201f00906f7f89 */ /* 0x000ee200000e0000 */
[----:B0-----:R-:W-:Y:S02]  /*8a30*/  FMNMX R160, R147, R160, !PT ;  /* 0x000000a093a07209 */ /* 0x001fe40007800000 */
[----:B-1----:R-:W-:-:S03]  /*8a40*/  FMNMX R146, R145, R146, !PT ;  /* 0x0000009291927209 */ /* 0x002fc60007800000 */
[----:B------:R-:W-:Y:S01]  /*8a50*/  @!P0 STS [R219.X4+0x10000], R160 ;  /* 0x010000a0db008388 */ /* 0x000fe20000004800 */
[----:B---3--:R-:W-:-:S03]  /*8a60*/  FMNMX R111, R144, R111, !PT ;  /* 0x0000006f906f7209 */ /* 0x008fc60007800000 */
[----:B------:R0:W-:Y:S04]  /*8a70*/  @!P0 STS [R219.X4+0x10400], R146 ;  /* 0x01040092db008388 */ /* 0x0001e80000004800 */
[----:B------:R-:W-:Y:S04]  /*8a80*/  @!P0 STS [R219.X4+0x10800], R111 ;  /* 0x0108006fdb008388 */ /* 0x000fe80000004800 */
[----:B------:R-:W1:Y:S04]  /*8a90*/  LDS R111, [R210.X4+0x10c00] ;  /* 0x010c0000d26f7984 */ /* 0x000e680000004800 */
[----:B0-----:R-:W3:Y:S04]  /*8aa0*/  LDL.64 R146, [R1+0x260] ;  /* 0x0002600001927983 */ /* 0x001ee80000100a00 */
[----:B------:R-:W3:Y:S04]  /*8ab0*/  LDL.64 R160, [R1+0x268] ;  /* 0x0002680001a07983 */ /* 0x000ee80000100a00 */
[----:B-1----:R-:W0:Y:S02]  /*8ac0*/  SHFL.BFLY PT, R144, R111, 0x4, 0x1f ;  /* 0x0c801f006f907f89 */ /* 0x002e2400000e0000 */
[----:B0-----:R-:W-:-:S05]  /*8ad0*/  FMNMX R144, R111, R144, !PT ;  /* 0x000000906f907209 */ /* 0x001fca0007800000 */
[----:B------:R-:W0:Y:S02]  /*8ae0*/  SHFL.BFLY PT, R111, R144, 0x2, 0x1f ;  /* 0x0c401f00906f7f89 */ /* 0x000e2400000e0000 */
[----:B0-----:R-:W-:-:S05]  /*8af0*/  FMNMX R111, R144, R111, !PT ;  /* 0x0000006f906f7209 */ /* 0x001fca0007800000 */
[----:B------:R-:W0:Y:S02]  /*8b00*/  SHFL.BFLY PT, R144, R111, 0x1, 0x1f ;  /* 0x0c201f006f907f89 */ /* 0x000e2400000e0000 */
[----:B0-----:R-:W-:-:S05]  /*8b10*/  FMNMX R144, R111, R144, !PT ;  /* 0x000000906f907209 */ /* 0x001fca0007800000 */
[----:B------:R0:W-:Y:S04]  /*8b20*/  @!P0 STS [R210.X4+0x10c00], R144 ;  /* 0x010c0090d2008388 */ /* 0x0001e80000004800 */
[----:B------:R-:W-:Y:S06]  /*8b30*/  BAR.SYNC.DEFER_BLOCKING 0x0 ;  /* 0x0000000000007b1d */ /* 0x000fec0000010000 */
[----:B0-----:R-:W3:Y:S04]  /*8b40*/  LDL.64 R144, [R1+0x1f8] ;  /* 0x0001f80001907983 */ /* 0x001ee80000100a00 */
[----:B------:R-:W2:Y:S04]  /*8b50*/  LDS R204, [R208.X8+0x10a00] ;  /* 0x010a0000d0cc7984 */ /* 0x000ea80000008800 */
[----:B------:R-:W0:Y:S04]  /*8b60*/  LDS R218, [R208.X8+0x10000] ;  /* 0x01000000d0da7984 */ /* 0x000e280000008800 */
[----:B------:R-:W1:Y:S04]  /*8b70*/  LDS R217, [R208.X8+0x10100] ;  /* 0x01010000d0d97984 */ /* 0x000e680000008800 */
[----:B------:R-:W0:Y:S04]  /*8b80*/  LDS R214, [R208.X8+0x10300] ;  /* 0x01030000d0d67984 */ /* 0x000e280000008800 */
[----:B------:R-:W0:Y:S04]  /*8b90*/  LDS R211, [R208.X8+0x10500] ;  /* 0x01050000d0d37984 */ /* 0x000e280000008800 */
[----:B------:R-:W0:Y:S04]  /*8ba0*/  LDS R209, [R208.X8+0x10600] ;  /* 0x01060000d0d17984 */ /* 0x000e280000008800 */
[----:B------:R-:W1:Y:S04]  /*8bb0*/  LDS R215, [R208.X8+0x10200] ;  /* 0x01020000d0d77984 */ /* 0x000e680000008800 */
[----:B------:R-:W4:Y:S04]  /*8bc0*/  LDS R213, [R208.X8+0x10400] ;  /* 0x01040000d0d57984 */ /* 0x000f280000008800 */
[----:B------:R-:W4:Y:S04]  /*8bd0*/  LDS R207, [R208.X8+0x10700] ;  /* 0x01070000d0cf7984 */ /* 0x000f280000008800 */
[----:B------:R-:W4:Y:S04]  /*8be0*/  LDS R206, [R208.X8+0x10800] ;  /* 0x01080000d0ce7984 */ /* 0x000f280000008800 */
[----:B------:R-:W5:Y:S04]  /*8bf0*/  LDS R205, [R208.X8+0x10900] ;  /* 0x01090000d0cd7984 */ /* 0x000f680000008800 */
[----:B------:R-:W5:Y:S04]  /*8c00*/  LDS R203, [R208.X8+0x10b00] ;  /* 0x010b0000d0cb7984 */ /* 0x000f680000008800 */
[----:B------:R-:W5:Y:S04]  /*8c10*/  LDS R202, [R208.X8+0x10c00] ;  /* 0x010c0000d0ca7984 */ /* 0x000f680000008800 */
[----:B------:R-:W5:Y:S04]  /*8c20*/  LDS R201, [R208.X8+0x10d00] ;  /* 0x010d0000d0c97984 */ /* 0x000f680000008800 */
[----:B------:R-:W5:Y:S04]  /*8c30*/  LDS R200, [R208.X8+0x10e00] ;  /* 0x010e0000d0c87984 */ /* 0x000f680000008800 */
[----:B------:R-:W5:Y:S01]  /*8c40*/  LDS R199, [R208.X8+0x10f00] ;  /* 0x010f0000d0c77984 */ /* 0x000f620000008800 */
[----:B--2---:R-:W-:-:S02]  /*8c50*/  FMNMX R204, R204, R184, !PT ;  /* 0x000000b8cccc7209 */ /* 0x004fc40007800000 */
[----:B0-----:R-:W-:-:S03]  /*8c60*/  FMNMX R218, R218, R109, !PT ;  /* 0x0000006ddada7209 */ /* 0x001fc60007800000 */
[----:B------:R-:W-:Y:S01]  /*8c70*/  FFMA R104, R104, c[0x0][0x188], -R204 ;  /* 0x0000620068687a23 */ /* 0x000fe200000008cc */
[----:B-1----:R-:W-:Y:S02]  /*8c80*/  FMNMX R217, R217, R110, !PT ;  /* 0x0000006ed9d97209 */ /* 0x002fe40007800000 */
[----:B------:R-:W-:Y:S02]  /*8c90*/  FMNMX R214, R214, R228, !PT ;  /* 0x000000e4d6d67209 */ /* 0x000fe40007800000 */
[----:B------:R-:W-:Y:S02]  /*8ca0*/  FMNMX R211, R211, R244, !PT ;  /* 0x000000f4d3d37209 */ /* 0x000fe40007800000 */
[----:B------:R-:W-:Y:S01]  /*8cb0*/  FMNMX R209, R209, R212, !PT ;  /* 0x000000d4d1d17209 */ /* 0x000fe20007800000 */
[----:B------:R-:W-:Y:S01]  /*8cc0*/  FMUL R104, R104, 1.4426950216293334961 ;  /* 0x3fb8aa3b68687820 */ /* 0x000fe20000400000 */
[----:B------:R-:W-:Y:S02]  /*8cd0*/  FMNMX R215, R215, R108, !PT ;  /* 0x0000006cd7d77209 */ /* 0x000fe40007800000 */
[----:B----4-:R-:W-:-:S02]  /*8ce0*/  FMNMX R213, R213, R216, !PT ;  /* 0x000000d8d5d57209 */ /* 0x010fc40007800000 */
[----:B------:R-:W-:Y:S02]  /*8cf0*/  FMNMX R207, R207, R189, !PT ;  /* 0x000000bdcfcf7209 */ /* 0x000fe40007800000 */
[----:B------:R-:W-:Y:S02]  /*8d00*/  FMNMX R206, R206, R191, !PT ;  /* 0x000000bfcece7209 */ /* 0x000fe40007800000 */
[----:B-----5:R-:W-:Y:S02]  /*8d10*/  FMNMX R205, R205, R190, !PT ;  /* 0x000000becdcd7209 */ /* 0x020fe40007800000 */
[----:B------:R-:W-:Y:S02]  /*8d20*/  FMNMX R203, R203, R185, !PT ;  /* 0x000000b9cbcb7209 */ /* 0x000fe40007800000 */
[----:B------:R-:W-:Y:S01]  /*8d30*/  FMNMX R202, R202, R187, !PT ;  /* 0x000000bbcaca7209 */ /* 0x000fe20007800000 */
[----:B------:R-:W-:Y:S01]  /*8d40*/  FFMA R243, R136, c[0x0][0x188], -R218 ;  /* 0x0000620088f37a23 */ /* 0x000fe200000008da */
[----:B------:R-:W-:Y:S01]  /*8d50*/  FMNMX R201, R201, R166, !PT ;  /* 0x000000a6c9c97209 */ /* 0x000fe20007800000 */
[----:B------:R-:W-:Y:S01]  /*8d60*/  FFMA R241, R138, c[0x0][0x188], -R217 ;  /* 0x000062008af17a23 */ /* 0x000fe200000008d9 */
[----:B------:R-:W-:Y:S01]  /*8d70*/  FMNMX R200, R200, R167, !PT ;  /* 0x000000a7c8c87209 */ /* 0x000fe20007800000 */
[----:B------:R-:W-:Y:S01]  /*8d80*/  FFMA R239, R134, c[0x0][0x188], -R214 ;  /* 0x0000620086ef7a23 */ /* 0x000fe200000008d6 */
[----:B------:R-:W-:Y:S01]  /*8d90*/  FMNMX R199, R199, R198, !PT ;  /* 0x000000c6c7c77209 */ /* 0x000fe20007800000 */
[----:B------:R-:W-:Y:S01]  /*8da0*/  FFMA R251, R122, c[0x0][0x188], -R211 ;  /* 0x000062007afb7a23 */ /* 0x000fe200000008d3 */
[----:B------:R0:W-:Y:S01]  /*8db0*/  MUFU.EX2 R226, R104 ;  /* 0x0000006800e27308 */ /* 0x0001e20000000800 */
[----:B------:R-:W-:-:S02]  /*8dc0*/  FFMA R250, R116, c[0x0][0x188], -R209 ;  /* 0x0000620074fa7a23 */ /* 0x000fc400000008d1 */
[----:B------:R-:W-:Y:S02]  /*8dd0*/  FFMA R137, R137, c[0x0][0x188], -R218 ;  /* 0x0000620089897a23 */ /* 0x000fe400000008da */
[----:B------:R-:W-:Y:S02]  /*8de0*/  FFMA R139, R139, c[0x0][0x188], -R217 ;  /* 0x000062008b8b7a23 */ /* 0x000fe400000008d9 */
[--C-:B------:R-:W-:Y:S02]  /*8df0*/  FFMA R132, R132, c[0x0][0x188], -R215.reuse ;  /* 0x0000620084847a23 */ /* 0x100fe400000008d7 */
[----:B------:R-:W-:Y:S02]  /*8e00*/  FFMA R133, R133, c[0x0][0x188], -R215 ;  /* 0x0000620085857a23 */ /* 0x000fe400000008d7 */
[----:B------:R-:W-:Y:S02]  /*8e10*/  FFMA R135, R135, c[0x0][0x188], -R214 ;  /* 0x0000620087877a23 */ /* 0x000fe400000008d6 */
[----:B------:R-:W-:-:S02]  /*8e20*/  FFMA R120, R120, c[0x0][0x188], -R213 ;  /* 0x0000620078787a23 */ /* 0x000fc400000008d5 */
[----:B------:R-:W-:Y:S02]  /*8e30*/  FFMA R121, R121, c[0x0][0x188], -R213 ;  /* 0x0000620079797a23 */ /* 0x000fe400000008d5 */
[----:B------:R-:W-:Y:S02]  /*8e40*/  FFMA R123, R123, c[0x0][0x188], -R211 ;  /* 0x000062007b7b7a23 */ /* 0x000fe400000008d3 */
[----:B------:R-:W-:Y:S02]  /*8e50*/  FFMA R117, R117, c[0x0][0x188], -R209 ;  /* 0x0000620075757a23 */ /* 0x000fe400000008d1 */
[--C-:B------:R-:W-:Y:S02]  /*8e60*/  FFMA R118, R118, c[0x0][0x188], -R207.reuse ;  /* 0x0000620076767a23 */ /* 0x100fe400000008cf */
[----:B------:R-:W-:Y:S02]  /*8e70*/  FFMA R119, R119, c[0x0][0x188], -R207 ;  /* 0x0000620077777a23 */ /* 0x000fe400000008cf */
[----:B------:R-:W-:-:S02]  /*8e80*/  FFMA R112, R112, c[0x0][0x188], -R206 ;  /* 0x0000620070707a23 */ /* 0x000fc400000008ce */
[----:B------:R-:W-:Y:S02]  /*8e90*/  FFMA R113, R113, c[0x0][0x188], -R206 ;  /* 0x0000620071717a23 */ /* 0x000fe400000008ce */
[--C-:B------:R-:W-:Y:S02]  /*8ea0*/  FFMA R114, R114, c[0x0][0x188], -R205.reuse ;  /* 0x0000620072727a23 */ /* 0x100fe400000008cd */
[----:B------:R-:W-:Y:S02]  /*8eb0*/  FFMA R115, R115, c[0x0][0x188], -R205 ;  /* 0x0000620073737a23 */ /* 0x000fe400000008cd */
[----:B------:R-:W-:Y:S02]  /*8ec0*/  FFMA R105, R105, c[0x0][0x188], -R204 ;  /* 0x0000620069697a23 */ /* 0x000fe400000008cc */
[--C-:B0-----:R-:W-:Y:S02]  /*8ed0*/  FFMA R104, R106, c[0x0][0x188], -R203.reuse ;  /* 0x000062006a687a23 */ /* 0x101fe400000008cb */
[----:B------:R-:W-:-:S02]  /*8ee0*/  FFMA R107, R107, c[0x0][0x188], -R203 ;  /* 0x000062006b6b7a23 */ /* 0x000fc400000008cb */
[--C-:B------:R-:W-:Y:S02]  /*8ef0*/  FFMA R100, R100, c[0x0][0x188], -R202.reuse ;  /* 0x0000620064647a23 */ /* 0x100fe400000008ca */
[----:B------:R-:W-:Y:S02]  /*8f00*/  FFMA R101, R101, c[0x0][0x188], -R202 ;  /* 0x0000620065657a23 */ /* 0x000fe400000008ca */
[--C-:B------:R-:W-:Y:S02]  /*8f10*/  FFMA R102, R102, c[0x0][0x188], -R201.reuse ;  /* 0x0000620066667a23 */ /* 0x100fe400000008c9 */
[----:B------:R-:W-:Y:S02]  /*8f20*/  FFMA R103, R103, c[0x0][0x188], -R201 ;  /* 0x0000620067677a23 */ /* 0x000fe400000008c9 */
[--C-:B------:R-:W-:Y:S02]  /*8f30*/  FFMA R96, R96, c[0x0][0x188], -R200.reuse ;  /* 0x0000620060607a23 */ /* 0x100fe400000008c8 */
[----:B------:R-:W-:-:S02]  /*8f40*/  FFMA R97, R97, c[0x0][0x188], -R200 ;  /* 0x0000620061617a23 */ /* 0x000fc400000008c8 */
[--C-:B------:R-:W-:Y:S02]  /*8f50*/  FFMA R98, R98, c[0x0][0x188], -R199.reuse ;  /* 0x0000620062627a23 */ /* 0x100fe400000008c7 */
[----:B------:R-:W-:Y:S02]  /*8f60*/  FFMA R99, R99, c[0x0][0x188], -R199 ;  /* 0x0000620063637a23 */ /* 0x000fe400000008c7 */
[----:B------:R-:W-:Y:S02]  /*8f70*/  FMUL R243, R243, 1.4426950216293334961 ;  /* 0x3fb8aa3bf3f37820 */ /* 0x000fe40000400000 */
[----:B------:R-:W-:Y:S02]  /*8f80*/  FMUL R241, R241, 1.4426950216293334961 ;  /* 0x3fb8aa3bf1f17820 */ /* 0x000fe40000400000 */
[----:B------:R-:W-:Y:S02]  /*8f90*/  FMUL R239, R239, 1.4426950216293334961 ;  /* 0x3fb8aa3befef7820 */ /* 0x000fe40000400000 */
[----:B------:R-:W-:-:S02]  /*8fa0*/  FMUL R251, R251, 1.4426950216293334961 ;  /* 0x3fb8aa3bfbfb7820 */ /* 0x000fc40000400000 */
[----:B------:R-:W-:Y:S02]  /*8fb0*/  FMUL R250, R250, 1.4426950216293334961 ;  /* 0x3fb8aa3bfafa7820 */ /* 0x000fe40000400000 */
[----:B------:R-:W-:Y:S02]  /*8fc0*/  FMUL R137, R137, 1.4426950216293334961 ;  /* 0x3fb8aa3b89897820 */ /* 0x000fe40000400000 */
        /* <DEDUP_REMOVED lines=24> */
[----:B------:R-:W-:Y:S01]  /*9150*/  FMUL R99, R99, 1.4426950216293334961 ;  /* 0x3fb8aa3b63637820 */ /* 0x000fe20000400000 */
[----:B------:R-:W-:Y:S08]  /*9160*/  MUFU.EX2 R243, R243 ;  /* 0x000000f300f37308 */ /* 0x000ff00000000800 */
[----:B------:R-:W0:Y:S08]  /*9170*/  MUFU.EX2 R242, R137 ;  /* 0x0000008900f27308 */ /* 0x000e300000000800 */
[----:B------:R-:W-:Y:S08]  /*9180*/  MUFU.EX2 R241, R241 ;  /* 0x000000f100f17308 */ /* 0x000ff00000000800 */
[----:B------:R-:W1:Y:S08]  /*9190*/  MUFU.EX2 R234, R139 ;  /* 0x0000008b00ea7308 */ /* 0x000e700000000800 */
[----:B------:R-:W-:Y:S08]  /*91a0*/  MUFU.EX2 R240, R132 ;  /* 0x0000008400f07308 */ /* 0x000ff00000000800 */
[----:B------:R-:W2:Y:S08]  /*91b0*/  MUFU.EX2 R235, R133 ;  /* 0x0000008500eb7308 */ /* 0x000eb00000000800 */
[----:B------:R-:W-:Y:S08]  /*91c0*/  MUFU.EX2 R239, R239 ;  /* 0x000000ef00ef7308 */ /* 0x000ff00000000800 */
[----:B------:R1:W4:Y:S08]  /*91d0*/  MUFU.EX2 R236, R135 ;  /* 0x0000008700ec7308 */ /* 0x0003300000000800 */
[----:B------:R-:W-:Y:S08]  /*91e0*/  MUFU.EX2 R186, R120 ;  /* 0x0000007800ba7308 */ /* 0x000ff00000000800 */
[----:B------:R-:W5:Y:S08]  /*91f0*/  MUFU.EX2 R252, R121 ;  /* 0x0000007900fc7308 */ /* 0x000f700000000800 */
[----:B------:R-:W-:Y:S08]  /*9200*/  MUFU.EX2 R251, R251 ;  /* 0x000000fb00fb7308 */ /* 0x000ff00000000800 */
[----:B------:R-:W0:Y:S08]  /*9210*/  MUFU.EX2 R245, R123 ;  /* 0x0000007b00f57308 */ /* 0x000e300000000800 */
        /* <DEDUP_REMOVED lines=18> */
[----:B------:R-:W3:Y:S01]  /*9340*/  MUFU.EX2 R222, R99 ;  /* 0x0000006300de7308 */ /* 0x000ee20000000800 */
[----:B0-----:R-:W-:-:S02]  /*9350*/  FADD R137, R243, R242 ;  /* 0x000000f2f3897221 */ /* 0x001fc40000000000 */
[----:B-1----:R-:W-:Y:S02]  /*9360*/  FADD R135, R241, R234 ;  /* 0x000000eaf1877221 */ /* 0x002fe40000000000 */
[----:B--2---:R-:W-:Y:S02]  /*9370*/  FADD R134, R240, R235 ;  /* 0x000000ebf0867221 */ /* 0x004fe40000000000 */
[----:B----4-:R-:W-:Y:S02]  /*9380*/  FADD R133, R239, R236 ;  /* 0x000000ecef857221 */ /* 0x010fe40000000000 */
[----:B-----5:R-:W-:Y:S02]  /*9390*/  FADD R132, R186, R252 ;  /* 0x000000fcba847221 */ /* 0x020fe40000000000 */
[----:B------:R-:W-:Y:S02]  /*93a0*/  FADD R123, R251, R245 ;  /* 0x000000f5fb7b7221 */ /* 0x000fe40000000000 */
[----:B------:R-:W-:-:S02]  /*93b0*/  FADD R122, R250, R248 ;  /* 0x000000f8fa7a7221 */ /* 0x000fc40000000000 */
[----:B------:R-:W-:Y:S02]  /*93c0*/  FADD R121, R247, R246 ;  /* 0x000000f6f7797221 */ /* 0x000fe40000000000 */
[----:B------:R-:W-:Y:S02]  /*93d0*/  FADD R120, R238, R233 ;  /* 0x000000e9ee787221 */ /* 0x000fe40000000000 */
[----:B------:R-:W-:Y:S02]  /*93e0*/  FADD R119, R231, R229 ;  /* 0x000000e5e7777221 */ /* 0x000fe40000000000 */
[----:B------:R-:W-:Y:S02]  /*93f0*/  FADD R118, R226, R224 ;  /* 0x000000e0e2767221 */ /* 0x000fe40000000000 */
[----:B------:R-:W-:Y:S02]  /*9400*/  FADD R117, R165, R164 ;  /* 0x000000a4a5757221 */ /* 0x000fe40000000000 */
[----:B------:R-:W-:-:S02]  /*9410*/  FADD R116, R249, R237 ;  /* 0x000000edf9747221 */ /* 0x000fc40000000000 */
[----:B------:R-:W-:Y:S02]  /*9420*/  FADD R115, R232, R230 ;  /* 0x000000e6e8737221 */ /* 0x000fe40000000000 */
[----:B------:R-:W-:Y:S02]  /*9430*/  FADD R114, R227, R225 ;  /* 0x000000e1e3727221 */ /* 0x000fe40000000000 */
[----:B---3--:R-:W-:Y:S01]  /*9440*/  FADD R113, R223, R222 ;  /* 0x000000dedf717221 */ /* 0x008fe20000000000 */
[----:B------:R-:W0:Y:S04]  /*9450*/  SHFL.BFLY PT, R138, R137, 0x2, 0x1f ;  /* 0x0c401f00898a7f89 */ /* 0x000e2800000e0000 */
[----:B------:R-:W1:Y:S04]  /*9460*/  SHFL.BFLY PT, R136, R135, 0x2, 0x1f ;  /* 0x0c401f0087887f89 */ /* 0x000e6800000e0000 */
[----:B------:R-:W2:Y:S04]  /*9470*/  SHFL.BFLY PT, R98, R134, 0x2, 0x1f ;  /* 0x0c401f0086627f89 */ /* 0x000ea800000e0000 */
[----:B------:R-:W3:Y:S04]  /*9480*/  SHFL.BFLY PT, R99, R133, 0x2, 0x1f ;  /* 0x0c401f0085637f89 */ /* 0x000ee800000e0000 */
[----:B------:R-:W4:Y:S04]  /*9490*/  SHFL.BFLY PT, R100, R132, 0x2, 0x1f ;  /* 0x0c401f0084647f89 */ /* 0x000f2800000e0000 */
[----:B------:R-:W5:Y:S04]  /*94a0*/  SHFL.BFLY PT, R101, R123, 0x2, 0x1f ;  /* 0x0c401f007b657f89 */ /* 0x000f6800000e0000 */
[----:B------:R-:W0:Y:S04]  /*94b0*/  SHFL.BFLY PT, R102, R122, 0x2, 0x1f ;  /* 0x0c401f007a667f89 */ /* 0x000e2800000e0000 */
[----:B------:R-:W0:Y:S04]  /*94c0*/  SHFL.BFLY PT, R103, R121, 0x2, 0x1f ;  /* 0x0c401f0079677f89 */ /* 0x000e2800000e0000 */
[----:B------:R-:W0:Y:S04]  /*94d0*/  SHFL.BFLY PT, R104, R120, 0x2, 0x1f ;  /* 0x0c401f0078687f89 */ /* 0x000e2800000e0000 */
[----:B------:R-:W0:Y:S04]  /*94e0*/  SHFL.BFLY PT, R105, R119, 0x2, 0x1f ;  /* 0x0c401f0077697f89 */ /* 0x000e2800000e0000 */
[----:B------:R-:W2:Y:S04]  /*94f0*/  SHFL.BFLY PT, R106, R118, 0x2, 0x1f ;  /* 0x0c401f00766a7f89 */ /* 0x000ea800000e0000 */
[----:B------:R-:W4:Y:S04]  /*9500*/  SHFL.BFLY PT, R107, R117, 0x2, 0x1f ;  /* 0x0c401f00756b7f89 */ /* 0x000f2800000e0000 */
[----:B------:R-:W5:Y:S04]  /*9510*/  SHFL.BFLY PT, R111, R116, 0x2, 0x1f ;  /* 0x0c401f00746f7f89 */ /* 0x000f6800000e0000 */
[----:B------:R-:W5:Y:S04]  /*9520*/  SHFL.BFLY PT, R112, R115, 0x2, 0x1f ;  /* 0x0c401f0073707f89 */ /* 0x000f6800000e0000 */
[----:B------:R-:W5:Y:S04]  /*9530*/  SHFL.BFLY PT, R96, R114, 0x2, 0x1f ;  /* 0x0c401f0072607f89 */ /* 0x000f6800000e0000 */
[----:B------:R-:W5:Y:S01]  /*9540*/  SHFL.BFLY PT, R97, R113, 0x2, 0x1f ;  /* 0x0c401f0071617f89 */ /* 0x000f6200000e0000 */
[----:B0-----:R-:W-:-:S02]  /*9550*/  FADD R138, R137, R138 ;  /* 0x0000008a898a7221 */ /* 0x001fc40000000000 */
[----:B-1----:R-:W-:Y:S02]  /*9560*/  FADD R136, R135, R136 ;  /* 0x0000008887887221 */ /* 0x002fe40000000000 */
[----:B--2---:R-:W-:Y:S02]  /*9570*/  FADD R98, R134, R98 ;  /* 0x0000006286627221 */ /* 0x004fe40000000000 */
[----:B---3--:R-:W-:Y:S02]  /*9580*/  FADD R99, R133, R99 ;  /* 0x0000006385637221 */ /* 0x008fe40000000000 */
[----:B----4-:R-:W-:Y:S02]  /*9590*/  FADD R100, R132, R100 ;  /* 0x0000006484647221 */ /* 0x010fe40000000000 */
[----:B-----5:R-:W-:Y:S02]  /*95a0*/  FADD R101, R123, R101 ;  /* 0x000000657b657221 */ /* 0x020fe40000000000 */
        /* <DEDUP_REMOVED lines=9> */
[----:B------:R-:W-:Y:S01]  /*9640*/  FADD R97, R113, R97 ;  /* 0x0000006171617221 */ /* 0x000fe20000000000 */
[----:B------:R-:W-:Y:S04]  /*9650*/  SHFL.BFLY PT, R114, R136, 0x1, 0x1f ;  /* 0x0c201f0088727f89 */ /* 0x000fe800000e0000 */
        /* <DEDUP_REMOVED lines=9> */
[----:B------:R-:W1:Y:S04]  /*96f0*/  SHFL.BFLY PT, R123, R106, 0x1, 0x1f ;  /* 0x0c201f006a7b7f89 */ /* 0x000e6800000e0000 */
[----:B------:R-:W2:Y:S04]  /*9700*/  SHFL.BFLY PT, R132, R107, 0x1, 0x1f ;  /* 0x0c201f006b847f89 */ /* 0x000ea800000e0000 */
[----:B------:R-:W4:Y:S04]  /*9710*/  SHFL.BFLY PT, R133, R111, 0x1, 0x1f ;  /* 0x0c201f006f857f89 */ /* 0x000f2800000e0000 */
[----:B------:R-:W5:Y:S04]  /*9720*/  SHFL.BFLY PT, R134, R112, 0x1, 0x1f ;  /* 0x0c201f0070867f89 */ /* 0x000f6800000e0000 */
[----:B------:R-:W5:Y:S04]  /*9730*/  SHFL.BFLY PT, R135, R96, 0x1, 0x1f ;  /* 0x0c201f0060877f89 */ /* 0x000f6800000e0000 */
[----:B------:R-:W5:Y:S01]  /*9740*/  SHFL.BFLY PT, R137, R97, 0x1, 0x1f ;  /* 0x0c201f0061897f89 */ /* 0x000f6200000e0000 */
[----:B0-----:R-:W-:-:S03]  /*9750*/  FADD R113, R138, R113 ;  /* 0x000000718a717221 */ /* 0x001fc60000000000 */
[----:B------:R-:W-:Y:S01]  /*9760*/  BAR.SYNC.DEFER_BLOCKING 0x0 ;  /* 0x0000000000007b1d */ /* 0x000fe20000010000 */
[----:B------:R-:W-:Y:S02]  /*9770*/  FADD R114, R136, R114 ;  /* 0x0000007288727221 */ /* 0x000fe40000000000 */
[----:B-1----:R-:W-:Y:S02]  /*9780*/  FADD R115, R98, R115 ;  /* 0x0000007362737221 */ /* 0x002fe40000000000 */
[----:B--2---:R-:W-:Y:S01]  /*9790*/  FADD R116, R99, R116 ;  /* 0x0000007463747221 */ /* 0x004fe20000000000 */
[----:B------:R-:W2:Y:S01]  /*97a0*/  LDL.64 R138, [R1+0x1e0] ;  /* 0x0001e000018a7983 */ /* 0x000ea20000100a00 */
[----:B---3--:R-:W-:Y:S02]  /*97b0*/  FADD R117, R100, R117 ;  /* 0x0000007564757221 */ /* 0x008fe40000000000 */
[----:B----4-:R-:W-:Y:S02]  /*97c0*/  FADD R118, R101, R118 ;  /* 0x0000007665767221 */ /* 0x010fe40000000000 */
[----:B-----5:R-:W-:-:S02]  /*97d0*/  FADD R119, R102, R119 ;  /* 0x0000007766777221 */ /* 0x020fc40000000000 */
        /* <DEDUP_REMOVED lines=9> */
[----:B------:R-:W-:Y:S04]  /*9870*/  @!P1 STS [R2+0x10000], R113 ;  /* 0x0100007102009388 */ /* 0x000fe80000000800 */
[----:B------:R-:W-:Y:S04]  /*9880*/  @!P1 STS [R2+0x10100], R114 ;  /* 0x0101007202009388 */ /* 0x000fe80000000800 */
[----:B------:R0:W-:Y:S04]  /*9890*/  @!P1 STS [R2+0x10200], R115 ;  /* 0x0102007302009388 */ /* 0x0001e80000000800 */
[----:B------:R-:W-:Y:S04]  /*98a0*/  @!P1 STS [R2+0x10300], R116 ;  /* 0x0103007402009388 */ /* 0x000fe80000000800 */
        /* <DEDUP_REMOVED lines=8> */
[----:B------:R4:W-:Y:S04]  /*9930*/  @!P1 STS [R2+0x10c00], R133 ;  /* 0x010c008502009388 */ /* 0x0009e80000000800 */
[----:B------:R-:W-:Y:S04]  /*9940*/  @!P1 STS [R2+0x10d00], R134 ;  /* 0x010d008602009388 */ /* 0x000fe80000000800 */
[----:B------:R-:W-:Y:S04]  /*9950*/  @!P1 STS [R2+0x10e00], R135 ;  /* 0x010e008702009388 */ /* 0x000fe80000000800 */
[----:B------:R5:W-:Y:S04]  /*9960*/  @!P1 STS [R2+0x10f00], R137 ;  /* 0x010f008902009388 */ /* 0x000be80000000800 */
[----:B------:R-:W-:Y:S01]  /*9970*/  BAR.SYNC.DEFER_BLOCKING 0x0 ;  /* 0x0000000000007b1d */ /* 0x000fe20000010000 */
[----:B0-----:R-:W-:-:S05]  /*9980*/  IMAD.WIDE R114, R0, 0x2, R146 ;  /* 0x0000000200727825 */ /* 0x001fca00078e0292 */
[----:B------:R-:W2:Y:S04]  /*9990*/  LDL.64 R146, [R1+0x208] ;  /* 0x0002080001927983 */ /* 0x000ea80000100a00 */
[----:B------:R-:W2:Y:S04]  /*99a0*/  LDL.64 R112, [R1+0x200] ;  /* 0x0002000001707983 */ /* 0x000ea80000100a00 */
[----:B-1----:R-:W2:Y:S04]  /*99b0*/  LDL.64 R118, [R1+0x220] ;  /* 0x0002200001767983 */ /* 0x002ea80000100a00 */
[----:B---3--:R-:W3:Y:S04]  /*99c0*/  LDL.64 R122, [R1+0x1e8] ;  /* 0x0001e800017a7983 */ /* 0x008ee80000100a00 */
[----:B------:R-:W2:Y:S04]  /*99d0*/  LDL.64 R116, [R1+0x210] ;  /* 0x0002100001747983 */ /* 0x000ea80000100a00 */
[----:B------:R-:W0:Y:S04]  /*99e0*/  LDS R100, [R219.X4+0x10000] ;  /* 0x01000000db647984 */ /* 0x000e280000004800 */
[----:B------:R-:W-:Y:S04]  /*99f0*/  LDS R98, [R219.X4+0x10400] ;  /* 0x01040000db627984 */ /* 0x000fe80000004800 */
[----:B------:R-:W-:Y:S04]  /*9a00*/  LDS R97, [R219.X4+0x10800] ;  /* 0x01080000db617984 */ /* 0x000fe80000004800 */
[----:B----4-:R-:W4:Y:S04]  /*9a10*/  LDL.64 R132, [R1+0x1f0] ;  /* 0x0001f00001847983 */ /* 0x010f280000100a00 */
[----:B-----5:R-:W2:Y:S04]  /*9a20*/  LDL.64 R136, [R1+0x1d8] ;  /* 0x0001d80001887983 */ /* 0x020ea80000100a00 */
[----:B0-----:R-:W0:Y:S02]  /*9a30*/  SHFL.BFLY PT, R101, R100, 0x4, 0x1f ;  /* 0x0c801f0064657f89 */ /* 0x001e2400000e0000 */
[----:B0-----:R-:W-:-:S05]  /*9a40*/  FADD R101, R100, R101 ;  /* 0x0000006564657221 */ /* 0x001fca0000000000 */
[----:B------:R-:W0:Y:S02]  /*9a50*/  SHFL.BFLY PT, R100, R101, 0x2, 0x1f ;  /* 0x0c401f0065647f89 */ /* 0x000e2400000e0000 */
[----:B0-----:R-:W-:-:S05]  /*9a60*/  FADD R100, R101, R100 ;  /* 0x0000006465647221 */ /* 0x001fca0000000000 */
[----:B------:R-:W0:Y:S02]  /*9a70*/  SHFL.BFLY PT, R101, R100, 0x1, 0x1f ;  /* 0x0c201f0064657f89 */ /* 0x000e2400000e0000 */
[----:B0-----:R-:W-:-:S05]  /*9a80*/  FADD R101, R100, R101 ;  /* 0x0000006564657221 */ /* 0x001fca0000000000 */
[----:B------:R0:W-:Y:S02]  /*9a90*/  @!P0 STS [R219.X4+0x10000], R101 ;  /* 0x01000065db008388 */ /* 0x0001e40000004800 */
[----:B0-----:R-:W-:Y:S02]  /*9aa0*/  IMAD.WIDE R100, R0, 0x2, R160 ;  /* 0x0000000200647825 */ /* 0x001fe400078e02a0 */
[----:B------:R-:W3:Y:S04]  /*9ab0*/  LDL.64 R160, [R1+0x218] ;  /* 0x0002180001a07983 */ /* 0x000ee80000100a00 */
[----:B------:R-:W3:Y:S04]  /*9ac0*/  LDL.LU R135, [R1+0x68] ;  /* 0x0000680001877983 */ /* 0x000ee80000300800 */
[----:B------:R-:W3:Y:S04]  /*9ad0*/  LDL.LU R134, [R1+0x64] ;  /* 0x0000640001867983 */ /* 0x000ee80000300800 */
[----:B------:R-:W0:Y:S04]  /*9ae0*/  SHFL.BFLY PT, R99, R98, 0x4, 0x1f ;  /* 0x0c801f0062637f89 */ /* 0x000e2800000e0000 */
[----:B------:R-:W1:Y:S01]  /*9af0*/  SHFL.BFLY PT, R96, R97, 0x4, 0x1f ;  /* 0x0c801f0061607f89 */ /* 0x000e6200000e0000 */
[----:B0-----:R-:W-:-:S02]  /*9b00*/  FADD R99, R98, R99 ;  /* 0x0000006362637221 */ /* 0x001fc40000000000 */
[----:B-1----:R-:W-:-:S03]  /*9b10*/  FADD R97, R97, R96 ;  /* 0x0000006061617221 */ /* 0x002fc60000000000 */
[----:B------:R-:W0:Y:S04]  /*9b20*/  SHFL.BFLY PT, R98, R99, 0x2, 0x1f ;  /* 0x0c401f0063627f89 */ /* 0x000e2800000e0000 */
[----:B------:R-:W1:Y:S01]  /*9b30*/  SHFL.BFLY PT, R96, R97, 0x2, 0x1f ;  /* 0x0c401f0061607f89 */ /* 0x000e6200000e0000 */
[----:B0-----:R-:W-:Y:S02]  /*9b40*/  FADD R98, R99, R98 ;  /* 0x0000006263627221 */ /* 0x001fe40000000000 */
[----:B-1----:R-:W-:-:S03]  /*9b50*/  FADD R97, R97, R96 ;  /* 0x0000006061617221 */ /* 0x002fc60000000000 */
[----:B------:R-:W0:Y:S04]  /*9b60*/  SHFL.BFLY PT, R99, R98, 0x1, 0x1f ;  /* 0x0c201f0062637f89 */ /* 0x000e2800000e0000 */
[----:B------:R-:W1:Y:S01]  /*9b70*/  SHFL.BFLY PT, R96, R97, 0x1, 0x1f ;  /* 0x0c201f0061607f89 */ /* 0x000e6200000e0000 */
[----:B0-----:R-:W-:Y:S02]  /*9b80*/  FADD R99, R98, R99 ;  /* 0x0000006362637221 */ /* 0x001fe40000000000 */
[----:B-1----:R-:W-:-:S03]  /*9b90*/  FADD R96, R97, R96 ;  /* 0x0000006061607221 */ /* 0x002fc60000000000 */
[----:B------:R-:W-:Y:S04]  /*9ba0*/  @!P0 STS [R219.X4+0x10400], R99 ;  /* 0x01040063db008388 */ /* 0x000fe80000004800 */
[----:B------:R-:W-:Y:S04]  /*9bb0*/  @!P0 STS [R219.X4+0x10800], R96 ;  /* 0x01080060db008388 */ /* 0x000fe80000004800 */
[----:B------:R-:W0:Y:S04]  /*9bc0*/  LDS R96, [R210.X4+0x10c00] ;  /* 0x010c0000d2607984 */ /* 0x000e280000004800 */
[----:B0-----:R-:W0:Y:S02]  /*9bd0*/  SHFL.BFLY PT, R97, R96, 0x4, 0x1f ;  /* 0x0c801f0060617f89 */ /* 0x001e2400000e0000 */
[----:B0-----:R-:W-:-:S05]  /*9be0*/  FADD R97, R96, R97 ;  /* 0x0000006160617221 */ /* 0x001fca0000000000 */
[----:B------:R-:W0:Y:S02]  /*9bf0*/  SHFL.BFLY PT, R96, R97, 0x2, 0x1f ;  /* 0x0c401f0061607f89 */ /* 0x000e2400000e0000 */
[----:B0-----:R-:W-:-:S05]  /*9c00*/  FADD R96, R97, R96 ;  /* 0x0000006061607221 */ /* 0x001fca0000000000 */
[----:B------:R-:W0:Y:S02]  /*9c10*/  SHFL.BFLY PT, R97, R96, 0x1, 0x1f ;  /* 0x0c201f0060617f89 */ /* 0x000e2400000e0000 */
[----:B0-----:R-:W-:-:S05]  /*9c20*/  FADD R97, R96, R97 ;  /* 0x0000006160617221 */ /* 0x001fca0000000000 */
[----:B------:R0:W-:Y:S04]  /*9c30*/  @!P0 STS [R210.X4+0x10c00], R97 ;  /* 0x010c0061d2008388 */ /* 0x0001e80000004800 */
[----:B------:R-:W-:Y:S01]  /*9c40*/  BAR.SYNC.DEFER_BLOCKING 0x0 ;  /* 0x0000000000007b1d */ /* 0x000fe20000010000 */
[----:B------:R-:W-:-:S04]  /*9c50*/  IMAD.WIDE R98, R0, 0x2, R176 ;  /* 0x0000000200627825 */ /* 0x000fc800078e02b0 */
[----:B0-----:R-:W-:-:S04]  /*9c60*/  IMAD.WIDE R96, R0, 0x2, R178 ;  /* 0x0000000200607825 */ /* 0x001fc800078e02b2 */
[C---:B------:R-:W-:Y:S02]  /*9c70*/  IMAD.WIDE R106, R0.reuse, 0x2, R172 ;  /* 0x00000002006a7825 */ /* 0x040fe400078e02ac */
[----:B------:R0:W5:Y:S02]  /*9c80*/  LDG.E.U16 R96, [R96.64] ;  /* 0x0000000460607981 */ /* 0x000164000c1e1500 */
[C---:B--2---:R-:W-:Y:S02]  /*9c90*/  IMAD.WIDE R112, R0.reuse, 0x2, R112 ;  /* 0x0000000200707825 */ /* 0x044fe400078e0270 */
[----:B------:R1:W2:Y:S02]  /*9ca0*/  LDG.E.U16 R219, [R100.64] ;  /* 0x0000000464db7981 */ /* 0x0002a4000c1e1500 */
[C---:B------:R-:W-:Y:S02]  /*9cb0*/  IMAD.WIDE R104, R0.reuse, 0x2, R168 ;  /* 0x0000000200687825 */ /* 0x040fe400078e02a8 */
[----:B------:R-:W3:Y:S04]  /*9cc0*/  LDS R120, [R208.X8+0x10000] ;  /* 0x01000000d0787984 */ /* 0x000ee80000008800 */
[----:B0-----:R0:W2:Y:S01]  /*9cd0*/  LDG.E.U16 R97, [R98.64] ;  /* 0x0000000462617981 */ /* 0x0010a2000c1e1500 */
[----:B------:R-:W-:-:S03]  /*9ce0*/  IMAD.WIDE R102, R0, 0x2, R162 ;  /* 0x0000000200667825 */ /* 0x000fc600078e02a2 */
[----:B------:R4:W2:Y:S01]  /*9cf0*/  LDG.E.U16 R114, [R114.64] ;  /* 0x0000000472727981 */ /* 0x0008a2000c1e1500 */
[----:B-1----:R-:W-:-:S03]  /*9d00*/  IMAD.WIDE R100, R0, 0x2, R170 ;  /* 0x0000000200647825 */ /* 0x002fc600078e02aa */
[----:B------:R1:W2:Y:S01]  /*9d10*/  LDG.E.U16 R102, [R102.64] ;  /* 0x0000000466667981 */ /* 0x0002a2000c1e1500 */
[----:B0-----:R-:W-:-:S03]  /*9d20*/  IMAD.WIDE R98, R0, 0x2, R174 ;  /* 0x0000000200627825 */ /* 0x001fc600078e02ae */
[----:B------:R0:W2:Y:S04]  /*9d30*/  LDG.E.U16 R100, [R100.64] ;  /* 0x0000000464647981 */ /* 0x0000a8000c1e1500 */
[----:B------:R1:W2:Y:S01]  /*9d40*/  LDG.E.U16 R98, [R98.64] ;  /* 0x0000000462627981 */ /* 0x0002a2000c1e1500 */
[----:B------:R-:W-:-:S03]  /*9d50*/  IMAD.WIDE R118, R0, 0x2, R118 ;  /* 0x0000000200767825 */ /* 0x000fc600078e0276 */
[----:B----4-:R-:W4:Y:S01]  /*9d60*/  LDS R115, [R208.X8+0x10100] ;  /* 0x01010000d0737984 */ /* 0x010f220000008800 */
[----:B------:R-:W-:-:S03]  /*9d70*/  IMAD.WIDE R116, R0, 0x2, R116 ;  /* 0x0000000200747825 */ /* 0x000fc600078e0274 */
[----:B0-----:R3:W2:Y:S04]  /*9d80*/  LDG.E.U16 R101, [R104.64] ;  /* 0x0000000468657981 */ /* 0x0016a8000c1e1500 */
[----:B-1----:R0:W2:Y:S04]  /*9d90*/  LDG.E.U16 R99, [R106.64] ;  /* 0x000000046a637981 */ /* 0x0020a8000c1e1500 */
[----:B------:R1:W2:Y:S01]  /*9da0*/  LDG.E.U16 R103, [R118.64] ;  /* 0x0000000476677981 */ /* 0x0002a2000c1e1500 */
[----:B0-----:R-:W-:-:S06]  /*9db0*/  IMAD.WIDE R106, R0, 0x2, R146 ;  /* 0x00000002006a7825 */ /* 0x001fcc00078e0292 */
[----:B------:R0:W2:Y:S01]  /*9dc0*/  LDG.E.U16 R106, [R106.64] ;  /* 0x000000046a6a7981 */ /* 0x0000a2000c1e1500 */
[----:B---3--:R-:W-:-:S04]  /*9dd0*/  IMAD.WIDE R104, R0, 0x2, R160 ;  /* 0x0000000200687825 */ /* 0x008fc800078e02a0 */
[----:B-1----:R-:W-:Y:S02]  /*9de0*/  IMAD.WIDE R118, R0, 0x2, R144 ;  /* 0x0000000200767825 */ /* 0x002fe400078e0290 */
[----:B------:R1:W3:Y:S04]  /*9df0*/  LDG.E.U16 R104, [R104.64] ;  /* 0x0000000468687981 */ /* 0x0002e8000c1e1500 */
[----:B0-----:R0:W2:Y:S01]  /*9e00*/  LDG.E.U16 R107, [R112.64] ;  /* 0x00000004706b7981 */ /* 0x0010a2000c1e1500 */
[----:B------:R-:W-:-:S03]  /*9e10*/  FADD R121, -R218, R109 ;  /* 0x0000006dda797221 */ /* 0x000fc60000000100 */
[----:B------:R4:W2:Y:S04]  /*9e20*/  LDG.E.U16 R109, [R118.64] ;  /* 0x00000004766d7981 */ /* 0x0008a8000c1e1500 */
[----:B-1----:R1:W2:Y:S01]  /*9e30*/  LDG.E.U16 R105, [R116.64] ;  /* 0x0000000474697981 */ /* 0x0022a2000c1e1500 */
[----:B0-----:R-:W-:-:S03]  /*9e40*/  IMAD.WIDE R112, R0, 0x2, R122 ;  /* 0x0000000200707825 */ /* 0x001fc600078e027a */
[----:B------:R-:W2:Y:S01]  /*9e50*/  LDL.64 R122, [R1+0x1d0] ;  /* 0x0001d000017a7983 */ /* 0x000ea20000100a00 */
[----:B----4-:R-:W-:Y:S02]  /*9e60*/  FADD R118, -R217, R110 ;  /* 0x0000006ed9767221 */ /* 0x010fe40000000100 */
[----:B------:R-:W-:Y:S01]  /*9e70*/  FMUL R121, R121, 1.4426950216293334961 ;  /* 0x3fb8aa3b79797820 */ /* 0x000fe20000400000 */
[----:B------:R0:W4:Y:S01]  /*9e80*/  LDG.E.U16 R111, [R112.64] ;  /* 0x00000004706f7981 */ /* 0x000122000c1e1500 */
[----:B-1----:R-:W-:-:S03]  /*9e90*/  IMAD.WIDE R116, R0, 0x2, R132 ;  /* 0x0000000200747825 */ /* 0x002fc600078e0284 */
[----:B------:R-:W3:Y:S01]  /*9ea0*/  LDL.64 R132, [R1+0x1c8] ;  /* 0x0001c80001847983 */ /* 0x000ee20000100a00 */
[----:B------:R-:W-:Y:S01]  /*9eb0*/  FMUL R118, R118, 1.4426950216293334961 ;  /* 0x3fb8aa3b76767820 */ /* 0x000fe20000400000 */
[----:B------:R-:W1:Y:S01]  /*9ec0*/  MUFU.EX2 R121, R121 ;  /* 0x0000007900797308 */ /* 0x000e620000000800 */
[----:B------:R-:W-:Y:S01]  /*9ed0*/  FADD R108, -R215, R108 ;  /* 0x0000006cd76c7221 */ /* 0x000fe20000000100 */
[----:B------:R0:W4:Y:S06]  /*9ee0*/  LDG.E.U16 R110, [R116.64] ;  /* 0x00000004746e7981 */ /* 0x00012c000c1e1500 */
[----:B------:R-:W0:Y:S01]  /*9ef0*/  MUFU.EX2 R118, R118 ;  /* 0x0000007600767308 */ /* 0x000e220000000800 */
[----:B-1----:R-:W-:-:S02]  /*9f00*/  FFMA R135, R121, R135, R120 ;  /* 0x0000008779877223 */ /* 0x002fc40000000078 */
[----:B------:R-:W1:Y:S01]  /*9f10*/  LDS R120, [R208.X8+0x10200] ;  /* 0x01020000d0787984 */ /* 0x000e620000008800 */
[----:B0-----:R-:W-:-:S03]  /*9f20*/  FFMA R134, R118, R134, R115 ;  /* 0x0000008676867223 */ /* 0x001fc60000000073 */
[----:B------:R0:W-:Y:S04]  /*9f30*/  STL [R1+0x68], R135 ;  /* 0x0000688701007387 */ /* 0x0001e80000100800 */
[----:B0-----:R-:W1:Y:S04]  /*9f40*/  LDL.LU R135, [R1+0x60] ;  /* 0x0000600001877983 */ /* 0x001e680000300800 */
[----:B------:R0:W-:Y:S04]  /*9f50*/  STL [R1+0x64], R134 ;  /* 0x0000648601007387 */ /* 0x0001e80000100800 */
[----:B0-----:R-:W4:Y:S01]  /*9f60*/  LDL.LU R134, [R1+0x5c] ;  /* 0x00005c0001867983 */ /* 0x001f220000300800 */
[----:B------:R-:W-:-:S02]  /*9f70*/  FMUL R158, R118, R158 ;  /* 0x0000009e769e7220 */ /* 0x000fc40000400000 */
[C---:B------:R-:W-:Y:S02]  /*9f80*/  FMUL R159, R118.reuse, R159 ;  /* 0x0000009f769f7220 */ /* 0x040fe40000400000 */
[C---:B------:R-:W-:Y:S02]  /*9f90*/  FMUL R154, R118.reuse, R154 ;  /* 0x0000009a769a7220 */ /* 0x040fe40000400000 */
[C---:B------:R-:W-:Y:S02]  /*9fa0*/  FMUL R155, R118.reuse, R155 ;  /* 0x0000009b769b7220 */ /* 0x040fe40000400000 */
[C---:B------:R-:W-:Y:S02]  /*9fb0*/  FMUL R150, R118.reuse, R150 ;  /* 0x0000009676967220 */ /* 0x040fe40000400000 */
[C---:B------:R-:W-:Y:S02]  /*9fc0*/  FMUL R151, R118.reuse, R151 ;  /* 0x0000009776977220 */ /* 0x040fe40000400000 */
[----:B------:R-:W-:-:S02]  /*9fd0*/  FMUL R126, R118, R126 ;  /* 0x0000007e767e7220 */ /* 0x000fc40000400000 */
[----:B------:R-:W-:Y:S02]  /*9fe0*/  FMUL R127, R118, R127 ;  /* 0x0000007f767f7220 */ /* 0x000fe40000400000 */
[----:B------:R-:W-:-:S04]  /*9ff0*/  IMAD.WIDE R112, R0, 0x2, R138 ;  /* 0x0000000200707825 */ /* 0x000fc800078e028a */
[C---:B------:R-:W-:Y:S02]  /*a000*/  IMAD.WIDE R116, R0.reuse, 0x2, R136 ;  /* 0x0000000200747825 */ /* 0x040fe400078e0288 */
[----:B------:R0:W5:Y:S04]  /*a010*/  LDG.E.U16 R112, [R112.64] ;  /* 0x0000000470707981 */ /* 0x000168000c1e1500 */
[----:B0-----:R3:W5:Y:S01]  /*a020*/  LDG.E.U16 R113, [R116.64] ;  /* 0x0000000474717981 */ /* 0x001762000c1e1500 */
[----:B--2---:R-:W-:-:S04]  /*a030*/  IMAD.WIDE R118, R0, 0x2, R122 ;  /* 0x0000000200767825 */ /* 0x004fc800078e027a */
[----:B------:R-:W-:Y:S01]  /*a040*/  FMUL R122, R108, 1.4426950216293334961 ;  /* 0x3fb8aa3b6c7a7820 */ /* 0x000fe20000400000 */
[----:B------:R0:W2:Y:S04]  /*a050*/  LDG.E.U16 R115, [R118.64] ;  /* 0x0000000476737981 */ /* 0x0000a8000c1e1500 */
[----:B------:R-:W4:Y:S01]  /*a060*/  LDS R108, [R208.X8+0x10300] ;  /* 0x01030000d06c7984 */ /* 0x000f220000008800 */
[----:B---3--:R-:W-:Y:S01]  /*a070*/  IMAD.WIDE R116, R0, 0x2, R132 ;  /* 0x0000000200747825 */ /* 0x008fe200078e0284 */
[----:B------:R-:W1:Y:S02]  /*a080*/  MUFU.EX2 R122, R122 ;  /* 0x0000007a007a7308 */ /* 0x000e640000000800 */
[----:B------:R-:W3:Y:S04]  /*a090*/  LDL.64 R132, [R1+0x1c0] ;  /* 0x0001c00001847983 */ /* 0x000ee80000100a00 */
[----:B------:R0:W2:Y:S02]  /*a0a0*/  LDG.E.U16 R116, [R116.64] ;  /* 0x0000000474747981 */ /* 0x0000a4000c1e1500 */
[----:B0-----:R-:W-:-:S04]  /*a0b0*/  FADD R117, -R214, R228 ;  /* 0x000000e4d6757221 */ /* 0x001fc80000000100 */
[----:B------:R-:W-:-:S06]  /*a0c0*/  FMUL R117, R117, 1.4426950216293334961 ;  /* 0x3fb8aa3b75757820 */ /* 0x000fcc0000400000 */
[----:B------:R-:W4:Y:S01]  /*a0d0*/  MUFU.EX2 R117, R117 ;  /* 0x0000007500757308 */ /* 0x000f220000000800 */
[----:B-1----:R-:W-:-:S05]  /*a0e0*/  FFMA R135, R122, R135, R120 ;  /* 0x000000877a877223 */ /* 0x002fca0000000078 */
[----:B------:R0:W-:Y:S01]  /*a0f0*/  STL [R1+0x60], R135 ;  /* 0x0000608701007387 */ /* 0x0001e20000100800 */
[----:B----4-:R-:W-:-:S03]  /*a100*/  FFMA R134, R117, R134, R108 ;  /* 0x0000008675867223 */ /* 0x010fc6000000006c */
[----:B0-----:R-:W4:Y:S04]  /*a110*/  LDL.LU R135, [R1+0x58] ;  /* 0x0000580001877983 */ /* 0x001f280000300800 */
[----:B------:R0:W-:Y:S04]  /*a120*/  STL [R1+0x5c], R134 ;  /* 0x00005c8601007387 */ /* 0x0001e80000100800 */
[----:B0-----:R-:W2:Y:S04]  /*a130*/  LDL.LU R134, [R1+0x54] ;  /* 0x0000540001867983 */ /* 0x001ea80000300800 */
[----:B------:R-:W5:Y:S04]  /*a140*/  LDL.64 R138, [R1+0x1b8] ;  /* 0x0001b800018a7983 */ /* 0x000f680000100a00 */
[----:B------:R-:W5:Y:S01]  /*a150*/  LDL.64 R146, [R1+0x1b0] ;  /* 0x0001b00001927983 */ /* 0x000f620000100a00 */
[----:B------:R-:W-:Y:S01]  /*a160*/  FADD R118, -R211, R244 ;  /* 0x000000f4d3767221 */ /* 0x000fe20000000100 */
[----:B------:R-:W-:Y:S01]  /*a170*/  LOP3.LUT R244, R210, 0x1c, RZ, 0xc0, !PT ;  /* 0x0000001cd2f47812 */ /* 0x000fe200078ec0ff */
[C---:B------:R-:W-:Y:S01]  /*a180*/  FMUL R156, R121.reuse, R156 ;  /* 0x0000009c799c7220 */ /* 0x040fe20000400000 */
[----:B------:R-:W5:Y:S01]  /*a190*/  LDL.64 R136, [R1+0x1a8] ;  /* 0x0001a80001887983 */ /* 0x000f620000100a00 */
[----:B------:R-:W-:-:S02]  /*a1a0*/  FMUL R157, R121, R157 ;  /* 0x0000009d799d7220 */ /* 0x000fc40000400000 */
[C---:B------:R-:W-:Y:S01]  /*a1b0*/  FMUL R152, R121.reuse, R152 ;  /* 0x0000009879987220 */ /* 0x040fe20000400000 */
[----:B------:R-:W-:Y:S01]  /*a1c0*/  LDS R120, [R244.X8+0x10500] ;  /* 0x01050000f4787984 */ /* 0x000fe20000008800 */
[C---:B------:R-:W-:Y:S02]  /*a1d0*/  FMUL R153, R121.reuse, R153 ;  /* 0x0000009979997220 */ /* 0x040fe40000400000 */
[C---:B------:R-:W-:Y:S01]  /*a1e0*/  FMUL R148, R121.reuse, R148 ;  /* 0x0000009479947220 */ /* 0x040fe20000400000 */
[----:B------:R-:W5:Y:S01]  /*a1f0*/  LDL.LU R144, [R1+0x50] ;  /* 0x0000500001907983 */ /* 0x000f620000300800 */
[C---:B------:R-:W-:Y:S02]  /*a200*/  FMUL R149, R121.reuse, R149 ;  /* 0x0000009579957220 */ /* 0x040fe40000400000 */
[C---:B------:R-:W-:Y:S01]  /*a210*/  FMUL R124, R121.reuse, R124 ;  /* 0x0000007c797c7220 */ /* 0x040fe20000400000 */
[----:B------:R-:W-:Y:S01]  /*a220*/  LDS R108, [R244.X8+0x10700] ;  /* 0x01070000f46c7984 */ /* 0x000fe20000008800 */
[----:B------:R-:W-:-:S03]  /*a230*/  FMUL R125, R121, R125 ;  /* 0x0000007d797d7220 */ /* 0x000fc60000400000 */
[----:B------:R-:W4:Y:S01]  /*a240*/  LDS R121, [R208.X8+0x10400] ;  /* 0x01040000d0797984 */ /* 0x000f220000008800 */
[----:B------:R-:W-:Y:S02]  /*a250*/  FADD R123, -R213, R216 ;  /* 0x000000d8d57b7221 */ /* 0x000fe40000000100 */
[C---:B------:R-:W-:Y:S02]  /*a260*/  FMUL R8, R122.reuse, R8 ;  /* 0x000000087a087220 */ /* 0x040fe40000400000 */
[----:B------:R-:W-:Y:S02]  /*a270*/  FMUL R123, R123, 1.4426950216293334961 ;  /* 0x3fb8aa3b7b7b7820 */ /* 0x000fe40000400000 */
[C---:B------:R-:W-:Y:S02]  /*a280*/  FMUL R9, R122.reuse, R9 ;  /* 0x000000097a097220 */ /* 0x040fe40000400000 */
[C---:B------:R-:W-:Y:S02]  /*a290*/  FMUL R12, R122.reuse, R12 ;  /* 0x0000000c7a0c7220 */ /* 0x040fe40000400000 */
[----:B------:R-:W-:-:S02]  /*a2a0*/  FMUL R13, R122, R13 ;  /* 0x0000000d7a0d7220 */ /* 0x000fc40000400000 */
[C---:B------:R-:W-:Y:S02]  /*a2b0*/  FMUL R16, R122.reuse, R16 ;  /* 0x000000107a107220 */ /* 0x040fe40000400000 */
[C---:B------:R-:W-:Y:S02]  /*a2c0*/  FMUL R17, R122.reuse, R17 ;  /* 0x000000117a117220 */ /* 0x040fe40000400000 */
[C---:B------:R-:W-:Y:S02]  /*a2d0*/  FMUL R20, R122.reuse, R20 ;  /* 0x000000147a147220 */ /* 0x040fe40000400000 */
[----:B------:R-:W-:Y:S02]  /*a2e0*/  FMUL R21, R122, R21 ;  /* 0x000000157a157220 */ /* 0x000fe40000400000 */
[----:B------:R-:W-:Y:S01]  /*a2f0*/  FMUL R122, R118, 1.4426950216293334961 ;  /* 0x3fb8aa3b767a7820 */ /* 0x000fe20000400000 */
[----:B------:R-:W4:Y:S08]  /*a300*/  MUFU.EX2 R123, R123 ;  /* 0x0000007b007b7308 */ /* 0x000f300000000800 */
[----:B------:R-:W2:Y:S01]  /*a310*/  MUFU.EX2 R122, R122 ;  /* 0x0000007a007a7308 */ /* 0x000ea20000000800 */
        /* <DEDUP_REMOVED lines=8> */
[----:B---3--:R-:W-:Y:S02]  /*a3a0*/  IMAD.WIDE R118, R0, 0x2, R132 ;  /* 0x0000000200767825 */ /* 0x008fe400078e0284 */
[----:B------:R-:W0:Y:S04]  /*a3b0*/  LDS R132, [R244.X8+0x10600] ;  /* 0x01060000f4847984 */ /* 0x000e280000008800 */
[----:B------:R1:W3:Y:S02]  /*a3c0*/  LDG.E.U16 R117, [R118.64] ;  /* 0x0000000476757981 */ /* 0x0002e4000c1e1500 */
[----:B-1----:R-:W-:-:S02]  /*a3d0*/  FADD R118, -R207, R189 ;  /* 0x000000bdcf767221 */ /* 0x002fc40000000100 */
[----:B----4-:R-:W-:-:S05]  /*a3e0*/  FFMA R135, R123, R135, R121 ;  /* 0x000000877b877223 */ /* 0x010fca0000000079 */
[----:B------:R1:W-:Y:S01]  /*a3f0*/  STL [R1+0x58], R135 ;  /* 0x0000588701007387 */ /* 0x0003e20000100800 */
[----:B--2---:R-:W-:-:S05]  /*a400*/  FFMA R134, R122, R134, R120 ;  /* 0x000000867a867223 */ /* 0x004fca0000000078 */
[----:B------:R2:W-:Y:S04]  /*a410*/  STL [R1+0x54], R134 ;  /* 0x0000548601007387 */ /* 0x0005e80000100800 */
[----:B-1----:R-:W4:Y:S01]  /*a420*/  LDL.LU R135, [R1+0x4c] ;  /* 0x00004c0001877983 */ /* 0x002f220000300800 */
[----:B-----5:R-:W-:-:S03]  /*a430*/  IMAD.WIDE R120, R0, 0x2, R138 ;  /* 0x0000000200787825 */ /* 0x020fc600078e028a */
[----:B------:R-:W5:Y:S04]  /*a440*/  LDL.64 R160, [R1+0x1a0] ;  /* 0x0001a00001a07983 */ /* 0x000f680000100a00 */
[----:B------:R-:W3:Y:S01]  /*a450*/  LDL.64 R138, [R1+0x198] ;  /* 0x00019800018a7983 */ /* 0x000ee20000100a00 */
[----:B--2---:R-:W-:Y:S02]  /*a460*/  FMUL R134, R118, 1.4426950216293334961 ;  /* 0x3fb8aa3b76867820 */ /* 0x004fe40000400000 */
[----:B------:R-:W-:Y:S01]  /*a470*/  IMAD.WIDE R118, R0, 0x2, R146 ;  /* 0x0000000200767825 */ /* 0x000fe200078e0292 */
[----:B------:R-:W2:Y:S04]  /*a480*/  LDL.64 R168, [R1+0x190] ;  /* 0x0001900001a87983 */ /* 0x000ea80000100a00 */
[----:B------:R-:W5:Y:S01]  /*a490*/  LDL.64 R146, [R1+0x178] ;  /* 0x0001780001927983 */ /* 0x000f620000100a00 */
[----:B------:R-:W-:Y:S01]  /*a4a0*/  FADD R133, -R209, R212 ;  /* 0x000000d4d1857221 */ /* 0x000fe20000000100 */
[----:B------:R-:W-:Y:S01]  /*a4b0*/  MUFU.EX2 R134, R134 ;  /* 0x0000008600867308 */ /* 0x000fe20000000800 */
[----:B------:R-:W-:Y:S01]  /*a4c0*/  FMUL R24, R123, R24 ;  /* 0x000000187b187220 */ /* 0x000fe20000400000 */
[----:B------:R-:W5:Y:S01]  /*a4d0*/  LDL.64 R162, [R1+0x188] ;  /* 0x0001880001a27983 */ /* 0x000f620000100a00 */
[----:B------:R-:W-:-:S02]  /*a4e0*/  FMUL R133, R133, 1.4426950216293334961 ;  /* 0x3fb8aa3b85857820 */ /* 0x000fc40000400000 */
[C---:B------:R-:W-:Y:S01]  /*a4f0*/  FMUL R25, R123.reuse, R25 ;  /* 0x000000197b197220 */ /* 0x040fe20000400000 */
[----:B------:R1:W5:Y:S03]  /*a500*/  LDG.E.U16 R118, [R118.64] ;  /* 0x0000000476767981 */ /* 0x000366000c1e1500 */
[----:B------:R-:W0:Y:S01]  /*a510*/  MUFU.EX2 R133, R133 ;  /* 0x0000008500857308 */ /* 0x000e220000000800 */
[C---:B------:R-:W-:Y:S01]  /*a520*/  FMUL R28, R123.reuse, R28 ;  /* 0x0000001c7b1c7220 */ /* 0x040fe20000400000 */
[----:B------:R0:W5:Y:S01]  /*a530*/  LDG.E.U16 R120, [R120.64] ;  /* 0x0000000478787981 */ /* 0x000162000c1e1500 */
[C---:B------:R-:W-:Y:S02]  /*a540*/  FMUL R29, R123.reuse, R29 ;  /* 0x0000001d7b1d7220 */ /* 0x040fe40000400000 */
[C---:B------:R-:W-:Y:S02]  /*a550*/  FMUL R32, R123.reuse, R32 ;  /* 0x000000207b207220 */ /* 0x040fe40000400000 */
[----:B------:R-:W-:-:S02]  /*a560*/  FMUL R33, R123, R33 ;  /* 0x000000217b217220 */ /* 0x000fc40000400000 */
[C---:B------:R-:W-:Y:S02]  /*a570*/  FMUL R36, R123.reuse, R36 ;  /* 0x000000247b247220 */ /* 0x040fe40000400000 */
[----:B------:R-:W-:Y:S02]  /*a580*/  FMUL R37, R123, R37 ;  /* 0x000000257b257220 */ /* 0x000fe40000400000 */
[C---:B------:R-:W-:Y:S02]  /*a590*/  FMUL R26, R122.reuse, R26 ;  /* 0x0000001a7a1a7220 */ /* 0x040fe40000400000 */
[C---:B------:R-:W-:Y:S02]  /*a5a0*/  FMUL R27, R122.reuse, R27 ;  /* 0x0000001b7a1b7220 */ /* 0x040fe40000400000 */
[----:B0-----:R-:W-:Y:S02]  /*a5b0*/  FFMA R144, R133, R144, R132 ;  /* 0x0000009085907223 */ /* 0x001fe40000000084 */
[----:B------:R-:W-:-:S02]  /*a5c0*/  FMUL R30, R122, R30 ;  /* 0x0000001e7a1e7220 */ /* 0x000fc40000400000 */
[C---:B------:R-:W-:Y:S02]  /*a5d0*/  FMUL R31, R122.reuse, R31 ;  /* 0x0000001f7a1f7220 */ /* 0x040fe40000400000 */
[C---:B------:R-:W-:Y:S02]  /*a5e0*/  FMUL R34, R122.reuse, R34 ;  /* 0x000000227a227220 */ /* 0x040fe40000400000 */
[C---:B------:R-:W-:Y:S02]  /*a5f0*/  FMUL R35, R122.reuse, R35 ;  /* 0x000000237a237220 */ /* 0x040fe40000400000 */
[C---:B------:R-:W-:Y:S02]  /*a600*/  FMUL R38, R122.reuse, R38 ;  /* 0x000000267a267220 */ /* 0x040fe40000400000 */
[----:B------:R-:W-:Y:S02]  /*a610*/  FMUL R39, R122, R39 ;  /* 0x000000277a277220 */ /* 0x000fe40000400000 */
[----:B------:R-:W-:-:S02]  /*a620*/  IMAD.WIDE R122, R0, 0x2, R136 ;  /* 0x00000002007a7825 */ /* 0x000fc400078e0288 */
[----:B------:R-:W5:Y:S02]  /*a630*/  LDL.64 R136, [R1+0x180] ;  /* 0x0001800001887983 */ /* 0x000f640000100a00 */
[C---:B------:R-:W-:Y:S02]  /*a640*/  FMUL R42, R134.reuse, R42 ;  /* 0x0000002a862a7220 */ /* 0x040fe40000400000 */
[----:B------:R0:W-:Y:S01]  /*a650*/  STL [R1+0x50], R144 ;  /* 0x0000509001007387 */ /* 0x0001e20000100800 */
[C---:B------:R-:W-:Y:S02]  /*a660*/  FMUL R43, R134.reuse, R43 ;  /* 0x0000002b862b7220 */ /* 0x040fe40000400000 */
[C---:B------:R-:W-:Y:S01]  /*a670*/  FMUL R46, R134.reuse, R46 ;  /* 0x0000002e862e7220 */ /* 0x040fe20000400000 */
[----:B-1----:R3:W5:Y:S01]  /*a680*/  LDG.E.U16 R119, [R122.64] ;  /* 0x000000047a777981 */ /* 0x002762000c1e1500 */
[C---:B------:R-:W-:Y:S02]  /*a690*/  FMUL R47, R134.reuse, R47 ;  /* 0x0000002f862f7220 */ /* 0x040fe40000400000 */
[----:B------:R-:W-:-:S02]  /*a6a0*/  FMUL R50, R134, R50 ;  /* 0x0000003286327220 */ /* 0x000fc40000400000 */
[C---:B------:R-:W-:Y:S01]  /*a6b0*/  FMUL R51, R134.reuse, R51 ;  /* 0x0000003386337220 */ /* 0x040fe20000400000 */
[----:B0-----:R-:W5:Y:S01]  /*a6c0*/  LDL.64 R144, [R1+0x170] ;  /* 0x0001700001907983 */ /* 0x001f620000100a00 */
[C---:B------:R-:W-:Y:S02]  /*a6d0*/  FMUL R54, R134.reuse, R54 ;  /* 0x0000003686367220 */ /* 0x040fe40000400000 */
[----:B------:R-:W-:Y:S02]  /*a6e0*/  FMUL R55, R134, R55 ;  /* 0x0000003786377220 */ /* 0x000fe40000400000 */
[C---:B------:R-:W-:Y:S02]  /*a6f0*/  FMUL R40, R133.reuse, R40 ;  /* 0x0000002885287220 */ /* 0x040fe40000400000 */
[C---:B------:R-:W-:Y:S02]  /*a700*/  FMUL R41, R133.reuse, R41 ;  /* 0x0000002985297220 */ /* 0x040fe40000400000 */
[----:B------:R-:W-:-:S02]  /*a710*/  FMUL R44, R133, R44 ;  /* 0x0000002c852c7220 */ /* 0x000fc40000400000 */
[C---:B------:R-:W-:Y:S02]  /*a720*/  FMUL R45, R133.reuse, R45 ;  /* 0x0000002d852d7220 */ /* 0x040fe40000400000 */
[C---:B------:R-:W-:Y:S02]  /*a730*/  FMUL R48, R133.reuse, R48 ;  /* 0x0000003085307220 */ /* 0x040fe40000400000 */
[C---:B------:R-:W-:Y:S02]  /*a740*/  FMUL R49, R133.reuse, R49 ;  /* 0x0000003185317220 */ /* 0x040fe40000400000 */
[C---:B------:R-:W-:Y:S02]  /*a750*/  FMUL R52, R133.reuse, R52 ;  /* 0x0000003485347220 */ /* 0x040fe40000400000 */
[----:B------:R-:W-:Y:S02]  /*a760*/  FMUL R53, R133, R53 ;  /* 0x0000003585357220 */ /* 0x000fe40000400000 */
[----:B----4-:R-:W-:-:S02]  /*a770*/  FFMA R135, R134, R135, R108 ;  /* 0x0000008786877223 */ /* 0x010fc4000000006c */
[----:B------:R-:W-:Y:S01]  /*a780*/  FADD R228, -R206, R191 ;  /* 0x000000bfcee47221 */ /* 0x000fe20000000100 */
[----:B------:R-:W0:Y:S04]  /*a790*/  LDS R108, [R244.X8+0x10800] ;  /* 0x01080000f46c7984 */ /* 0x000e280000008800 */
[----:B------:R5:W-:Y:S01]  /*a7a0*/  STL [R1+0x4c], R135 ;  /* 0x00004c8701007387 */ /* 0x000be20000100800 */
[----:B---3--:R-:W-:-:S03]  /*a7b0*/  IMAD.WIDE R122, R0, 0x2, R138 ;  /* 0x00000002007a7825 */ /* 0x008fc600078e028a */
[----:B------:R-:W3:Y:S01]  /*a7c0*/  LDL.64 R138, [R1+0x160] ;  /* 0x00016000018a7983 */ /* 0x000ee20000100a00 */
[----:B--2---:R-:W-:-:S03]  /*a7d0*/  IMAD.WIDE R132, R0, 0x2, R168 ;  /* 0x0000000200847825 */ /* 0x004fc600078e02a8 */
[----:B------:R-:W2:Y:S01]  /*a7e0*/  LDL.64 R168, [R1+0x158] ;  /* 0x0001580001a87983 */ /* 0x000ea20000100a00 */
[----:B-----5:R-:W-:-:S03]  /*a7f0*/  IMAD.WIDE R134, R0, 0x2, R160 ;  /* 0x0000000200867825 */ /* 0x020fc600078e02a0 */
[----:B------:R-:W4:Y:S04]  /*a800*/  LDL.64 R160, [R1+0x168] ;  /* 0x0001680001a07983 */ /* 0x000f280000100a00 */
[----:B------:R1:W5:Y:S04]  /*a810*/  LDG.E.U16 R121, [R134.64] ;  /* 0x0000000486797981 */ /* 0x000368000c1e1500 */
[----:B------:R-:W2:Y:S04]  /*a820*/  LDL.64 R170, [R1+0x138] ;  /* 0x0001380001aa7983 */ /* 0x000ea80000100a00 */
[----:B------:R-:W2:Y:S01]  /*a830*/  LDL.64 R172, [R1+0x148] ;  /* 0x0001480001ac7983 */ /* 0x000ea20000100a00 */
[----:B-1----:R-:W-:-:S03]  /*a840*/  IMAD.WIDE R134, R0, 0x2, R146 ;  /* 0x0000000200867825 */ /* 0x002fc600078e0292 */
[----:B------:R-:W2:Y:S04]  /*a850*/  LDL.64 R146, [R1+0x150] ;  /* 0x0001500001927983 */ /* 0x000ea80000100a00 */
[----:B------:R1:W5:Y:S04]  /*a860*/  LDG.E.U16 R122, [R122.64] ;  /* 0x000000047a7a7981 */ /* 0x000368000c1e1500 */
[----:B------:R-:W5:Y:S04]  /*a870*/  LDL.64 R176, [R1+0x128] ;  /* 0x0001280001b07983 */ /* 0x000f680000100a00 */
[----:B------:R-:W5:Y:S04]  /*a880*/  LDL.64 R182, [R1+0x108] ;  /* 0x0001080001b67983 */ /* 0x000f680000100a00 */
[----:B-1----:R1:W5:Y:S04]  /*a890*/  LDG.E.U16 R123, [R132.64] ;  /* 0x00000004847b7981 */ /* 0x002368000c1e1500 */
[----:B------:R0:W5:Y:S04]  /*a8a0*/  LDG.E.U16 R134, [R134.64] ;  /* 0x0000000486867981 */ /* 0x000168000c1e1500 */
[----:B------:R-:W5:Y:S01]  /*a8b0*/  LDL.64 R174, [R1+0x118] ;  /* 0x0001180001ae7983 */ /* 0x000f620000100a00 */
[----:B-1----:R-:W-:-:S03]  /*a8c0*/  IMAD.WIDE R132, R0, 0x2, R162 ;  /* 0x0000000200847825 */ /* 0x002fc600078e02a2 */
[----:B------:R-:W5:Y:S01]  /*a8d0*/  LDL.64 R162, [R1+0x140] ;  /* 0x0001400001a27983 */ /* 0x000f620000100a00 */
[----:B------:R-:W-:-:S03]  /*a8e0*/  IMAD.WIDE R136, R0, 0x2, R136 ;  /* 0x0000000200887825 */ /* 0x000fc600078e0288 */
[----:B------:R1:W5:Y:S04]  /*a8f0*/  LDG.E.U16 R132, [R132.64] ;  /* 0x0000000484847981 */ /* 0x000368000c1e1500 */
[----:B------:R-:W5:Y:S01]  /*a900*/  LDL.64 R178, [R1+0xe8] ;  /* 0x0000e80001b27983 */ /* 0x000f620000100a00 */
[----:B------:R-:W-:-:S03]  /*a910*/  IMAD.WIDE R144, R0, 0x2, R144 ;  /* 0x0000000200907825 */ /* 0x000fc600078e0290 */
[----:B------:R-:W5:Y:S04]  /*a920*/  LDL.64 R180, [R1+0xe0] ;  /* 0x0000e00001b47983 */ /* 0x000f680000100a00 */
[----:B-1----:R4:W5:Y:S04]  /*a930*/  LDG.E.U16 R133, [R136.64] ;  /* 0x0000000488857981 */ /* 0x002968000c1e1500 */
[----:B0-----:R0:W5:Y:S01]  /*a940*/  LDG.E.U16 R135, [R144.64] ;  /* 0x0000000490877981 */ /* 0x001162000c1e1500 */
[----:B---3--:R-:W-:-:S04]  /*a950*/  IMAD.WIDE R138, R0, 0x2, R138 ;  /* 0x00000002008a7825 */ /* 0x008fc800078e028a */
[C---:B----4-:R-:W-:Y:S02]  /*a960*/  IMAD.WIDE R136, R0.reuse, 0x2, R160 ;  /* 0x0000000200887825 */ /* 0x050fe400078e02a0 */
[----:B------:R-:W3:Y:S04]  /*a970*/  LDL.64 R160, [R1+0x130] ;  /* 0x0001300001a07983 */ /* 0x000ee80000100a00 */
[----:B------:R1:W4:Y:S04]  /*a980*/  LDG.E.U16 R136, [R136.64] ;  /* 0x0000000488887981 */ /* 0x000328000c1e1500 */
[----:B-1----:R1:W4:Y:S01]  /*a990*/  LDG.E.U16 R137, [R138.64] ;  /* 0x000000048a897981 */ /* 0x002322000c1e1500 */
[----:B--2---:R-:W-:-:S04]  /*a9a0*/  IMAD.WIDE R146, R0, 0x2, R146 ;  /* 0x0000000200927825 */ /* 0x004fc800078e0292 */
[C---:B-1----:R-:W-:Y:S02]  /*a9b0*/  IMAD.WIDE R138, R0.reuse, 0x2, R168 ;  /* 0x00000002008a7825 */ /* 0x042fe400078e02a8 */
[----:B------:R-:W2:Y:S04]  /*a9c0*/  LDL.64 R168, [R1+0x120] ;  /* 0x0001200001a87983 */ /* 0x000ea80000100a00 */
[----:B------:R1:W4:Y:S01]  /*a9d0*/  LDG.E.U16 R138, [R138.64] ;  /* 0x000000048a8a7981 */ /* 0x000322000c1e1500 */
[----:B0-----:R-:W-:-:S03]  /*a9e0*/  IMAD.WIDE R144, R0, 0x2, R172 ;  /* 0x0000000200907825 */ /* 0x001fc600078e02ac */
[----:B------:R-:W4:Y:S04]  /*a9f0*/  LDL.64 R172, [R1+0x110] ;  /* 0x0001100001ac7983 */ /* 0x000f280000100a00 */
[----:B------:R0:W4:Y:S04]  /*aa00*/  LDG.E.U16 R144, [R144.64] ;  /* 0x0000000490907981 */ /* 0x000128000c1e1500 */
[----:B-1----:R1:W4:Y:S02]  /*aa10*/  LDG.E.U16 R139, [R146.64] ;  /* 0x00000004928b7981 */ /* 0x002324000c1e1500 */
[----:B-1----:R-:W-:-:S02]  /*aa20*/  IMAD.WIDE R146, R0, 0x2, R170 ;  /* 0x0000000200927825 */ /* 0x002fc400078e02aa */
[----:B------:R-:W4:Y:S04]  /*aa30*/  LDL.64 R170, [R1+0x100] ;  /* 0x0001000001aa7983 */ /* 0x000f280000100a00 */
[----:B------:R1:W4:Y:S01]  /*aa40*/  LDG.E.U16 R146, [R146.64] ;  /* 0x0000000492927981 */ /* 0x000322000c1e1500 */
[----:B-----5:R-:W-:-:S05]  /*aa50*/  IMAD.WIDE R162, R0, 0x2, R162 ;  /* 0x0000000200a27825 */ /* 0x020fca00078e02a2 */
[----:B0-----:R0:W5:Y:S02]  /*aa60*/  LDG.E.U16 R145, [R162.64] ;  /* 0x00000004a2917981 */ /* 0x001164000c1e1500 */
[C---:B0-----:R-:W-:Y:S02]  /*aa70*/  IMAD.WIDE R162, R0.reuse, 0x2, R174 ;  /* 0x0000000200a27825 */ /* 0x041fe400078e02ae */
[----:B------:R-:W5:Y:S04]  /*aa80*/  LDL.64 R174, [R1+0xd8] ;  /* 0x0000d80001ae7983 */ /* 0x000f680000100a00 */
[----:B------:R0:W5:Y:S01]  /*aa90*/  LDG.E.U16 R162, [R162.64] ;  /* 0x00000004a2a27981 */ /* 0x000162000c1e1500 */
[----:B---3--:R-:W-:-:S05]  /*aaa0*/  IMAD.WIDE R160, R0, 0x2, R160 ;  /* 0x0000000200a07825 */ /* 0x008fca00078e02a0 */
[----:B-1----:R1:W3:Y:S02]  /*aab0*/  LDG.E.U16 R147, [R160.64] ;  /* 0x00000004a0937981 */ /* 0x0022e4000c1e1500 */
[C---:B-1----:R-:W-:Y:S02]  /*aac0*/  IMAD.WIDE R160, R0.reuse, 0x2, R176 ;  /* 0x0000000200a07825 */ /* 0x042fe400078e02b0 */
[----:B------:R-:W3:Y:S04]  /*aad0*/  LDL.64 R176, [R1+0xd0] ;  /* 0x0000d00001b07983 */ /* 0x000ee80000100a00 */
[----:B------:R1:W3:Y:S01]  /*aae0*/  LDG.E.U16 R160, [R160.64] ;  /* 0x00000004a0a07981 */ /* 0x0002e2000c1e1500 */
[----:B--2---:R-:W-:-:S05]  /*aaf0*/  IMAD.WIDE R168, R0, 0x2, R168 ;  /* 0x0000000200a87825 */ /* 0x004fca00078e02a8 */
[----:B-1----:R1:W2:Y:S01]  /*ab00*/  LDG.E.U16 R161, [R168.64] ;  /* 0x00000004a8a17981 */ /* 0x0022a2000c1e1500 */
[----:B----4-:R-:W-:-:S05]  /*ab10*/  IMAD.WIDE R172, R0, 0x2, R172 ;  /* 0x0000000200ac7825 */ /* 0x010fca00078e02ac */
[----:B0-----:R0:W4:Y:S01]  /*ab20*/  LDG.E.U16 R163, [R172.64] ;  /* 0x00000004aca37981 */ /* 0x001122000c1e1500 */
[----:B-1----:R-:W-:-:S03]  /*ab30*/  IMAD.WIDE R168, R0, 0x2, R182 ;  /* 0x0000000200a87825 */ /* 0x002fc600078e02b6 */
[----:B------:R-:W2:Y:S04]  /*ab40*/  LDL.64 R182, [R1+0xb8] ;  /* 0x0000b80001b67983 */ /* 0x000ea80000100a00 */
[----:B------:R1:W2:Y:S04]  /*ab50*/  LDG.E.U16 R168, [R168.64] ;  /* 0x00000004a8a87981 */ /* 0x0002a8000c1e1500 */
[----:B0-----:R-:W2:Y:S01]  /*ab60*/  LDL.64 R172, [R1+0xf0] ;  /* 0x0000f00001ac7983 */ /* 0x001ea20000100a00 */
[----:B------:R-:W-:-:S05]  /*ab70*/  IMAD.WIDE R170, R0, 0x2, R170 ;  /* 0x0000000200aa7825 */ /* 0x000fca00078e02aa */
[----:B-1----:R0:W3:Y:S04]  /*ab80*/  LDG.E.U16 R169, [R170.64] ;  /* 0x00000004aaa97981 */ /* 0x0020e8000c1e1500 */
[----:B0-----:R-:W3:Y:S01]  /*ab90*/  LDL.64 R170, [R1+0xf8] ;  /* 0x0000f80001aa7983 */ /* 0x001ee20000100a00 */
[----:B------:R-:W-:-:S06]  /*aba0*/  IMAD.WIDE R178, R0, 0x2, R178 ;  /* 0x0000000200b27825 */ /* 0x000fcc00078e02b2 */
[----:B------:R0:W4:Y:S01]  /*abb0*/  LDG.E.U16 R178, [R178.64] ;  /* 0x00000004b2b27981 */ /* 0x000122000c1e1500 */
[----:B--2---:R-:W-:-:S04]  /*abc0*/  IMAD.WIDE R172, R0, 0x2, R172 ;  /* 0x0000000200ac7825 */ /* 0x004fc800078e02ac */
[----:B---3--:R-:W-:-:S06]  /*abd0*/  IMAD.WIDE R170, R0, 0x2, R170 ;  /* 0x0000000200aa7825 */ /* 0x008fcc00078e02aa */
[----:B------:R1:W2:Y:S04]  /*abe0*/  LDG.E.U16 R170, [R170.64] ;  /* 0x00000004aaaa7981 */ /* 0x0002a8000c1e1500 */
[----:B-1----:R1:W3:Y:S02]  /*abf0*/  LDG.E.U16 R171, [R172.64] ;  /* 0x00000004acab7981 */ /* 0x0022e4000c1e1500 */
[----:B-1----:R-:W-:-:S05]  /*ac00*/  IMAD.WIDE R172, R0, 0x2, R180 ;  /* 0x0000000200ac7825 */ /* 0x002fca00078e02b4 */
[----:B0-----:R0:W2:Y:S04]  /*ac10*/  LDG.E.U16 R179, [R172.64] ;  /* 0x00000004acb37981 */ /* 0x0010a8000c1e1500 */
[----:B0-----:R-:W2:Y:S01]  /*ac20*/  LDL.64 R172, [R1+0xc8] ;  /* 0x0000c80001ac7983 */ /* 0x001ea20000100a00 */
[----:B-----5:R-:W-:-:S04]  /*ac30*/  IMAD.WIDE R174, R0, 0x2, R174 ;  /* 0x0000000200ae7825 */ /* 0x020fc800078e02ae */
[C---:B------:R-:W-:Y:S01]  /*ac40*/  IMAD.WIDE R176, R0.reuse, 0x2, R176 ;  /* 0x0000000200b07825 */ /* 0x040fe200078e02b0 */
[----:B------:R0:W5:Y:S04]  /*ac50*/  LDG.E.U16 R180, [R174.64] ;  /* 0x00000004aeb47981 */ /* 0x000168000c1e1500 */
[----:B------:R1:W3:Y:S04]  /*ac60*/  LDG.E.U16 R181, [R176.64] ;  /* 0x00000004b0b57981 */ /* 0x0002e8000c1e1500 */
[----:B0-----:R-:W3:Y:S01]  /*ac70*/  LDL.64 R174, [R1+0xc0] ;  /* 0x0000c00001ae7983 */ /* 0x001ee20000100a00 */
[----:B-1----:R-:W-:-:S05]  /*ac80*/  IMAD.WIDE R176, R0, 0x2, R182 ;  /* 0x0000000200b07825 */ /* 0x002fca00078e02b6 */
[----:B------:R0:W4:Y:S04]  /*ac90*/  LDG.E.U16 R208, [R176.64] ;  /* 0x00000004b0d07981 */ /* 0x000128000c1e1500 */
[----:B0-----:R-:W4:Y:S01]  /*aca0*/  LDL.64 R176, [R1+0xa0] ;  /* 0x0000a00001b07983 */ /* 0x001f220000100a00 */
[----:B--2---:R-:W-:-:S05]  /*acb0*/  IMAD.WIDE R172, R0, 0x2, R172 ;  /* 0x0000000200ac7825 */ /* 0x004fca00078e02ac */
[----:B------:R0:W2:Y:S04]  /*acc0*/  LDG.E.U16 R182, [R172.64] ;  /* 0x00000004acb67981 */ /* 0x0000a8000c1e1500 */
[----:B0-----:R-:W2:Y:S01]  /*acd0*/  LDL.64 R172, [R1+0xb0] ;  /* 0x0000b00001ac7983 */ /* 0x001ea20000100a00 */
[----:B---3--:R-:W-:-:S05]  /*ace0*/  IMAD.WIDE R174, R0, 0x2, R174 ;  /* 0x0000000200ae7825 */ /* 0x008fca00078e02ae */
[----:B------:R0:W3:Y:S04]  /*acf0*/  LDG.E.U16 R183, [R174.64] ;  /* 0x00000004aeb77981 */ /* 0x0000e8000c1e1500 */
[----:B0-----:R-:W3:Y:S04]  /*ad00*/  LDL.64 R174, [R1+0xa8] ;  /* 0x0000a80001ae7983 */ /* 0x001ee80000100a00 */
[----:B------:R-:W3:Y:S01]  /*ad10*/  LDL.LU R189, [R1+0x48] ;  /* 0x0000480001bd7983 */ /* 0x000ee20000300800 */
[----:B--2---:R-:W-:-:S05]  /*ad20*/  IMAD.WIDE R172, R0, 0x2, R172 ;  /* 0x0000000200ac7825 */ /* 0x004fca00078e02ac */
[----:B------:R0:W2:Y:S04]  /*ad30*/  LDG.E.U16 R210, [R172.64] ;  /* 0x00000004acd27981 */ /* 0x0000a8000c1e1500 */
[----:B0-----:R-:W2:Y:S01]  /*ad40*/  LDL.64 R172, [R1+0x98] ;  /* 0x0000980001ac7983 */ /* 0x001ea20000100a00 */
[----:B----4-:R-:W-:-:S06]  /*ad50*/  IMAD.WIDE R176, R0, 0x2, R176 ;  /* 0x0000000200b07825 */ /* 0x010fcc00078e02b0 */
[----:B------:R0:W4:Y:S01]  /*ad60*/  LDG.E.U16 R176, [R176.64] ;  /* 0x00000004b0b07981 */ /* 0x000122000c1e1500 */
[----:B--2---:R-:W-:-:S05]  /*ad70*/  IMAD.WIDE R172, R0, 0x2, R172 ;  /* 0x0000000200ac7825 */ /* 0x004fca00078e02ac */
[----:B0-----:R0:W2:Y:S04]  /*ad80*/  LDG.E.U16 R177, [R172.64] ;  /* 0x00000004acb17981 */ /* 0x0010a8000c1e1500 */
[----:B0-----:R-:W2:Y:S01]  /*ad90*/  LDL.64 R172, [R1+0x90] ;  /* 0x0000900001ac7983 */ /* 0x001ea20000100a00 */
[----:B---3--:R-:W-:-:S05]  /*ada0*/  IMAD.WIDE R174, R0, 0x2, R174 ;  /* 0x0000000200ae7825 */ /* 0x008fca00078e02ae */
[----:B------:R0:W3:Y:S04]  /*adb0*/  LDG.E.U16 R212, [R174.64] ;  /* 0x00000004aed47981 */ /* 0x0000e8000c1e1500 */
[----:B0-----:R-:W3:Y:S01]  /*adc0*/  LDL.64 R174, [R1+0x88] ;  /* 0x0000880001ae7983 */ /* 0x001ee20000100a00 */
[----:B--2---:R-:W-:-:S05]  /*add0*/  IMAD.WIDE R172, R0, 0x2, R172 ;  /* 0x0000000200ac7825 */ /* 0x004fca00078e02ac */
[----:B------:R0:W2:Y:S04]  /*ade0*/  LDG.E.U16 R216, [R172.64] ;  /* 0x00000004acd87981 */ /* 0x0000a8000c1e1500 */
[----:B0-----:R-:W2:Y:S01]  /*adf0*/  LDL.64 R172, [R1+0x80] ;  /* 0x0000800001ac7983 */ /* 0x001ea20000100a00 */
[----:B---3--:R-:W-:-:S03]  /*ae00*/  IMAD.WIDE R174, R0, 0x2, R174 ;  /* 0x0000000200ae7825 */ /* 0x008fc600078e02ae */
[----:B------:R-:W3:Y:S04]  /*ae10*/  LDL.LU R191, [R1+0x44] ;  /* 0x0000440001bf7983 */ /* 0x000ee80000300800 */
[----:B------:R0:W3:Y:S01]  /*ae20*/  LDG.E.U16 R174, [R174.64] ;  /* 0x00000004aeae7981 */ /* 0x0000e2000c1e1500 */
[----:B------:R-:W-:Y:S02]  /*ae30*/  FMUL R228, R228, 1.4426950216293334961 ;  /* 0x3fb8aa3be4e47820 */ /* 0x000fe40000400000 */
[----:B--2---:R-:W-:-:S05]  /*ae40*/  IMAD.WIDE R172, R0, 0x2, R172 ;  /* 0x0000000200ac7825 */ /* 0x004fca00078e02ac */
[----:B0-----:R0:W2:Y:S04]  /*ae50*/  LDG.E.U16 R175, [R172.64] ;  /* 0x00000004acaf7981 */ /* 0x0010a8000c1e1500 */
[----:B0-----:R-:W2:Y:S01]  /*ae60*/  LDL.64 R172, [R1+0x78] ;  /* 0x0000780001ac7983 */ /* 0x001ea20000100a00 */
[----:B------:R-:W0:Y:S02]  /*ae70*/  MUFU.EX2 R228, R228 ;  /* 0x000000e400e47308 */ /* 0x000e240000000800 */
[C---:B0-----:R-:W-:Y:S02]  /*ae80*/  FFMA R189, R228.reuse, R189, R108 ;  /* 0x000000bde4bd7223 */ /* 0x041fe4000000006c */
[C---:B------:R-:W-:Y:S01]  /*ae90*/  FMUL R56, R228.reuse, R56 ;  /* 0x00000038e4387220 */ /* 0x040fe20000400000 */
[----:B------:R-:W3:Y:S01]  /*aea0*/  LDS R108, [R244.X8+0x10900] ;  /* 0x01090000f46c7984 */ /* 0x000ee20000008800 */
[----:B------:R-:W-:-:S02]  /*aeb0*/  FMUL R57, R228, R57 ;  /* 0x00000039e4397220 */ /* 0x000fc40000400000 */
[C---:B------:R-:W-:Y:S02]  /*aec0*/  FMUL R60, R228.reuse, R60 ;  /* 0x0000003ce43c7220 */ /* 0x040fe40000400000 */
[C---:B------:R-:W-:Y:S02]  /*aed0*/  FMUL R61, R228.reuse, R61 ;  /* 0x0000003de43d7220 */ /* 0x040fe40000400000 */
[C---:B------:R-:W-:Y:S02]  /*aee0*/  FMUL R64, R228.reuse, R64 ;  /* 0x00000040e4407220 */ /* 0x040fe40000400000 */
[C---:B------:R-:W-:Y:S02]  /*aef0*/  FMUL R65, R228.reuse, R65 ;  /* 0x00000041e4417220 */ /* 0x040fe40000400000 */
[C---:B------:R-:W-:Y:S02]  /*af00*/  FMUL R68, R228.reuse, R68 ;  /* 0x00000044e4447220 */ /* 0x040fe40000400000 */
[----:B------:R-:W-:Y:S01]  /*af10*/  FMUL R69, R228, R69 ;  /* 0x00000045e4457220 */ /* 0x000fe20000400000 */
[----:B------:R0:W-:Y:S04]  /*af20*/  STL [R1+0x48], R189 ;  /* 0x000048bd01007387 */ /* 0x0001e80000100800 */
[----:B0-----:R-:W4:Y:S01]  /*af30*/  LDL.LU R189, [R1+0x4d4] ;  /* 0x0004d40001bd7983 */ /* 0x001f220000300800 */
[----:B--2---:R-:W-:-:S05]  /*af40*/  IMAD.WIDE R172, R0, 0x2, R172 ;  /* 0x0000000200ac7825 */ /* 0x004fca00078e02ac */
[----:B------:R0:W2:Y:S02]  /*af50*/  LDG.E.U16 R228, [R172.64] ;  /* 0x00000004ace47981 */ /* 0x0000a4000c1e1500 */
[----:B0-----:R-:W-:Y:S02]  /*af60*/  FADD R172, -R205, R190 ;  /* 0x000000becdac7221 */ /* 0x001fe40000000100 */
[----:B------:R-:W2:Y:S02]  /*af70*/  LDL.LU R190, [R1+0x4d0] ;  /* 0x0004d00001be7983 */ /* 0x000ea40000300800 */
[----:B------:R-:W-:-:S04]  /*af80*/  FMUL R172, R172, 1.4426950216293334961 ;  /* 0x3fb8aa3bacac7820 */ /* 0x000fc80000400000 */
[----:B------:R0:W3:Y:S02]  /*af90*/  MUFU.EX2 R244, R172 ;  /* 0x000000ac00f47308 */ /* 0x0000e40000000800 */
[----:B0-----:R-:W2:Y:S01]  /*afa0*/  LDL.64 R172, [R1+0x70] ;  /* 0x0000700001ac7983 */ /* 0x001ea20000100a00 */
[----:B---3--:R-:W-:-:S03]  /*afb0*/  FFMA R191, R244, R191, R108 ;  /* 0x000000bff4bf7223 */ /* 0x008fc6000000006c */
[----:B------:R-:W0:Y:S01]  /*afc0*/  S2R R108, SR_TID.X ;  /* 0x00000000006c7919 */ /* 0x000e220000002100 */
[C---:B------:R-:W-:Y:S02]  /*afd0*/  FMUL R58, R244.reuse, R58 ;  /* 0x0000003af43a7220 */ /* 0x040fe40000400000 */
[C---:B------:R-:W-:Y:S01]  /*afe0*/  FMUL R59, R244.reuse, R59 ;  /* 0x0000003bf43b7220 */ /* 0x040fe20000400000 */
[----:B------:R1:W-:Y:S01]  /*aff0*/  STL [R1+0x44], R191 ;  /* 0x000044bf01007387 */ /* 0x0003e20000100800 */
[C---:B------:R-:W-:Y:S02]  /*b000*/  FMUL R62, R244.reuse, R62 ;  /* 0x0000003ef43e7220 */ /* 0x040fe40000400000 */
[C---:B------:R-:W-:Y:S02]  /*b010*/  FMUL R63, R244.reuse, R63 ;  /* 0x0000003ff43f7220 */ /* 0x040fe40000400000 */
[C---:B------:R-:W-:Y:S02]  /*b020*/  FMUL R66, R244.reuse, R66 ;  /* 0x00000042f4427220 */ /* 0x040fe40000400000 */
[----:B------:R-:W-:-:S02]  /*b030*/  FMUL R67, R244, R67 ;  /* 0x00000043f4437220 */ /* 0x000fc40000400000 */
[C---:B------:R-:W-:Y:S01]  /*b040*/  FMUL R70, R244.reuse, R70 ;  /* 0x00000046f4467220 */ /* 0x040fe20000400000 */
[----:B-1----:R-:W3:Y:S01]  /*b050*/  LDL.LU R191, [R1+0x4cc] ;  /* 0x0004cc0001bf7983 */ /* 0x002ee20000300800 */
[----:B------:R-:W-:Y:S01]  /*b060*/  FMUL R71, R244, R71 ;  /* 0x00000047f4477220 */ /* 0x000fe20000400000 */
[----:B0-----:R-:W-:-:S05]  /*b070*/  LOP3.LUT R108, R108, 0x1c, RZ, 0xc0, !PT ;  /* 0x0000001c6c6c7812 */ /* 0x001fca00078ec0ff */
[----:B------:R0:W1:Y:S02]  /*b080*/  LDS R244, [R108.X8+0x10a00] ;  /* 0x010a00006cf47984 */ /* 0x0000640000008800 */
[----:B0-----:R-:W-:Y:S02]  /*b090*/  FADD R108, -R204, R184 ;  /* 0x000000b8cc6c7221 */ /* 0x001fe40000000100 */
[----:B------:R-:W3:Y:S01]  /*b0a0*/  LDL.LU R184, [R1+0x4c8] ;  /* 0x0004c80001b87983 */ /* 0x000ee20000300800 */
[----:B--2---:R-:W-:-:S06]  /*b0b0*/  IMAD.WIDE R172, R0, 0x2, R172 ;  /* 0x0000000200ac7825 */ /* 0x004fcc00078e02ac */
[----:B------:R0:W2:Y:S02]  /*b0c0*/  LDG.E.U16 R172, [R172.64] ;  /* 0x00000004acac7981 */ /* 0x0000a4000c1e1500 */
[----:B0-----:R-:W-:Y:S02]  /*b0d0*/  F2FP.BF16.PACK_AB R173, R242, R243 ;  /* 0x000000f3f2ad723e */ /* 0x001fe400000010ff */
[----:B------:R-:W1:Y:S01]  /*b0e0*/  LDL.LU R243, [R1+0x40] ;  /* 0x0000400001f37983 */ /* 0x000e620000300800 */
[----:B------:R-:W-:-:S03]  /*b0f0*/  FMUL R108, R108, 1.4426950216293334961 ;  /* 0x3fb8aa3b6c6c7820 */ /* 0x000fc60000400000 */
[----:B------:R-:W0:Y:S03]  /*b100*/  S2R R242, SR_TID.X ;  /* 0x0000000000f27919 */ /* 0x000e260000002100 */
[----:B------:R-:W4:Y:S01]  /*b110*/  MUFU.EX2 R108, R108 ;  /* 0x0000006c006c7308 */ /* 0x000f220000000800 */
[----:B------:R-:W-:Y:S02]  /*b120*/  F2FP.BF16.PACK_AB R235, R235, R240 ;  /* 0x000000f0ebeb723e */ /* 0x000fe400000010ff */
[----:B------:R-:W-:Y:S01]  /*b130*/  F2FP.BF16.PACK_AB R236, R236, R239 ;  /* 0x000000efecec723e */ /* 0x000fe200000010ff */
[----:B----4-:R-:W-:Y:S01]  /*b140*/  FMUL R72, R108, R72 ;  /* 0x000000486c487220 */ /* 0x010fe20000400000 */
[----:B0-----:R-:W-:Y:S01]  /*b150*/  LOP3.LUT R242, R242, 0x1c, RZ, 0xc0, !PT ;  /* 0x0000001cf2f27812 */ /* 0x001fe200078ec0ff */
[C---:B------:R-:W-:Y:S02]  /*b160*/  FMUL R73, R108.reuse, R73 ;  /* 0x000000496c497220 */ /* 0x040fe40000400000 */
[----:B------:R-:W-:-:S02]  /*b170*/  FMUL R76, R108, R76 ;  /* 0x0000004c6c4c7220 */ /* 0x000fc40000400000 */
[C---:B------:R-:W-:Y:S01]  /*b180*/  FMUL R77, R108.reuse, R77 ;  /* 0x0000004d6c4d7220 */ /* 0x040fe20000400000 */
[----:B------:R-:W0:Y:S01]  /*b190*/  LDS R240, [R242.X8+0x10b00] ;  /* 0x010b0000f2f07984 */ /* 0x000e220000008800 */
[C---:B------:R-:W-:Y:S02]  /*b1a0*/  FMUL R80, R108.reuse, R80 ;  /* 0x000000506c507220 */ /* 0x040fe40000400000 */
[C---:B------:R-:W-:Y:S01]  /*b1b0*/  FMUL R81, R108.reuse, R81 ;  /* 0x000000516c517220 */ /* 0x040fe20000400000 */
[----:B------:R4:W0:Y:S01]  /*b1c0*/  LDS R239, [R242.X8+0x10c00] ;  /* 0x010c0000f2ef7984 */ /* 0x0008220000008800 */
[C---:B------:R-:W-:Y:S02]  /*b1d0*/  FMUL R84, R108.reuse, R84 ;  /* 0x000000546c547220 */ /* 0x040fe40000400000 */
[----:B------:R-:W-:Y:S01]  /*b1e0*/  FMUL R85, R108, R85 ;  /* 0x000000556c557220 */ /* 0x000fe20000400000 */
[----:B----4-:R-:W-:Y:S02]  /*b1f0*/  F2FP.BF16.PACK_AB R242, R252, R186 ;  /* 0x000000bafcf2723e */ /* 0x010fe400000010ff */
[----:B------:R-:W-:-:S02]  /*b200*/  F2FP.BF16.PACK_AB R234, R234, R241 ;  /* 0x000000f1eaea723e */ /* 0x000fc400000010ff */
[----:B------:R-:W-:Y:S01]  /*b210*/  F2FP.BF16.PACK_AB R241, R245, R251 ;  /* 0x000000fbf5f1723e */ /* 0x000fe200000010ff */
[----:B-1----:R-:W-:Y:S02]  /*b220*/  FFMA R243, R108, R243, R244 ;  /* 0x000000f36cf37223 */ /* 0x002fe400000000f4 */
[----:B------:R-:W-:-:S03]  /*b230*/  FADD R108, -R203, R185 ;  /* 0x000000b9cb6c7221 */ /* 0x000fc60000000100 */
[----:B------:R1:W-:Y:S04]  /*b240*/  STL [R1+0x40], R243 ;  /* 0x000040f301007387 */ /* 0x0003e80000100800 */
[----:B------:R-:W4:Y:S04]  /*b250*/  LDL.LU R185, [R1+0x4c4] ;  /* 0x0004c40001b97983 */ /* 0x000f280000300800 */
[----:B------:R-:W2:Y:S04]  /*b260*/  LDL.LU R186, [R1+0x4c0] ;  /* 0x0004c00001ba7983 */ /* 0x000ea80000300800 */
[----:B------:R-:W0:Y:S04]  /*b270*/  LDL.LU R252, [R1+0x3c] ;  /* 0x00003c0001fc7983 */ /* 0x000e280000300800 */
[----:B------:R-:W2:Y:S01]  /*b280*/  LDL.LU R251, [R1+0x38] ;  /* 0x0000380001fb7983 */ /* 0x000ea20000300800 */
[----:B------:R-:W-:-:S04]  /*b290*/  FMUL R108, R108, 1.4426950216293334961 ;  /* 0x3fb8aa3b6c6c7820 */ /* 0x000fc80000400000 */
[----:B------:R1:W3:Y:S02]  /*b2a0*/  MUFU.EX2 R245, R108 ;  /* 0x0000006c00f57308 */ /* 0x0002e40000000800 */
[----:B-1----:R-:W-:Y:S02]  /*b2b0*/  FADD R108, -R202, R187 ;  /* 0x000000bbca6c7221 */ /* 0x002fe40000000100 */
[----:B------:R-:W4:Y:S01]  /*b2c0*/  LDL.LU R187, [R1+0x4bc] ;  /* 0x0004bc0001bb7983 */ /* 0x000f220000300800 */
[----:B------:R-:W-:Y:S02]  /*b2d0*/  F2FP.BF16.PACK_AB R229, R229, R231 ;  /* 0x000000e7e5e5723e */ /* 0x000fe400000010ff */
[----:B------:R-:W-:Y:S02]  /*b2e0*/  F2FP.BF16.PACK_AB R227, R225, R227 ;  /* 0x000000e3e1e3723e */ /* 0x000fe400000010ff */
[----:B------:R-:W-:Y:S02]  /*b2f0*/  F2FP.BF16.PACK_AB R231, R222, R223 ;  /* 0x000000dfdee7723e */ /* 0x000fe400000010ff */
[----:B------:R-:W-:-:S02]  /*b300*/  F2FP.BF16.PACK_AB R230, R230, R232 ;  /* 0x000000e8e6e6723e */ /* 0x000fc400000010ff */
[----:B------:R-:W-:Y:S02]  /*b310*/  LOP3.LUT R232, R5, 0x40, RZ, 0x3c, !PT ;  /* 0x0000004005e87812 */ /* 0x000fe400078e3cff */
[----:B------:R-:W-:Y:S02]  /*b320*/  F2FP.BF16.PACK_AB R224, R224, R226 ;  /* 0x000000e2e0e0723e */ /* 0x000fe400000010ff */
[----:B------:R-:W-:Y:S02]  /*b330*/  F2FP.BF16.PACK_AB R243, R248, R250 ;  /* 0x000000faf8f3723e */ /* 0x000fe400000010ff */
[----:B------:R-:W-:Y:S02]  /*b340*/  F2FP.BF16.PACK_AB R244, R246, R247 ;  /* 0x000000f7f6f4723e */ /* 0x000fe400000010ff */
[----:B------:R-:W-:Y:S02]  /*b350*/  F2FP.BF16.PACK_AB R233, R233, R238 ;  /* 0x000000eee9e9723e */ /* 0x000fe400000010ff */
[----:B------:R-:W-:-:S02]  /*b360*/  F2FP.BF16.PACK_AB R226, R164, R165 ;  /* 0x000000a5a4e2723e */ /* 0x000fc400000010ff */
[----:B------:R-:W-:Y:S01]  /*b370*/  F2FP.BF16.PACK_AB R237, R237, R249 ;  /* 0x000000f9eded723e */ /* 0x000fe200000010ff */
[----:B------:R-:W-:-:S06]  /*b380*/  FMUL R108, R108, 1.4426950216293334961 ;  /* 0x3fb8aa3b6c6c7820 */ /* 0x000fcc0000400000 */
[----:B------:R-:W1:Y:S01]  /*b390*/  MUFU.EX2 R108, R108 ;  /* 0x0000006c006c7308 */ /* 0x000e620000000800 */
[C---:B---3--:R-:W-:Y:S02]  /*b3a0*/  FMUL R74, R245.reuse, R74 ;  /* 0x0000004af54a7220 */ /* 0x048fe40000400000 */
[C---:B------:R-:W-:Y:S02]  /*b3b0*/  FMUL R75, R245.reuse, R75 ;  /* 0x0000004bf54b7220 */ /* 0x040fe40000400000 */
[C---:B------:R-:W-:Y:S02]  /*b3c0*/  FMUL R78, R245.reuse, R78 ;  /* 0x0000004ef54e7220 */ /* 0x040fe40000400000 */
[C---:B------:R-:W-:Y:S02]  /*b3d0*/  FMUL R79, R245.reuse, R79 ;  /* 0x0000004ff54f7220 */ /* 0x040fe40000400000 */
[C---:B------:R-:W-:Y:S02]  /*b3e0*/  FMUL R82, R245.reuse, R82 ;  /* 0x00000052f5527220 */ /* 0x040fe40000400000 */
[----:B------:R-:W-:-:S02]  /*b3f0*/  FMUL R83, R245, R83 ;  /* 0x00000053f5537220 */ /* 0x000fc40000400000 */
[C---:B------:R-:W-:Y:S02]  /*b400*/  FMUL R86, R245.reuse, R86 ;  /* 0x00000056f5567220 */ /* 0x040fe40000400000 */
[----:B------:R-:W-:Y:S02]  /*b410*/  FMUL R87, R245, R87 ;  /* 0x00000057f5577220 */ /* 0x000fe40000400000 */
[C---:B-1----:R-:W-:Y:S02]  /*b420*/  FMUL R92, R108.reuse, R92 ;  /* 0x0000005c6c5c7220 */ /* 0x042fe40000400000 */
[C---:B------:R-:W-:Y:S02]  /*b430*/  FMUL R93, R108.reuse, R93 ;  /* 0x0000005d6c5d7220 */ /* 0x040fe40000400000 */
[C---:B------:R-:W-:Y:S02]  /*b440*/  FMUL R88, R108.reuse, R88 ;  /* 0x000000586c587220 */ /* 0x040fe40000400000 */
[----:B------:R-:W-:-:S02]  /*b450*/  FMUL R89, R108, R89 ;  /* 0x000000596c597220 */ /* 0x000fc40000400000 */
[C---:B------:R-:W-:Y:S02]  /*b460*/  FMUL R128, R108.reuse, R128 ;  /* 0x000000806c807220 */ /* 0x040fe40000400000 */
[C---:B------:R-:W-:Y:S02]  /*b470*/  FMUL R129, R108.reuse, R129 ;  /* 0x000000816c817220 */ /* 0x040fe40000400000 */
[C---:B------:R-:W-:Y:S02]  /*b480*/  FMUL R140, R108.reuse, R140 ;  /* 0x0000008c6c8c7220 */ /* 0x040fe40000400000 */
[----:B------:R-:W-:Y:S02]  /*b490*/  FMUL R141, R108, R141 ;  /* 0x0000008d6c8d7220 */ /* 0x000fe40000400000 */
[----:B0-----:R-:W-:-:S05]  /*b4a0*/  FFMA R252, R245, R252, R240 ;  /* 0x000000fcf5fc7223 */ /* 0x001fca00000000f0 */
[----:B------:R0:W-:Y:S01]  /*b4b0*/  STL [R1+0x3c], R252 ;  /* 0x00003cfc01007387 */ /* 0x0001e20000100800 */
[----:B--2---:R-:W-:-:S03]  /*b4c0*/  FFMA R251, R108, R251, R239 ;  /* 0x000000fb6cfb7223 */ /* 0x004fc600000000ef */
[----:B------:R-:W2:Y:S04]  /*b4d0*/  LDL.LU R164, [R1+0x4b8] ;  /* 0x0004b80001a47983 */ /* 0x000ea80000300800 */
[----:B------:R-:W3:Y:S04]  /*b4e0*/  LDL.LU R165, [R1+0x4b4] ;  /* 0x0004b40001a57983 */ /* 0x000ee80000300800 */
[----:B0-----:R-:W0:Y:S02]  /*b4f0*/  S2R R252, SR_TID.X ;  /* 0x0000000000fc7919 */ /* 0x001e240000002100 */
[----:B0-----:R-:W-:-:S05]  /*b500*/  LOP3.LUT R252, R252, 0x1c, RZ, 0xc0, !PT ;  /* 0x0000001cfcfc7812 */ /* 0x001fca00078ec0ff */
[----:B------:R-:W-:Y:S04]  /*b510*/  LDS R225, [R252.X8+0x10d00] ;  /* 0x010d0000fce17984 */ /* 0x000fe80000008800 */
[----:B------:R-:W-:Y:S04]  /*b520*/  LDS R223, [R252.X8+0x10e00] ;  /* 0x010e0000fcdf7984 */ /* 0x000fe80000008800 */
[----:B------:R-:W-:Y:S04]  /*b530*/  LDS R222, [R252.X8+0x10f00] ;  /* 0x010f0000fcde7984 */ /* 0x000fe80000008800 */
[----:B------:R-:W-:Y:S06]  /*b540*/  BAR.SYNC.DEFER_BLOCKING 0x0 ;  /* 0x0000000000007b1d */ /* 0x000fec0000010000 */
        /* <DEDUP_REMOVED lines=25> */
[----:B-----5:R-:W-:Y:S04]  /*b6e0*/  STS.U16 [R5+0x16400], R180 ;  /* 0x016400b405007388 */ /* 0x020fe80000000400 */
[----:B------:R-:W-:Y:S04]  /*b6f0*/  STS.U16 [R5+0x16800], R182 ;  /* 0x016800b605007388 */ /* 0x000fe80000000400 */
[----:B------:R-:W-:Y:S04]  /*b700*/  STS.U16 [R5+0x16c00], R208 ;  /* 0x016c00d005007388 */ /* 0x000fe80000000400 */
[----:B------:R0:W-:Y:S04]  /*b710*/  STS.U16 [R5+0x17000], R212 ;  /* 0x017000d405007388 */ /* 0x0001e80000000400 */
        /* <DEDUP_REMOVED lines=35> */
[----:B------:R-:W-:Y:S04]  /*b950*/  STS [R196+0x18000], R173 ;  /* 0x018000adc4007388 */ /* 0x000fe80000000800 */
        /* <DEDUP_REMOVED lines=15> */
[----:B------:R-:W-:Y:S06]  /*ba50*/  BAR.SYNC.DEFER_BLOCKING 0x0 ;  /* 0x0000000000007b1d */ /* 0x000fec0000010000 */
[----:B------:R-:W-:Y:S04]  /*ba60*/  LDSM.16.M88.4 R180, [R220+0x10000] ;  /* 0x01000000dcb4783b */ /* 0x000fe80000000200 */
[----:B------:R-:W-:Y:S04]  /*ba70*/  LDSM.16.M88.4 R176, [R220+0x12000] ;  /* 0x01200000dcb0783b */ /* 0x000fe80000000200 */
[----:B------:R-:W-:Y:S04]  /*ba80*/  LDSM.16.M88.4 R172, [R220+0x14000] ;  /* 0x01400000dcac783b */ /* 0x000fe80000000200 */
[----:B------:R-:W-:Y:S04]  /*ba90*/  LDSM.16.M88.4 R160, [R220+0x16000] ;  /* 0x01600000dca0783b */ /* 0x000fe80000000200 */
[----:B------:R-:W1:Y:S04]  /*baa0*/  LDSM.16.M88.4 R104, [R197+0x18800] ;  /* 0x01880000c568783b */ /* 0x000e680000000200 */
[----:B------:R-:W5:Y:S04]  /*bab0*/  LDSM.16.M88.4 R100, [R197+0x19800] ;  /* 0x01980000c564783b */ /* 0x000f680000000200 */
[----:B------:R-:W2:Y:S04]  /*bac0*/  LDSM.16.M88.4 R116, [R197+0x18000] ;  /* 0x01800000c574783b */ /* 0x000ea80000000200 */
[----:B------:R-:W2:Y:S04]  /*bad0*/  LDSM.16.M88.4 R96, [R197+0x1a000] ;  /* 0x01a00000c560783b */ /* 0x000ea80000000200 */
[----:B------:R-:W2:Y:S01]  /*bae0*/  LDSM.16.M88.4 R112, [R197+0x19000] ;  /* 0x01900000c570783b */ /* 0x000ea20000000200 */
[----:B0-----:R-:W-:-:S04]  /*baf0*/  FADD R212, -R201, R166 ;  /* 0x000000a6c9d47221 */ /* 0x001fc80000000100 */
[----:B------:R-:W-:Y:S01]  /*bb00*/  FMUL R212, R212, 1.4426950216293334961 ;  /* 0x3fb8aa3bd4d47820 */ /* 0x000fe20000400000 */
[C---:B-1----:R-:W-:Y:S08]  /*bb10*/  HMMA.16816.F32.BF16 R8, R104.reuse, R180, R8 ;  /* 0x000000b46808723c */ /* 0x042ff00000041808 */
[C---:B------:R-:W-:Y:S08]  /*bb20*/  HMMA.16816.F32.BF16 R12, R104.reuse, R176, R12 ;  /* 0x000000b0680c723c */ /* 0x040ff0000004180c */
[C---:B------:R-:W-:Y:S08]  /*bb30*/  HMMA.16816.F32.BF16 R16, R104.reuse, R172, R16 ;  /* 0x000000ac6810723c */ /* 0x040ff00000041810 */
[----:B------:R-:W-:Y:S01]  /*bb40*/  HMMA.16816.F32.BF16 R20, R104, R160, R20 ;  /* 0x000000a06814723c */ /* 0x000fe20000041814 */
[----:B------:R-:W0:Y:S07]  /*bb50*/  LDSM.16.M88.4 R104, [R197+0x1a800] ;  /* 0x01a80000c568783b */ /* 0x000e2e0000000200 */
[C---:B-----5:R-:W-:Y:S08]  /*bb60*/  HMMA.16816.F32.BF16 R40, R100.reuse, R180, R40 ;  /* 0x000000b46428723c */ /* 0x060ff00000041828 */
[C---:B------:R-:W-:Y:S08]  /*bb70*/  HMMA.16816.F32.BF16 R44, R100.reuse, R176, R44 ;  /* 0x000000b0642c723c */ /* 0x040ff0000004182c */
[C---:B------:R-:W-:Y:S08]  /*bb80*/  HMMA.16816.F32.BF16 R48, R100.reuse, R172, R48 ;  /* 0x000000ac6430723c */ /* 0x040ff00000041830 */
[----:B------:R-:W-:Y:S01]  /*bb90*/  HMMA.16816.F32.BF16 R52, R100, R160, R52 ;  /* 0x000000a06434723c */ /* 0x000fe20000041834 */
[----:B------:R-:W1:Y:S01]  /*bba0*/  LDSM.16.M88.4 R100, [R197+0x1b000] ;  /* 0x01b00000c564783b */ /* 0x000e620000000200 */
[----:B------:R-:W5:Y:S06]  /*bbb0*/  MUFU.EX2 R212, R212 ;  /* 0x000000d400d47308 */ /* 0x000f6c0000000800 */
[C---:B--2---:R-:W-:Y:S08]  /*bbc0*/  HMMA.16816.F32.BF16 R156, R116.reuse, R180, R156 ;  /* 0x000000b4749c723c */ /* 0x044ff0000004189c */
[C---:B------:R-:W-:Y:S08]  /*bbd0*/  HMMA.16816.F32.BF16 R152, R116.reuse, R176, R152 ;  /* 0x000000b07498723c */ /* 0x040ff00000041898 */
[C---:B------:R-:W-:Y:S08]  /*bbe0*/  HMMA.16816.F32.BF16 R148, R116.reuse, R172, R148 ;  /* 0x000000ac7494723c */ /* 0x040ff00000041894 */
[----:B------:R-:W-:Y:S01]  /*bbf0*/  HMMA.16816.F32.BF16 R124, R116, R160, R124 ;  /* 0x000000a0747c723c */ /* 0x000fe2000004187c */
[----:B------:R-:W2:Y:S01]  /*bc00*/  LDSM.16.M88.4 R116, [R197+0x1b800] ;  /* 0x01b80000c574783b */ /* 0x000ea20000000200 */
[----:B------:R-:W-:-:S06]  /*bc10*/  FADD R210, -R200, R167 ;  /* 0x000000a7c8d27221 */ /* 0x000fcc0000000100 */
[----:B------:R-:W-:Y:S01]  /*bc20*/  HMMA.16816.F32.BF16 R56, R96, R180, R56 ;  /* 0x000000b46038723c */ /* 0x000fe20000041838 */
[----:B------:R-:W-:-:S07]  /*bc30*/  FMUL R210, R210, 1.4426950216293334961 ;  /* 0x3fb8aa3bd2d27820 */ /* 0x000fce0000400000 */
[C---:B------:R-:W-:Y:S08]  /*bc40*/  HMMA.16816.F32.BF16 R60, R96.reuse, R176, R60 ;  /* 0x000000b0603c723c */ /* 0x040ff0000004183c */
[C---:B------:R-:W-:Y:S08]  /*bc50*/  HMMA.16816.F32.BF16 R64, R96.reuse, R172, R64 ;  /* 0x000000ac6040723c */ /* 0x040ff00000041840 */
[----:B------:R-:W-:Y:S07]  /*bc60*/  HMMA.16816.F32.BF16 R68, R96, R160, R68 ;  /* 0x000000a06044723c */ /* 0x000fee0000041844 */
[----:B------:R-:W-:-:S04]  /*bc70*/  FADD R96, -R199, R198 ;  /* 0x000000c6c7607221 */ /* 0x000fc80000000100 */
[----:B------:R-:W-:Y:S01]  /*bc80*/  FMUL R96, R96, 1.4426950216293334961 ;  /* 0x3fb8aa3b60607820 */ /* 0x000fe20000400000 */
[----:B------:R-:W0:Y:S01]  /*bc90*/  MUFU.EX2 R210, R210 ;  /* 0x000000d200d27308 */ /* 0x000e220000000800 */
[C---:B-----5:R-:W-:Y:S02]  /*bca0*/  FMUL R94, R212.reuse, R94 ;  /* 0x0000005ed45e7220 */ /* 0x060fe40000400000 */
[C---:B------:R-:W-:Y:S02]  /*bcb0*/  FMUL R95, R212.reuse, R95 ;  /* 0x0000005fd45f7220 */ /* 0x040fe40000400000 */
[C---:B------:R-:W-:Y:S02]  /*bcc0*/  FMUL R90, R212.reuse, R90 ;  /* 0x0000005ad45a7220 */ /* 0x040fe40000400000 */
[C---:B------:R-:W-:Y:S01]  /*bcd0*/  FMUL R91, R212.reuse, R91 ;  /* 0x0000005bd45b7220 */ /* 0x040fe20000400000 */
[----:B------:R5:W0:Y:S01]  /*bce0*/  MUFU.EX2 R208, R96 ;  /* 0x0000006000d07308 */ /* 0x000a220000000800 */
[----:B------:R-:W-:-:S02]  /*bcf0*/  FMUL R130, R212, R130 ;  /* 0x00000082d4827220 */ /* 0x000fc40000400000 */
[C---:B------:R-:W-:Y:S02]  /*bd00*/  FMUL R131, R212.reuse, R131 ;  /* 0x00000083d4837220 */ /* 0x040fe40000400000 */
[C---:B------:R-:W-:Y:S02]  /*bd10*/  FMUL R142, R212.reuse, R142 ;  /* 0x0000008ed48e7220 */ /* 0x040fe40000400000 */
[----:B------:R-:W-:Y:S01]  /*bd20*/  FMUL R143, R212, R143 ;  /* 0x0000008fd48f7220 */ /* 0x000fe20000400000 */
[----:B------:R-:W-:Y:S01]  /*bd30*/  LOP3.LUT R132, R197, 0x20, RZ, 0x3c, !PT ;  /* 0x00000020c5847812 */ /* 0x000fe200078e3cff */
[C---:B------:R-:W-:Y:S04]  /*bd40*/  HMMA.16816.F32.BF16 R24, R112.reuse, R180, R24 ;  /* 0x000000b47018723c */ /* 0x040fe80000041818 */
[----:B------:R-:W1:Y:S04]  /*bd50*/  LDSM.16.M88.4 R120, [R132+0x18000] ;  /* 0x018000008478783b */ /* 0x000e680000000200 */
[C---:B------:R-:W-:Y:S01]  /*bd60*/  HMMA.16816.F32.BF16 R28, R112.reuse, R176, R28 ;  /* 0x000000b0701c723c */ /* 0x040fe2000004181c */
[----:B------:R-:W-:Y:S04]  /*bd70*/  LDSM.16.M88.4 R108, [R132+0x19000] ;  /* 0x01900000846c783b */ /* 0x000fe80000000200 */
[----:B-----5:R-:W-:Y:S03]  /*bd80*/  LDSM.16.M88.4 R96, [R132+0x1a800] ;  /* 0x01a800008460783b */ /* 0x020fe60000000200 */
[C---:B------:R-:W-:Y:S01]  /*bd90*/  HMMA.16816.F32.BF16 R32, R112.reuse, R172, R32 ;  /* 0x000000ac7020723c */ /* 0x040fe20000041820 */
[----:B------:R-:W-:Y:S04]  /*bda0*/  LDSM.16.M88.4 R144, [R132+0x1b000] ;  /* 0x01b000008490783b */ /* 0x000fe80000000200 */
[----:B------:R-:W-:Y:S03]  /*bdb0*/  LDSM.16.M88.4 R168, [R132+0x1b800] ;  /* 0x01b8000084a8783b */ /* 0x000fe60000000200 */
[----:B------:R-:W-:Y:S01]  /*bdc0*/  HMMA.16816.F32.BF16 R36, R112, R160, R36 ;  /* 0x000000a07024723c */ /* 0x000fe20000041824 */
[----:B------:R-:W5:Y:S07]  /*bdd0*/  LDSM.16.M88.4 R112, [R132+0x18800] ;  /* 0x018800008470783b */ /* 0x000f6e0000000200 */
[C---:B0-----:R-:W-:Y:S08]  /*bde0*/  HMMA.16816.F32.BF16 R72, R104.reuse, R180, R72 ;  /* 0x000000b46848723c */ /* 0x041ff00000041848 */
[C---:B------:R-:W-:Y:S08]  /*bdf0*/  HMMA.16816.F32.BF16 R76, R104.reuse, R176, R76 ;  /* 0x000000b0684c723c */ /* 0x040ff0000004184c */
[C---:B------:R-:W-:Y:S08]  /*be00*/  HMMA.16816.F32.BF16 R80, R104.reuse, R172, R80 ;  /* 0x000000ac6850723c */ /* 0x040ff00000041850 */
[----:B------:R-:W-:Y:S01]  /*be10*/  HMMA.16816.F32.BF16 R84, R104, R160, R84 ;  /* 0x000000a06854723c */ /* 0x000fe20000041854 */
[----:B------:R-:W0:Y:S07]  /*be20*/  LDSM.16.M88.4 R104, [R132+0x19800] ;  /* 0x019800008468783b */ /* 0x000e2e0000000200 */
[C---:B-1----:R-:W-:Y:S08]  /*be30*/  HMMA.16816.F32.BF16 R92, R100.reuse, R180, R92 ;  /* 0x000000b4645c723c */ /* 0x042ff0000004185c */
[C---:B------:R-:W-:Y:S08]  /*be40*/  HMMA.16816.F32.BF16 R88, R100.reuse, R176, R88 ;  /* 0x000000b06458723c */ /* 0x040ff00000041858 */
[C---:B------:R-:W-:Y:S08]  /*be50*/  HMMA.16816.F32.BF16 R128, R100.reuse, R172, R128 ;  /* 0x000000ac6480723c */ /* 0x040ff00000041880 */
[----:B------:R-:W-:Y:S01]  /*be60*/  HMMA.16816.F32.BF16 R140, R100, R160, R140 ;  /* 0x000000a0648c723c */ /* 0x000fe2000004188c */
[----:B------:R1:W0:Y:S01]  /*be70*/  LDSM.16.M88.4 R100, [R132+0x1a000] ;  /* 0x01a000008464783b */ /* 0x0002220000000200 */
[----:B------:R-:W-:-:S02]  /*be80*/  FMUL R184, R210, R184 ;  /* 0x000000b8d2b87220 */ /* 0x000fc40000400000 */
[----:B----4-:R-:W-:Y:S02]  /*be90*/  FMUL R185, R210, R185 ;  /* 0x000000b9d2b97220 */ /* 0x010fe40000400000 */
[C---:B------:R-:W-:Y:S02]  /*bea0*/  FMUL R186, R208.reuse, R186 ;  /* 0x000000bad0ba7220 */ /* 0x040fe40000400000 */
[----:B------:R-:W-:-:S07]  /*beb0*/  FMUL R187, R208, R187 ;  /* 0x000000bbd0bb7220 */ /* 0x000fce0000400000 */
[----:B--2---:R-:W-:Y:S01]  /*bec0*/  HMMA.16816.F32.BF16 R184, R116, R172, R184 ;  /* 0x000000ac74b8723c */ /* 0x004fe200000418b8 */
[----:B------:R-:W-:Y:S04]  /*bed0*/  STL [R1+0x38], R251 ;  /* 0x000038fb01007387 */ /* 0x000fe80000100800 */
[----:B------:R-:W2:Y:S04]  /*bee0*/  LDL.LU R166, [R1+0x4b0] ;  /* 0x0004b00001a67983 */ /* 0x000ea80000300800 */
[----:B------:R-:W4:Y:S01]  /*bef0*/  LDL.LU R167, [R1+0x4ac] ;  /* 0x0004ac0001a77983 */ /* 0x000f220000300800 */
[----:B------:R-:W-:-:S02]  /*bf00*/  LOP3.LUT R216, R197, 0x40, RZ, 0x3c, !PT ;  /* 0x00000040c5d87812 */ /* 0x000fc400078e3cff */
[----:B-1----:R-:W-:Y:S01]  /*bf10*/  LOP3.LUT R132, R220, 0x40, RZ, 0x3c, !PT ;  /* 0x00000040dc847812 */ /* 0x002fe200078e3cff */
[-C--:B------:R-:W-:Y:S01]  /*bf20*/  HMMA.16816.F32.BF16 R148, R120, R174.reuse, R148 ;  /* 0x000000ae7894723c */ /* 0x080fe20000041894 */
[C---:B------:R-:W-:Y:S01]  /*bf30*/  FMUL R188, R210.reuse, R188 ;  /* 0x000000bcd2bc7220 */ /* 0x040fe20000400000 */
[----:B------:R-:W-:Y:S06]  /*bf40*/  LDSM.16.M88.4 R136, [R216+0x19800] ;  /* 0x01980000d888783b */ /* 0x000fec0000000200 */
[----:B-----5:R-:W-:Y:S08]  /*bf50*/  HMMA.16816.F32.BF16 R16, R112, R174, R16 ;  /* 0x000000ae7010723c */ /* 0x020ff00000041810 */
[C---:B------:R-:W-:Y:S08]  /*bf60*/  HMMA.16816.F32.BF16 R24, R108.reuse, R182, R24 ;  /* 0x000000b66c18723c */ /* 0x040ff00000041818 */
[C---:B------:R-:W-:Y:S08]  /*bf70*/  HMMA.16816.F32.BF16 R28, R108.reuse, R178, R28 ;  /* 0x000000b26c1c723c */ /* 0x040ff0000004181c */
[C---:B------:R-:W-:Y:S08]  /*bf80*/  HMMA.16816.F32.BF16 R32, R108.reuse, R174, R32 ;  /* 0x000000ae6c20723c */ /* 0x040ff00000041820 */
[----:B------:R-:W-:Y:S01]  /*bf90*/  HMMA.16816.F32.BF16 R36, R108, R162, R36 ;  /* 0x000000a26c24723c */ /* 0x000fe20000041824 */
[----:B------:R-:W-:Y:S07]  /*bfa0*/  LDSM.16.M88.4 R108, [R132+0x10000] ;  /* 0x01000000846c783b */ /* 0x000fee0000000200 */
[C---:B0-----:R-:W-:Y:S08]  /*bfb0*/  HMMA.16816.F32.BF16 R40, R104.reuse, R182, R40 ;  /* 0x000000b66828723c */ /* 0x041ff00000041828 */
[C---:B------:R-:W-:Y:S08]  /*bfc0*/  HMMA.16816.F32.BF16 R44, R104.reuse, R178, R44 ;  /* 0x000000b2682c723c */ /* 0x040ff0000004182c */
[C---:B------:R-:W-:Y:S08]  /*bfd0*/  HMMA.16816.F32.BF16 R48, R104.reuse, R174, R48 ;  /* 0x000000ae6830723c */ /* 0x040ff00000041830 */
[----:B------:R-:W-:Y:S01]  /*bfe0*/  HMMA.16816.F32.BF16 R52, R104, R162, R52 ;  /* 0x000000a26834723c */ /* 0x000fe20000041834 */
[----:B------:R-:W-:Y:S07]  /*bff0*/  LDSM.16.M88.4 R104, [R132+0x12000] ;  /* 0x012000008468783b */ /* 0x000fee0000000200 */
[C---:B------:R-:W-:Y:S08]  /*c000*/  HMMA.16816.F32.BF16 R56, R100.reuse, R182, R56 ;  /* 0x000000b66438723c */ /* 0x040ff00000041838 */
        /* <DEDUP_REMOVED lines=8> */
[----:B------:R-:W-:Y:S01]  /*c090*/  LDSM.16.M88.4 R96, [R132+0x16000] ;  /* 0x016000008460783b */ /* 0x000fe20000000200 */
[----:B------:R-:W-:-:S02]  /*c0a0*/  FMUL R189, R210, R189 ;  /* 0x000000bdd2bd7220 */ /* 0x000fc40000400000 */
[C---:B------:R-:W-:Y:S01]  /*c0b0*/  FMUL R190, R208.reuse, R190 ;  /* 0x000000bed0be7220 */ /* 0x040fe20000400000 */
[----:B------:R-:W-:Y:S03]  /*c0c0*/  LDSM.16.M88.4 R132, [R216+0x1a000] ;  /* 0x01a00000d884783b */ /* 0x000fe60000000200 */
[-C--:B------:R-:W-:Y:S08]  /*c0d0*/  HMMA.16816.F32.BF16 R128, R144, R174.reuse, R128 ;  /* 0x000000ae9080723c */ /* 0x080ff00000041880 */
[----:B------:R-:W-:Y:S01]  /*c0e0*/  HMMA.16816.F32.BF16 R184, R168, R174, R184 ;  /* 0x000000aea8b8723c */ /* 0x000fe200000418b8 */
[----:B------:R-:W0:Y:S07]  /*c0f0*/  LDSM.16.M88.4 R172, [R216+0x1b000] ;  /* 0x01b00000d8ac783b */ /* 0x000e2e0000000200 */
[C---:B------:R-:W-:Y:S08]  /*c100*/  HMMA.16816.F32.BF16 R92, R144.reuse, R182, R92 ;  /* 0x000000b6905c723c */ /* 0x040ff0000004185c */
[C---:B------:R-:W-:Y:S08]  /*c110*/  HMMA.16816.F32.BF16 R88, R144.reuse, R178, R88 ;  /* 0x000000b29058723c */ /* 0x040ff00000041858 */
[----:B------:R-:W-:Y:S01]  /*c120*/  HMMA.16816.F32.BF16 R140, R144, R162, R140 ;  /* 0x000000a2908c723c */ /* 0x000fe2000004188c */
[----:B------:R-:W-:Y:S01]  /*c130*/  FMUL R191, R208, R191 ;  /* 0x000000bfd0bf7220 */ /* 0x000fe20000400000 */
[----:B------:R-:W-:Y:S06]  /*c140*/  LDSM.16.M88.4 R144, [R216+0x1a800] ;  /* 0x01a80000d890783b */ /* 0x000fec0000000200 */
[C---:B0-----:R-:W-:Y:S08]  /*c150*/  HMMA.16816.F32.BF16 R92, R172.reuse, R108, R92 ;  /* 0x0000006cac5c723c */ /* 0x041ff0000004185c */
[C---:B------:R-:W-:Y:S08]  /*c160*/  HMMA.16816.F32.BF16 R88, R172.reuse, R104, R88 ;  /* 0x00000068ac58723c */ /* 0x040ff00000041858 */
[C---:B------:R-:W-:Y:S08]  /*c170*/  HMMA.16816.F32.BF16 R128, R172.reuse, R100, R128 ;  /* 0x00000064ac80723c */ /* 0x040ff00000041880 */
[----:B------:R-:W-:Y:S01]  /*c180*/  HMMA.16816.F32.BF16 R140, R172, R96, R140 ;  /* 0x00000060ac8c723c */ /* 0x000fe2000004188c */
[----:B------:R-:W5:Y:S04]  /*c190*/  LDL.LU R175, [R1+0x34] ;  /* 0x0000340001af7983 */ /* 0x000f680000300800 */
[----:B------:R-:W5:Y:S04]  /*c1a0*/  LDL.LU R174, [R1+0x30] ;  /* 0x0000300001ae7983 */ /* 0x000f680000300800 */
[----:B------:R-:W5:Y:S04]  /*c1b0*/  LDL.LU R173, [R1+0x2c] ;  /* 0x00002c0001ad7983 */ /* 0x000f680000300800 */
[----:B------:R-:W5:Y:S01]  /*c1c0*/  LDL.LU R172, [R1+0x28] ;  /* 0x0000280001ac7983 */ /* 0x000f620000300800 */
[C---:B------:R-:W-:Y:S01]  /*c1d0*/  FMUL R192, R210.reuse, R192 ;  /* 0x000000c0d2c07220 */ /* 0x040fe20000400000 */
[----:B------:R-:W-:Y:S01]  /*c1e0*/  HMMA.16816.F32.BF16 R188, R116, R176, R188 ;  /* 0x000000b074bc723c */ /* 0x000fe200000418bc */
[----:B------:R-:W-:-:S02]  /*c1f0*/  FMUL R193, R210, R193 ;  /* 0x000000c1d2c17220 */ /* 0x000fc40000400000 */
[C---:B------:R-:W-:Y:S02]  /*c200*/  FMUL R194, R208.reuse, R194 ;  /* 0x000000c2d0c27220 */ /* 0x040fe40000400000 */
[----:B------:R-:W-:Y:S02]  /*c210*/  FMUL R195, R208, R195 ;  /* 0x000000c3d0c37220 */ /* 0x000fe40000400000 */
[C---:B------:R-:W-:Y:S02]  /*c220*/  FMUL R164, R210.reuse, R164 ;  /* 0x000000a4d2a47220 */ /* 0x040fe40000400000 */
[----:B---3--:R-:W-:Y:S01]  /*c230*/  FMUL R165, R210, R165 ;  /* 0x000000a5d2a57220 */ /* 0x008fe20000400000 */
[----:B------:R-:W-:Y:S08]  /*c240*/  HMMA.16816.F32.BF16 R156, R120, R182, R156 ;  /* 0x000000b6789c723c */ /* 0x000ff0000004189c */
[----:B------:R-:W-:Y:S08]  /*c250*/  HMMA.16816.F32.BF16 R192, R116, R180, R192 ;  /* 0x000000b474c0723c */ /* 0x000ff000000418c0 */
[C---:B------:R-:W-:Y:S08]  /*c260*/  HMMA.16816.F32.BF16 R152, R120.reuse, R178, R152 ;  /* 0x000000b27898723c */ /* 0x040ff00000041898 */
[----:B------:R-:W-:Y:S01]  /*c270*/  HMMA.16816.F32.BF16 R124, R120, R162, R124 ;  /* 0x000000a2787c723c */ /* 0x000fe2000004187c */
[----:B------:R-:W0:Y:S07]  /*c280*/  LDSM.16.M88.4 R120, [R216+0x18000] ;  /* 0x01800000d878783b */ /* 0x000e2e0000000200 */
[C---:B------:R-:W-:Y:S08]  /*c290*/  HMMA.16816.F32.BF16 R8, R112.reuse, R182, R8 ;  /* 0x000000b67008723c */ /* 0x040ff00000041808 */
[----:B------:R-:W-:Y:S01]  /*c2a0*/  HMMA.16816.F32.BF16 R12, R112, R178, R12 ;  /* 0x000000b2700c723c */ /* 0x000fe2000004180c */
[----:B--2---:R-:W-:-:S02]  /*c2b0*/  FMUL R166, R208, R166 ;  /* 0x000000a6d0a67220 */ /* 0x004fc40000400000 */
[----:B----4-:R-:W-:-:S05]  /*c2c0*/  FMUL R167, R208, R167 ;  /* 0x000000a7d0a77220 */ /* 0x010fca0000400000 */
[----:B------:R-:W-:Y:S01]  /*c2d0*/  HMMA.16816.F32.BF16 R20, R112, R162, R20 ;  /* 0x000000a27014723c */ /* 0x000fe20000041814 */
[----:B------:R-:W-:Y:S07]  /*c2e0*/  LDSM.16.M88.4 R112, [R216+0x19000] ;  /* 0x01900000d870783b */ /* 0x000fee0000000200 */
[----:B------:R-:W-:Y:S01]  /*c2f0*/  HMMA.16816.F32.BF16 R164, R116, R160, R164 ;  /* 0x000000a074a4723c */ /* 0x000fe200000418a4 */
[----:B------:R-:W1:Y:S07]  /*c300*/  LDSM.16.M88.4 R116, [R216+0x18800] ;  /* 0x01880000d874783b */ /* 0x000e6e0000000200 */
[----:B------:R-:W-:Y:S01]  /*c310*/  HMMA.16816.F32.BF16 R188, R168, R178, R188 ;  /* 0x000000b2a8bc723c */ /* 0x000fe200000418bc */
[----:B------:R-:W2:Y:S01]  /*c320*/  LDSM.16.M88.4 R176, [R216+0x1b800] ;  /* 0x01b80000d8b0783b */ /* 0x000ea20000000200 */
[----:B------:R-:W-:-:S06]  /*c330*/  LOP3.LUT R160, R197, 0x60, RZ, 0x3c, !PT ;  /* 0x00000060c5a07812 */ /* 0x000fcc00078e3cff */
[C---:B------:R-:W-:Y:S08]  /*c340*/  HMMA.16816.F32.BF16 R192, R168.reuse, R182, R192 ;  /* 0x000000b6a8c0723c */ /* 0x040ff000000418c0 */
[----:B------:R-:W-:Y:S01]  /*c350*/  HMMA.16816.F32.BF16 R164, R168, R162, R164 ;  /* 0x000000a2a8a4723c */ /* 0x000fe200000418a4 */
[----:B------:R-:W3:Y:S07]  /*c360*/  LDSM.16.M88.4 R168, [R160+0x18000] ;  /* 0x01800000a0a8783b */ /* 0x000eee0000000200 */
[C---:B0-----:R-:W-:Y:S08]  /*c370*/  HMMA.16816.F32.BF16 R156, R120.reuse, R108, R156 ;  /* 0x0000006c789c723c */ /* 0x041ff0000004189c */
[C---:B------:R-:W-:Y:S08]  /*c380*/  HMMA.16816.F32.BF16 R152, R120.reuse, R104, R152 ;  /* 0x000000687898723c */ /* 0x040ff00000041898 */
[C---:B------:R-:W-:Y:S08]  /*c390*/  HMMA.16816.F32.BF16 R148, R120.reuse, R100, R148 ;  /* 0x000000647894723c */ /* 0x040ff00000041894 */
[----:B------:R-:W-:Y:S01]  /*c3a0*/  HMMA.16816.F32.BF16 R124, R120, R96, R124 ;  /* 0x00000060787c723c */ /* 0x000fe2000004187c */
[----:B------:R-:W-:Y:S07]  /*c3b0*/  LDSM.16.M88.4 R120, [R160+0x19800] ;  /* 0x01980000a078783b */ /* 0x000fee0000000200 */
[C---:B-1----:R-:W-:Y:S08]  /*c3c0*/  HMMA.16816.F32.BF16 R8, R116.reuse, R108, R8 ;  /* 0x0000006c7408723c */ /* 0x042ff00000041808 */
        /* <DEDUP_REMOVED lines=8> */
[----:B------:R-:W0:Y:S07]  /*c450*/  LDSM.16.M88.4 R112, [R160+0x18800] ;  /* 0x01880000a070783b */ /* 0x000e2e0000000200 */
        /* <DEDUP_REMOVED lines=9> */
[----:B------:R-:W1:Y:S07]  /*c4f0*/  LDSM.16.M88.4 R132, [R160+0x1a000] ;  /* 0x01a00000a084783b */ /* 0x000e6e0000000200 */
[C---:B------:R-:W-:Y:S08]  /*c500*/  HMMA.16816.F32.BF16 R72, R144.reuse, R108, R72 ;  /* 0x0000006c9048723c */ /* 0x040ff00000041848 */
[C---:B------:R-:W-:Y:S08]  /*c510*/  HMMA.16816.F32.BF16 R76, R144.reuse, R104, R76 ;  /* 0x00000068904c723c */ /* 0x040ff0000004184c */
[C---:B------:R-:W-:Y:S08]  /*c520*/  HMMA.16816.F32.BF16 R80, R144.reuse, R100, R80 ;  /* 0x000000649050723c */ /* 0x040ff00000041850 */
[----:B------:R-:W-:Y:S01]  /*c530*/  HMMA.16816.F32.BF16 R84, R144, R96, R84 ;  /* 0x000000609054723c */ /* 0x000fe20000041854 */
[----:B------:R-:W4:Y:S04]  /*c540*/  LDSM.16.M88.4 R144, [R160+0x1b000] ;  /* 0x01b00000a090783b */ /* 0x000f280000000200 */
[----:B------:R-:W0:Y:S01]  /*c550*/  LDSM.16.M88.4 R160, [R160+0x1b800] ;  /* 0x01b80000a0a0783b */ /* 0x000e220000000200 */
[----:B-----5:R-:W-:-:S02]  /*c560*/  FFMA R175, R212, R175, R225 ;  /* 0x000000afd4af7223 */ /* 0x020fc400000000e1 */
[----:B------:R-:W-:Y:S01]  /*c570*/  FFMA R174, R210, R174, R223 ;  /* 0x000000aed2ae7223 */ /* 0x000fe200000000df */
[----:B------:R-:W-:Y:S01]  /*c580*/  IADD3 R172, R172, 0x40, RZ ;  /* 0x00000040acac7810 */ /* 0x000fe20007ffe0ff */
[----:B------:R-:W-:Y:S01]  /*c590*/  FFMA R173, R208, R173, R222 ;  /* 0x000000add0ad7223 */ /* 0x000fe200000000de */
[----:B------:R0:W-:Y:S04]  /*c5a0*/  STL [R1+0x34], R175 ;  /* 0x000034af01007387 */ /* 0x0001e80000100800 */
[----:B------:R0:W-:Y:S04]  /*c5b0*/  STL [R1+0x28], R172 ;  /* 0x000028ac01007387 */ /* 0x0001e80000100800 */
[----:B------:R0:W-:Y:S01]  /*c5c0*/  STL [R1+0x30], R174 ;  /* 0x000030ae01007387 */ /* 0x0001e20000100800 */
[C---:B--2---:R-:W-:Y:S03]  /*c5d0*/  HMMA.16816.F32.BF16 R192, R176.reuse, R108, R192 ;  /* 0x0000006cb0c0723c */ /* 0x044fe600000418c0 */
[----:B------:R2:W-:Y:S04]  /*c5e0*/  STL [R1+0x2c], R173 ;  /* 0x00002cad01007387 */ /* 0x0005e80000100800 */
[----:B------:R-:W5:Y:S01]  /*c5f0*/  S2R R198, SR_TID.X ;  /* 0x0000000000c67919 */ /* 0x000f620000002100 */
[C---:B------:R-:W-:Y:S03]  /*c600*/  HMMA.16816.F32.BF16 R188, R176.reuse, R104, R188 ;  /* 0x00000068b0bc723c */ /* 0x040fe600000418bc */
[----:B------:R2:W-:Y:S04]  /*c610*/  STL [R1], R209 ;  /* 0x000000d101007387 */ /* 0x0005e80000100800 */
[----:B------:R2:W-:Y:S01]  /*c620*/  STL [R1+0x4], R207 ;  /* 0x000004cf01007387 */ /* 0x0005e20000100800 */
[C---:B------:R-:W-:Y:S03]  /*c630*/  HMMA.16816.F32.BF16 R184, R176.reuse, R100, R184 ;  /* 0x00000064b0b8723c */ /* 0x040fe600000418b8 */
[----:B------:R2:W-:Y:S04]  /*c640*/  STL [R1+0x8], R206 ;  /* 0x000008ce01007387 */ /* 0x0005e80000100800 */
[----:B------:R2:W-:Y:S01]  /*c650*/  STL [R1+0xc], R205 ;  /* 0x00000ccd01007387 */ /* 0x0005e20000100800 */
[----:B------:R-:W-:Y:S03]  /*c660*/  HMMA.16816.F32.BF16 R164, R176, R96, R164 ;  /* 0x00000060b0a4723c */ /* 0x000fe600000418a4 */
[----:B------:R2:W-:Y:S04]  /*c670*/  STL [R1+0x10], R204 ;  /* 0x000010cc01007387 */ /* 0x0005e80000100800 */
[----:B------:R2:W-:Y:S04]  /*c680*/  STL [R1+0x14], R203 ;  /* 0x000014cb01007387 */ /* 0x0005e80000100800 */
[----:B------:R2:W-:Y:S04]  /*c690*/  STL [R1+0x18], R202 ;  /* 0x000018ca01007387 */ /* 0x0005e80000100800 */
[----:B------:R2:W-:Y:S04]  /*c6a0*/  STL [R1+0x1c], R201 ;  /* 0x00001cc901007387 */ /* 0x0005e80000100800 */
[----:B------:R2:W-:Y:S04]  /*c6b0*/  STL [R1+0x20], R200 ;  /* 0x000020c801007387 */ /* 0x0005e80000100800 */
[----:B------:R2:W-:Y:S01]  /*c6c0*/  STL [R1+0x24], R199 ;  /* 0x000024c701007387 */ /* 0x0005e20000100800 */
[----:B------:R-:W-:-:S02]  /*c6d0*/  ISETP.GE.AND P2, PT, R172, c[0x0][0x1d0], PT ;  /* 0x00007400ac007a0c */ /* 0x000fc40003f46270 */
[----:B-----5:R-:W-:Y:S02]  /*c6e0*/  LOP3.LUT R198, R198, 0xff, RZ, 0xc0, !PT ;  /* 0x000000ffc6c67812 */ /* 0x020fe400078ec0ff */
[----:B------:R-:W-:Y:S01]  /*c6f0*/  MOV R96, 0x40 ;  /* 0x0000004000607802 */ /* 0x000fe20000000f00 */
[----:B---3--:R-:W-:Y:S01]  /*c700*/  HMMA.16816.F32.BF16 R156, R168, R110, R156 ;  /* 0x0000006ea89c723c */ /* 0x008fe2000004189c */
[----:B------:R-:W-:Y:S01]  /*c710*/  IMAD.MOV.U32 R109, RZ, RZ, R218 ;  /* 0x000000ffff6d7224 */ /* 0x000fe200078e00da */
[----:B------:R-:W-:Y:S01]  /*c720*/  MOV R228, R214 ;  /* 0x000000d600e47202 */ /* 0x000fe20000000f00 */
[----:B------:R-:W-:Y:S01]  /*c730*/  IMAD.SHL.U32 R198, R198, 0x2, RZ ;  /* 0x00000002c6c67824 */ /* 0x000fe200078e00ff */
[----:B------:R-:W-:Y:S01]  /*c740*/  MOV R244, R211 ;  /* 0x000000d300f47202 */ /* 0x000fe20000000f00 */
[----:B------:R-:W-:-:S03]  /*c750*/  IMAD R0, R96, c[0x0][0x1b4], R0 ;  /* 0x00006d0060007a24 */ /* 0x000fc600078e0200 */
[----:B------:R-:W-:Y:S01]  /*c760*/  HMMA.16816.F32.BF16 R152, R168, R106, R152 ;  /* 0x0000006aa898723c */ /* 0x000fe20000041898 */
[----:B------:R-:W-:Y:S02]  /*c770*/  IMAD R4, R96, c[0x0][0x1a4], R4 ;  /* 0x0000690060047a24 */ /* 0x000fe400078e0204 */
[----:B------:R-:W-:Y:S02]  /*c780*/  IMAD.MOV.U32 R108, RZ, RZ, R215 ;  /* 0x000000ffff6c7224 */ /* 0x000fe400078e00d7 */
[----:B------:R-:W-:-:S03]  /*c790*/  IMAD.MOV.U32 R216, RZ, RZ, R213 ;  /* 0x000000ffffd87224 */ /* 0x000fc600078e00d5 */
[C---:B------:R-:W-:Y:S08]  /*c7a0*/  HMMA.16816.F32.BF16 R148, R168.reuse, R102, R148 ;  /* 0x00000066a894723c */ /* 0x040ff00000041894 */
[----:B------:R-:W-:Y:S08]  /*c7b0*/  HMMA.16816.F32.BF16 R124, R168, R98, R124 ;  /* 0x00000062a87c723c */ /* 0x000ff0000004187c */
[C---:B0-----:R-:W-:Y:S08]  /*c7c0*/  HMMA.16816.F32.BF16 R8, R112.reuse, R110, R8 ;  /* 0x0000006e7008723c */ /* 0x041ff00000041808 */
[C---:B------:R-:W-:Y:S08]  /*c7d0*/  HMMA.16816.F32.BF16 R12, R112.reuse, R106, R12 ;  /* 0x0000006a700c723c */ /* 0x040ff0000004180c */
[C---:B------:R-:W-:Y:S08]  /*c7e0*/  HMMA.16816.F32.BF16 R16, R112.reuse, R102, R16 ;  /* 0x000000667010723c */ /* 0x040ff00000041810 */
[----:B------:R-:W-:Y:S08]  /*c7f0*/  HMMA.16816.F32.BF16 R20, R112, R98, R20 ;  /* 0x000000627014723c */ /* 0x000ff00000041814 */
[C---:B------:R-:W-:Y:S08]  /*c800*/  HMMA.16816.F32.BF16 R24, R116.reuse, R110, R24 ;  /* 0x0000006e7418723c */ /* 0x040ff00000041818 */
[C---:B------:R-:W-:Y:S08]  /*c810*/  HMMA.16816.F32.BF16 R28, R116.reuse, R106, R28 ;  /* 0x0000006a741c723c */ /* 0x040ff0000004181c */
[C---:B------:R-:W-:Y:S08]  /*c820*/  HMMA.16816.F32.BF16 R32, R116.reuse, R102, R32 ;  /* 0x000000667420723c */ /* 0x040ff00000041820 */
[----:B------:R-:W-:Y:S08]  /*c830*/  HMMA.16816.F32.BF16 R36, R116, R98, R36 ;  /* 0x000000627424723c */ /* 0x000ff00000041824 */
[C---:B------:R-:W-:Y:S08]  /*c840*/  HMMA.16816.F32.BF16 R40, R120.reuse, R110, R40 ;  /* 0x0000006e7828723c */ /* 0x040ff00000041828 */
[C---:B------:R-:W-:Y:S08]  /*c850*/  HMMA.16816.F32.BF16 R44, R120.reuse, R106, R44 ;  /* 0x0000006a782c723c */ /* 0x040ff0000004182c */
[C---:B------:R-:W-:Y:S08]  /*c860*/  HMMA.16816.F32.BF16 R48, R120.reuse, R102, R48 ;  /* 0x000000667830723c */ /* 0x040ff00000041830 */
[----:B------:R-:W-:Y:S08]  /*c870*/  HMMA.16816.F32.BF16 R52, R120, R98, R52 ;  /* 0x000000627834723c */ /* 0x000ff00000041834 */
[C---:B-1----:R-:W-:Y:S08]  /*c880*/  HMMA.16816.F32.BF16 R56, R132.reuse, R110, R56 ;  /* 0x0000006e8438723c */ /* 0x042ff00000041838 */
[C---:B------:R-:W-:Y:S08]  /*c890*/  HMMA.16816.F32.BF16 R60, R132.reuse, R106, R60 ;  /* 0x0000006a843c723c */ /* 0x040ff0000004183c */
[C---:B------:R-:W-:Y:S08]  /*c8a0*/  HMMA.16816.F32.BF16 R64, R132.reuse, R102, R64 ;  /* 0x000000668440723c */ /* 0x040ff00000041840 */
[----:B------:R-:W-:Y:S08]  /*c8b0*/  HMMA.16816.F32.BF16 R68, R132, R98, R68 ;  /* 0x000000628444723c */ /* 0x000ff00000041844 */
[C---:B------:R-:W-:Y:S08]  /*c8c0*/  HMMA.16816.F32.BF16 R72, R136.reuse, R110, R72 ;  /* 0x0000006e8848723c */ /* 0x040ff00000041848 */
[C---:B------:R-:W-:Y:S08]  /*c8d0*/  HMMA.16816.F32.BF16 R76, R136.reuse, R106, R76 ;  /* 0x0000006a884c723c */ /* 0x040ff0000004184c */
[C---:B------:R-:W-:Y:S08]  /*c8e0*/  HMMA.16816.F32.BF16 R80, R136.reuse, R102, R80 ;  /* 0x000000668850723c */ /* 0x040ff00000041850 */
[----:B------:R-:W-:Y:S08]  /*c8f0*/  HMMA.16816.F32.BF16 R84, R136, R98, R84 ;  /* 0x000000628854723c */ /* 0x000ff00000041854 */
[C---:B----4-:R-:W-:Y:S08]  /*c900*/  HMMA.16816.F32.BF16 R92, R144.reuse, R110, R92 ;  /* 0x0000006e905c723c */ /* 0x050ff0000004185c */
[C---:B------:R-:W-:Y:S08]  /*c910*/  HMMA.16816.F32.BF16 R88, R144.reuse, R106, R88 ;  /* 0x0000006a9058723c */ /* 0x040ff00000041858 */
[C---:B------:R-:W-:Y:S08]  /*c920*/  HMMA.16816.F32.BF16 R128, R144.reuse, R102, R128 ;  /* 0x000000669080723c */ /* 0x040ff00000041880 */
[----:B------:R-:W-:Y:S08]  /*c930*/  HMMA.16816.F32.BF16 R140, R144, R98, R140 ;  /* 0x00000062908c723c */ /* 0x000ff0000004188c */
[C---:B------:R-:W-:Y:S08]  /*c940*/  HMMA.16816.F32.BF16 R192, R160.reuse, R110, R192 ;  /* 0x0000006ea0c0723c */ /* 0x040ff000000418c0 */
[----:B------:R-:W-:Y:S01]  /*c950*/  HMMA.16816.F32.BF16 R188, R160, R106, R188 ;  /* 0x0000006aa0bc723c */ /* 0x000fe200000418bc */
[----:B------:R-:W-:-:S07]  /*c960*/  MOV R110, R217 ;  /* 0x000000d9006e7202 */ /* 0x000fce0000000f00 */
[C---:B------:R-:W-:Y:S08]  /*c970*/  HMMA.16816.F32.BF16 R184, R160.reuse, R102, R184 ;  /* 0x00000066a0b8723c */ /* 0x040ff000000418b8 */
[----:B------:R-:W-:Y:S01]  /*c980*/  HMMA.16816.F32.BF16 R164, R160, R98, R164 ;  /* 0x00000062a0a4723c */ /* 0x000fe200000418a4 */
[----:B--2---:R-:W-:Y:S01]  /*c990*/  @P2 CALL.REL.NOINC `(.L_x_0) ;  /* 0x0000001000002944 */ /* 0x004fe20003c00000 */
[----:B------:R-:W-:Y:S06]  /*c9a0*/  BRA `(.L_x_1) ;  /* 0xffff932000007947 */ /* 0x000fec000383ffff */
.L_x_0:
[----:B-1----:R-:W2:Y:S04]  /*c9b0*/  LDL.LU R99, [R1+0x2c] ;  /* 0x00002c0001637983 */ /* 0x002ea80000300800 */
[----:B------:R-:W3:Y:S04]  /*c9c0*/  LDL.LU R98, [R1+0x30] ;  /* 0x0000300001627983 */ /* 0x000ee80000300800 */
[----:B------:R-:W4:Y:S01]  /*c9d0*/  LDL.LU R97, [R1+0x34] ;  /* 0x0000340001617983 */ /* 0x000f220000300800 */
[----:B------:R-:W-:Y:S01]  /*c9e0*/  IMAD.MOV.U32 R162, RZ, RZ, R90 ;  /* 0x000000ffffa27224 */ /* 0x000fe200078e005a */
[----:B------:R-:W-:Y:S01]  /*c9f0*/  MOV R175, R141 ;  /* 0x0000008d00af7202 */ /* 0x000fe20000000f00 */
[----:B------:R-:W-:Y:S01]  /*ca00*/  IMAD.MOV.U32 R147, RZ, RZ, R130 ;  /* 0x000000ffff937224 */ /* 0x000fe200078e0082 */
[----:B------:R-:W-:Y:S01]  /*ca10*/  STL [R1+0x4b0], R200 ;  /* 0x0004b0c801007387 */ /* 0x000fe20000100800 */
[----:B------:R-:W-:Y:S01]  /*ca20*/  MOV R160, R131 ;  /* 0x0000008300a07202 */ /* 0x000fe20000000f00 */
[----:B------:R-:W-:Y:S01]  /*ca30*/  IMAD.MOV.U32 R146, RZ, RZ, R142 ;  /* 0x000000ffff927224 */ /* 0x000fe200078e008e */
[----:B------:R-:W-:Y:S01]  /*ca40*/  MOV R161, R91 ;  /* 0x0000005b00a17202 */ /* 0x000fe20000000f00 */
[----:B------:R-:W-:Y:S01]  /*ca50*/  STL [R1+0x4ac], R199 ;  /* 0x0004acc701007387 */ /* 0x000fe20000100800 */
[----:B------:R-:W-:Y:S01]  /*ca60*/  MOV R145, R143 ;  /* 0x0000008f00917202 */ /* 0x000fe20000000f00 */
[----:B------:R-:W-:-:S02]  /*ca70*/  IMAD.MOV.U32 R163, RZ, RZ, R140 ;  /* 0x000000ffffa37224 */ /* 0x000fc400078e008c */
[----:B------:R-:W5:Y:S04]  /*ca80*/  LDL.LU R112, [R1+0x68] ;  /* 0x0000680001707983 */ /* 0x000f680000300800 */
        /* <DEDUP_REMOVED lines=9> */
[----:B------:R-:W5:Y:S01]  /*cb20*/  LDL.LU R177, [R1+0x40] ;  /* 0x0000400001b17983 */ /* 0x000f620000300800 */
[----:B------:R-:W-:-:S03]  /*cb30*/  IMAD.MOV.U32 R137, RZ, RZ, R165 ;  /* 0x000000ffff897224 */ /* 0x000fc600078e00a5 */
[----:B------:R-:W5:Y:S04]  /*cb40*/  LDL.LU R178, [R1+0x3c] ;  /* 0x00003c0001b27983 */ /* 0x000f680000300800 */
[----:B------:R-:W5:Y:S04]  /*cb50*/  LDL.LU R165, [R1+0x38] ;  /* 0x0000380001a57983 */ /* 0x000f680000300800 */
[----:B------:R-:W0:Y:S04]  /*cb60*/  S2R R181, SR_TID.X ;  /* 0x0000000000b57919 */ /* 0x000e280000002100 */
[----:B------:R-:W1:Y:S04]  /*cb70*/  S2R R96, SR_TID.X ;  /* 0x0000000000607919 */ /* 0x000e680000002100 */
[----:B------:R-:W1:Y:S04]  /*cb80*/  S2R R100, SR_CTAID.X ;  /* 0x0000000000647919 */ /* 0x000e680000002500 */
[----:B------:R-:W1:Y:S01]  /*cb90*/  S2R R102, SR_CTAID.Y ;  /* 0x0000000000667919 */ /* 0x000e620000002600 */
[C---:B0-----:R-:W-:Y:S01]  /*cba0*/  IMAD.SHL.U32 R0, R181.reuse, 0x20, RZ ;  /* 0x00000020b5007824 */ /* 0x041fe200078e00ff */
[C---:B------:R-:W-:Y:S01]  /*cbb0*/  LOP3.LUT R5, R181.reuse, 0xc, RZ, 0xc0, !PT ;  /* 0x0000000cb5057812 */ /* 0x040fe200078ec0ff */
[C---:B------:R-:W-:Y:S01]  /*cbc0*/  IMAD.SHL.U32 R6, R181.reuse, 0x8, RZ ;  /* 0x00000008b5067824 */ /* 0x040fe200078e00ff */
[----:B------:R-:W-:-:S02]  /*cbd0*/  SHF.L.U32 R2, R181, 0x6, RZ ;  /* 0x00000006b5027819 */ /* 0x000fc400000006ff */
[----:B-1----:R-:W-:Y:S02]  /*cbe0*/  LOP3.LUT R101, R96, 0x7f, RZ, 0xc0, !PT ;  /* 0x0000007f60657812 */ /* 0x002fe400078ec0ff */
[----:B------:R-:W-:Y:S02]  /*cbf0*/  LOP3.LUT R0, R0, 0x60, RZ, 0xc0, !PT ;  /* 0x0000006000007812 */ /* 0x000fe400078ec0ff */
[----:B------:R-:W-:Y:S02]  /*cc00*/  LEA R100, R100, R101, 0x7 ;  /* 0x0000006564647211 */ /* 0x000fe400078e38ff */
[----:B------:R-:W-:Y:S01]  /*cc10*/  LOP3.LUT R3, R2, 0x3800, RZ, 0xc0, !PT ;  /* 0x0000380002037812 */ /* 0x000fe200078ec0ff */
[----:B------:R-:W-:Y:S01]  /*cc20*/  IMAD R96, R5, 0x1000, R0 ;  /* 0x0000100005607824 */ /* 0x000fe200078e0200 */
[----:B------:R-:W-:Y:S01]  /*cc30*/  SHF.R.S32.HI R7, RZ, 0x4, R181 ;  /* 0x00000004ff077819 */ /* 0x000fe200000114b5 */
[----:B------:R-:W-:Y:S02]  /*cc40*/  IMAD R0, R102, c[0x0][0x1c0], RZ ;  /* 0x0000700066007a24 */ /* 0x000fe400078e02ff */
[----:B------:R-:W-:Y:S01]  /*cc50*/  IMAD R4, R100, c[0x0][0x1c4], RZ ;  /* 0x0000710064047a24 */ /* 0x000fe200078e02ff */
[----:B------:R-:W-:-:S02]  /*cc60*/  SGXT R7, R7, 0x1 ;  /* 0x000000010707781a */ /* 0x000fc40000000200 */
[----:B------:R-:W-:Y:S02]  /*cc70*/  SHF.L.U32 R2, R0, 0x1, RZ ;  /* 0x0000000100027819 */ /* 0x000fe400000006ff */
[----:B------:R-:W-:Y:S02]  /*cc80*/  MOV R130, R166 ;  /* 0x000000a600827202 */ /* 0x000fe40000000f00 */
[----:B--2---:R-:W-:Y:S01]  /*cc90*/  MOV R101, R99 ;  /* 0x0000006300657202 */ /* 0x004fe20000000f00 */
[----:B---3--:R-:W-:Y:S02]  /*cca0*/  IMAD.MOV.U32 R100, RZ, RZ, R98 ;  /* 0x000000ffff647224 */ /* 0x008fe400078e0062 */
[----:B------:R-:W-:Y:S01]  /*ccb0*/  IMAD R98, R5, 0x2, R96 ;  /* 0x0000000205627824 */ /* 0x000fe200078e0260 */
[----:B------:R-:W-:Y:S01]  /*ccc0*/  LOP3.LUT R96, R3, 0x78, R6, 0xf8, !PT ;  /* 0x0000007803607812 */ /* 0x000fe200078ef806 */
[----:B------:R-:W-:Y:S01]  /*ccd0*/  IMAD.SHL.U32 R5, R4, 0x2, RZ ;  /* 0x0000000204057824 */ /* 0x000fe200078e00ff */
[----:B----4-:R-:W-:Y:S01]  /*cce0*/  MOV R99, R97 ;  /* 0x0000006100637202 */ /* 0x010fe20000000f00 */
[----:B------:R-:W-:Y:S01]  /*ccf0*/  IMAD.HI R3, R0, 0x2, RZ ;  /* 0x0000000200037827 */ /* 0x000fe200078e02ff */
[----:B------:R-:W-:-:S02]  /*cd00*/  LOP3.LUT R97, R6, 0x780, RZ, 0xc0, !PT ;  /* 0x0000078006617812 */ /* 0x000fc400078ec0ff */
[----:B------:R-:W-:Y:S01]  /*cd10*/  IADD3 R0, P0, P1, R5, c[0x0][0x178], R2 ;  /* 0x00005e0005007a10 */ /* 0x000fe2000791e002 */
[----:B------:R-:W-:Y:S01]  /*cd20*/  IMAD.HI R6, R4, 0x2, RZ ;  /* 0x0000000204067827 */ /* 0x000fe200078e02ff */
[----:B------:R-:W-:Y:S02]  /*cd30*/  MOV R102, R99 ;  /* 0x0000006300667202 */ /* 0x000fe40000000f00 */
[----:B------:R-:W-:Y:S01]  /*cd40*/  IADD3 R4, R97, R98, RZ ;  /* 0x0000006261047210 */ /* 0x000fe20007ffe0ff */
[----:B------:R-:W-:Y:S01]  /*cd50*/  BAR.SYNC.DEFER_BLOCKING 0x0 ;  /* 0x0000000000007b1d */ /* 0x000fe20000010000 */
[----:B------:R-:W-:Y:S01]  /*cd60*/  IADD3.X R2, R6, c[0x0][0x17c], R3, P0, P1 ;  /* 0x00005f0006027a10 */ /* 0x000fe200007e2403 */
[C---:B-----5:R-:W-:Y:S01]  /*cd70*/  FMUL R3, R112.reuse, 8388608 ;  /* 0x4b00000070037820 */ /* 0x060fe20000400000 */
[----:B------:R-:W-:Y:S02]  /*cd80*/  FSETP.GEU.AND P1, PT, R112, 1.175494350822287508e-38, PT ;  /* 0x008000007000780b */ /* 0x000fe40003f2e000 */
[----:B------:R-:W-:-:S02]  /*cd90*/  LOP3.LUT R5, R96, 0x4008, R7, 0x78, !PT ;  /* 0x0000400860057812 */ /* 0x000fc400078e7807 */
[----:B------:R-:W-:Y:S01]  /*cda0*/  FSEL R6, R3, R112, !P1 ;  /* 0x0000007003067208 */ /* 0x000fe20004800000 */
[C---:B------:R-:W-:Y:S01]  /*cdb0*/  FMUL R3, R168.reuse, 8388608 ;  /* 0x4b000000a8037820 */ /* 0x040fe20000400000 */
[----:B------:R-:W-:-:S04]  /*cdc0*/  FSETP.GEU.AND P3, PT, R168, 1.175494350822287508e-38, PT ;  /* 0x00800000a800780b */ /* 0x000fc80003f6e000 */
[----:B------:R-:W-:Y:S02]  /*cdd0*/  FSEL R90, R3, R168, !P3 ;  /* 0x000000a8035a7208 */ /* 0x000fe40005800000 */
[----:B------:R-:W-:Y:S01]  /*cde0*/  FSEL R132, RZ, -23, P3 ;  /* 0xc1b80000ff847808 */ /* 0x000fe20001800000 */
[----:B------:R-:W-:Y:S01]  /*cdf0*/  FMUL R99, R170, 8388608 ;  /* 0x4b000000aa637820 */ /* 0x000fe20000400000 */
[----:B------:R-:W-:Y:S02]  /*ce00*/  IADD3 R97, R90, -0x3f3504f3, RZ ;  /* 0xc0cafb0d5a617810 */ /* 0x000fe40007ffe0ff */
[----:B------:R-:W-:Y:S02]  /*ce10*/  FSETP.GEU.AND P5, PT, R170, 1.175494350822287508e-38, PT ;  /* 0x00800000aa00780b */ /* 0x000fe40003fae000 */
[----:B------:R-:W-:Y:S02]  /*ce20*/  LOP3.LUT R97, R97, 0xff800000, RZ, 0xc0, !PT ;  /* 0xff80000061617812 */ /* 0x000fe400078ec0ff */
[----:B------:R-:W-:Y:S01]  /*ce30*/  FSEL R198, R99, R170, !P5 ;  /* 0x000000aa63c67208 */ /* 0x000fe20006800000 */
[C---:B------:R-:W-:Y:S01]  /*ce40*/  FMUL R99, R172.reuse, 8388608 ;  /* 0x4b000000ac637820 */ /* 0x040fe20000400000 */
[----:B------:R-:W-:Y:S01]  /*ce50*/  FSETP.GEU.AND P0, PT, R172, 1.175494350822287508e-38, PT ;  /* 0x00800000ac00780b */ /* 0x000fe20003f0e000 */
[C---:B------:R-:W-:Y:S01]  /*ce60*/  FMUL R7, R106.reuse, 8388608 ;  /* 0x4b0000006a077820 */ /* 0x040fe20000400000 */
[----:B------:R-:W-:Y:S01]  /*ce70*/  FSETP.GEU.AND P2, PT, R106, 1.175494350822287508e-38, PT ;  /* 0x008000006a00780b */ /* 0x000fe20003f4e000 */
[----:B------:R-:W0:Y:S01]  /*ce80*/  I2F R115, R97 ;  /* 0x0000006100737306 */ /* 0x000e220000201400 */
[C---:B------:R-:W-:Y:S01]  /*ce90*/  FMUL R219, R176.reuse, 8388608 ;  /* 0x4b000000b0db7820 */ /* 0x040fe20000400000 */
[----:B------:R-:W-:-:S04]  /*cea0*/  FSETP.GEU.AND P3, PT, R176, 1.175494350822287508e-38, PT ;  /* 0x00800000b000780b */ /* 0x000fc80003f6e000 */
[----:B------:R-:W-:Y:S02]  /*ceb0*/  FSEL R219, R219, R176, !P3 ;  /* 0x000000b0dbdb7208 */ /* 0x000fe40005800000 */
[----:B------:R-:W-:Y:S02]  /*cec0*/  FSEL R210, R99, R172, !P0 ;  /* 0x000000ac63d27208 */ /* 0x000fe40004000000 */
[----:B------:R-:W-:Y:S01]  /*ced0*/  IADD3 R110, R219, -0x3f3504f3, RZ ;  /* 0xc0cafb0ddb6e7810 */ /* 0x000fe20007ffe0ff */
[C---:B------:R-:W-:Y:S01]  /*cee0*/  FMUL R99, R174.reuse, 8388608 ;  /* 0x4b000000ae637820 */ /* 0x040fe20000400000 */
[----:B------:R-:W-:Y:S02]  /*cef0*/  FSEL R7, R7, R106, !P2 ;  /* 0x0000006a07077208 */ /* 0x000fe40005000000 */
[----:B------:R-:W-:Y:S01]  /*cf00*/  FSEL R121, RZ, -23, P2 ;  /* 0xc1b80000ff797808 */ /* 0x000fe20001000000 */
[----:B------:R-:W-:Y:S01]  /*cf10*/  IMAD.MOV.U32 R104, RZ, RZ, R101 ;  /* 0x000000ffff687224 */ /* 0x000fe200078e0065 */
[----:B------:R-:W-:-:S02]  /*cf20*/  FSETP.GEU.AND P2, PT, R174, 1.175494350822287508e-38, PT ;  /* 0x00800000ae00780b */ /* 0x000fc40003f4e000 */
[----:B------:R-:W-:Y:S01]  /*cf30*/  LOP3.LUT R110, R110, 0xff800000, RZ, 0xc0, !PT ;  /* 0xff8000006e6e7812 */ /* 0x000fe200078ec0ff */
[----:B------:R-:W-:Y:S01]  /*cf40*/  IMAD.MOV.U32 R113, RZ, RZ, R104 ;  /* 0x000000ffff717224 */ /* 0x000fe200078e0068 */
[----:B------:R-:W-:Y:S02]  /*cf50*/  MOV R116, R102 ;  /* 0x0000006600747202 */ /* 0x000fe40000000f00 */
[----:B------:R-:W-:Y:S02]  /*cf60*/  FSEL R216, R99, R174, !P2 ;  /* 0x000000ae63d87208 */ /* 0x000fe40005000000 */
[----:B------:R-:W1:Y:S01]  /*cf70*/  I2F R99, R110 ;  /* 0x0000006e00637306 */ /* 0x000e620000201400 */
[----:B------:R-:W-:Y:S01]  /*cf80*/  IMAD.MOV.U32 R117, RZ, RZ, R100 ;  /* 0x000000ffff757224 */ /* 0x000fe200078e0064 */
[----:B------:R-:W-:Y:S01]  /*cf90*/  MOV R123, R113 ;  /* 0x00000071007b7202 */ /* 0x000fe20000000f00 */
[----:B------:R-:W-:Y:S01]  /*cfa0*/  IMAD.MOV.U32 R166, RZ, RZ, R116 ;  /* 0x000000ffffa67224 */ /* 0x000fe200078e0074 */
[----:B------:R-:W-:Y:S01]  /*cfb0*/  FSEL R122, RZ, -23, P1 ;  /* 0xc1b80000ff7a7808 */ /* 0x000fe20000800000 */
[----:B0-----:R-:W-:Y:S01]  /*cfc0*/  FFMA.FTZ R115, R115, 1.1920928955078125e-07, R132 ;  /* 0x3400000073737823 */ /* 0x001fe20000010084 */
[----:B------:R-:W-:Y:S01]  /*cfd0*/  MOV R138, R117 ;  /* 0x00000075008a7202 */ /* 0x000fe20000000f00 */
[----:B------:R-:W-:Y:S01]  /*cfe0*/  FMUL R212, R173, 8388608 ;  /* 0x4b000000add47820 */ /* 0x000fe20000400000 */
[----:B------:R-:W-:Y:S01]  /*cff0*/  FSEL R135, RZ, -23, P0 ;  /* 0xc1b80000ff877808 */ /* 0x000fe20000000000 */
[----:B------:R-:W-:Y:S01]  /*d000*/  FMUL R245, R166, 8388608 ;  /* 0x4b000000a6f57820 */ /* 0x000fe20000400000 */
[----:B------:R-:W-:Y:S01]  /*d010*/  FSEL R132, RZ, -23, P3 ;  /* 0xc1b80000ff847808 */ /* 0x000fe20001800000 */
[----:B------:R-:W-:Y:S01]  /*d020*/  FMUL R98, R169, 8388608 ;  /* 0x4b000000a9627820 */ /* 0x000fe20000400000 */
[----:B------:R-:W-:-:S02]  /*d030*/  FSETP.GEU.AND P1, PT, R173, 1.175494350822287508e-38, PT ;  /* 0x00800000ad00780b */ /* 0x000fc40003f2e000 */
[----:B------:R-:W-:Y:S02]  /*d040*/  FSETP.GEU.AND P0, PT, R166, 1.175494350822287508e-38, PT ;  /* 0x00800000a600780b */ /* 0x000fe40003f0e000 */
[C---:B------:R-:W-:Y:S01]  /*d050*/  FSETP.GT.AND P3, PT, |R123|.reuse, 8.50705917302346158658e+37, PT ;  /* 0x7e8000007b00780b */ /* 0x040fe20003f64200 */
[----:B------:R-:W-:Y:S01]  /*d060*/  FMUL R246, R123, 8388608 ;  /* 0x4b0000007bf67820 */ /* 0x000fe20000400000 */
[----:B------:R-:W-:Y:S01]  /*d070*/  FSETP.GEU.AND P4, PT, R169, 1.175494350822287508e-38, PT ;  /* 0x00800000a900780b */ /* 0x000fe20003f8e000 */
[----:B------:R-:W-:Y:S01]  /*d080*/  FMUL R247, R138, 8388608 ;  /* 0x4b0000008af77820 */ /* 0x000fe20000400000 */
[----:B------:R-:W-:Y:S02]  /*d090*/  FSEL R141, RZ, -23, P2 ;  /* 0xc1b80000ff8d7808 */ /* 0x000fe40001000000 */
[----:B------:R-:W-:Y:S02]  /*d0a0*/  FSEL R212, R212, R173, !P1 ;  /* 0x000000add4d47208 */ /* 0x000fe40004800000 */
[----:B------:R-:W-:-:S02]  /*d0b0*/  FSEL R245, R245, R166, !P0 ;  /* 0x000000a6f5f57208 */ /* 0x000fc40004000000 */
[----:B------:R-:W-:Y:S02]  /*d0c0*/  FSEL R139, RZ, -23, P1 ;  /* 0xc1b80000ff8b7808 */ /* 0x000fe40000800000 */
[----:B------:R-:W-:Y:S02]  /*d0d0*/  FSETP.GEU.AND P2, PT, R123, 1.175494350822287508e-38, PT ;  /* 0x008000007b00780b */ /* 0x000fe40003f4e000 */
[----:B------:R-:W-:Y:S01]  /*d0e0*/  FSEL R251, RZ, -23, P0 ;  /* 0xc1b80000fffb7808 */ /* 0x000fe20000000000 */
[----:B------:R-:W-:Y:S01]  /*d0f0*/  FMUL R242, R177, 8388608 ;  /* 0x4b000000b1f27820 */ /* 0x000fe20000400000 */
[C---:B------:R-:W-:Y:S02]  /*d100*/  FSETP.GEU.AND P1, PT, R138.reuse, 1.175494350822287508e-38, PT ;  /* 0x008000008a00780b */ /* 0x040fe40003f2e000 */
[----:B------:R-:W-:Y:S01]  /*d110*/  FSETP.GT.AND P0, PT, |R138|, 8.50705917302346158658e+37, PT ;  /* 0x7e8000008a00780b */ /* 0x000fe20003f04200 */
[----:B-1----:R-:W-:Y:S01]  /*d120*/  FFMA.FTZ R99, R99, 1.1920928955078125e-07, R132 ;  /* 0x3400000063637823 */ /* 0x002fe20000010084 */
[----:B------:R-:W-:-:S02]  /*d130*/  FSEL R3, R98, R169, !P4 ;  /* 0x000000a962037208 */ /* 0x000fc40006000000 */
[----:B------:R-:W-:Y:S02]  /*d140*/  FSEL R131, RZ, -23, P4 ;  /* 0xc1b80000ff837808 */ /* 0x000fe40002000000 */
[----:B------:R-:W-:Y:S02]  /*d150*/  FSETP.GEU.AND P4, PT, R177, 1.175494350822287508e-38, PT ;  /* 0x00800000b100780b */ /* 0x000fe40003f8e000 */
[----:B------:R-:W-:Y:S02]  /*d160*/  FSEL R246, R246, R123, !P2 ;  /* 0x0000007bf6f67208 */ /* 0x000fe40005000000 */
[----:B------:R-:W-:Y:S02]  /*d170*/  FSEL R132, RZ, -23, P2 ;  /* 0xc1b80000ff847808 */ /* 0x000fe40001000000 */
[----:B------:R-:W-:Y:S02]  /*d180*/  FSEL R247, R247, R138, !P1 ;  /* 0x0000008af7f77208 */ /* 0x000fe40004800000 */
[----:B------:R-:W-:-:S02]  /*d190*/  FSEL R252, RZ, -23, P1 ;  /* 0xc1b80000fffc7808 */ /* 0x000fc40000800000 */
[----:B------:R-:W-:Y:S02]  /*d1a0*/  FSETP.GEU.AND P2, PT, |R138|, 1.175494350822287508e-38, PT ;  /* 0x008000008a00780b */ /* 0x000fe40003f4e200 */
[----:B------:R-:W-:Y:S02]  /*d1b0*/  FSETP.GT.AND P1, PT, |R166|, 8.50705917302346158658e+37, PT ;  /* 0x7e800000a600780b */ /* 0x000fe40003f24200 */
[----:B------:R-:W-:Y:S02]  /*d1c0*/  FSEL R242, R242, R177, !P4 ;  /* 0x000000b1f2f27208 */ /* 0x000fe40006000000 */
[----:B------:R-:W-:Y:S01]  /*d1d0*/  FSEL R248, RZ, -23, P4 ;  /* 0xc1b80000fff87808 */ /* 0x000fe20002000000 */
[----:B------:R-:W-:Y:S01]  /*d1e0*/  @P3 FMUL R167, R167, 0.25 ;  /* 0x3e800000a7a73820 */ /* 0x000fe20000400000 */
[C---:B------:R-:W-:Y:S01]  /*d1f0*/  FSETP.GEU.AND P4, PT, |R123|.reuse, 1.175494350822287508e-38, PT ;  /* 0x008000007b00780b */ /* 0x040fe20003f8e200 */
[----:B------:R-:W-:Y:S02]  /*d200*/  @P3 FMUL R123, R123, 0.25 ;  /* 0x3e8000007b7b3820 */ /* 0x000fe40000400000 */
[----:B------:R-:W-:-:S02]  /*d210*/  @P3 FMUL R130, R130, 0.25 ;  /* 0x3e80000082823820 */ /* 0x000fc40000400000 */
[----:B------:R-:W-:Y:S02]  /*d220*/  @P3 FMUL R187, R187, 0.25 ;  /* 0x3e800000bbbb3820 */ /* 0x000fe40000400000 */
[----:B------:R-:W-:Y:S02]  /*d230*/  @P3 FMUL R186, R186, 0.25 ;  /* 0x3e800000baba3820 */ /* 0x000fe40000400000 */
[----:B------:R-:W-:Y:S02]  /*d240*/  @P3 FMUL R191, R191, 0.25 ;  /* 0x3e800000bfbf3820 */ /* 0x000fe40000400000 */
[----:B------:R-:W-:Y:S02]  /*d250*/  @P3 FMUL R190, R190, 0.25 ;  /* 0x3e800000bebe3820 */ /* 0x000fe40000400000 */
[----:B------:R-:W-:Y:S02]  /*d260*/  @P3 FMUL R195, R195, 0.25 ;  /* 0x3e800000c3c33820 */ /* 0x000fe40000400000 */
[----:B------:R-:W-:Y:S01]  /*d270*/  @P3 FMUL R194, R194, 0.25 ;  /* 0x3e800000c2c23820 */ /* 0x000fe20000400000 */
[----:B------:R-:W-:-:S02]  /*d280*/  FSETP.GEU.AND P3, PT, |R166|, 1.175494350822287508e-38, PT ;  /* 0x00800000a600780b */ /* 0x000fc40003f6e200 */
[----:B------:R-:W-:Y:S01]  /*d290*/  IADD3 R113, R242, -0x3f3504f3, RZ ;  /* 0xc0cafb0df2717810 */ /* 0x000fe20007ffe0ff */
[----:B------:R-:W-:Y:S02]  /*d2a0*/  @P0 FMUL R138, R138, 0.25 ;  /* 0x3e8000008a8a0820 */ /* 0x000fe40000400000 */
[----:B------:R-:W-:Y:S01]  /*d2b0*/  @P0 FMUL R137, R137, 0.25 ;  /* 0x3e80000089890820 */ /* 0x000fe20000400000 */
[----:B------:R-:W-:Y:S01]  /*d2c0*/  LOP3.LUT R113, R113, 0xff800000, RZ, 0xc0, !PT ;  /* 0xff80000071717812 */ /* 0x000fe200078ec0ff */
[----:B------:R-:W-:Y:S02]  /*d2d0*/  @P0 FMUL R164, R164, 0.25 ;  /* 0x3e800000a4a40820 */ /* 0x000fe40000400000 */
[----:B------:R-:W-:Y:S02]  /*d2e0*/  @P0 FMUL R185, R185, 0.25 ;  /* 0x3e800000b9b90820 */ /* 0x000fe40000400000 */
[----:B------:R-:W-:Y:S02]  /*d2f0*/  @P0 FMUL R184, R184, 0.25 ;  /* 0x3e800000b8b80820 */ /* 0x000fe40000400000 */
[----:B------:R-:W-:-:S02]  /*d300*/  @P0 FMUL R189, R189, 0.25 ;  /* 0x3e800000bdbd0820 */ /* 0x000fc40000400000 */
[----:B------:R-:W-:Y:S02]  /*d310*/  @P0 FMUL R188, R188, 0.25 ;  /* 0x3e800000bcbc0820 */ /* 0x000fe40000400000 */
[----:B------:R-:W-:Y:S02]  /*d320*/  @P0 FMUL R193, R193, 0.25 ;  /* 0x3e800000c1c10820 */ /* 0x000fe40000400000 */
[----:B------:R-:W-:Y:S01]  /*d330*/  @P0 FMUL R192, R192, 0.25 ;  /* 0x3e800000c0c00820 */ /* 0x000fe20000400000 */
[----:B------:R-:W-:Y:S01]  /*d340*/  FSETP.GT.AND P0, PT, |R165|, 8.50705917302346158658e+37, PT ;  /* 0x7e800000a500780b */ /* 0x000fe20003f04200 */
[C---:B------:R-:W-:Y:S01]  /*d350*/  FMUL R208, R171.reuse, 8388608 ;  /* 0x4b000000abd07820 */ /* 0x040fe20000400000 */
[----:B------:R-:W-:Y:S01]  /*d360*/  FSETP.GEU.AND P6, PT, R171, 1.175494350822287508e-38, PT ;  /* 0x00800000ab00780b */ /* 0x000fe20003fce000 */
[----:B------:R-:W-:Y:S01]  /*d370*/  @!P2 FMUL R138, R138, 16777216 ;  /* 0x4b8000008a8aa820 */ /* 0x000fe20000400000 */
[----:B------:R-:W0:Y:S01]  /*d380*/  I2F R143, R113 ;  /* 0x00000071008f7306 */ /* 0x000e220000201400 */
[----:B------:R-:W-:-:S02]  /*d390*/  @!P2 FMUL R137, R137, 16777216 ;  /* 0x4b8000008989a820 */ /* 0x000fc40000400000 */
[----:B------:R-:W-:Y:S02]  /*d3a0*/  @!P2 FMUL R164, R164, 16777216 ;  /* 0x4b800000a4a4a820 */ /* 0x000fe40000400000 */
[----:B------:R-:W-:Y:S02]  /*d3b0*/  @!P2 FMUL R185, R185, 16777216 ;  /* 0x4b800000b9b9a820 */ /* 0x000fe40000400000 */
[----:B------:R-:W-:Y:S02]  /*d3c0*/  @!P2 FMUL R184, R184, 16777216 ;  /* 0x4b800000b8b8a820 */ /* 0x000fe40000400000 */
[----:B------:R-:W-:Y:S02]  /*d3d0*/  @!P2 FMUL R189, R189, 16777216 ;  /* 0x4b800000bdbda820 */ /* 0x000fe40000400000 */
[----:B------:R-:W-:Y:S02]  /*d3e0*/  @!P2 FMUL R188, R188, 16777216 ;  /* 0x4b800000bcbca820 */ /* 0x000fe40000400000 */
[----:B------:R-:W-:-:S02]  /*d3f0*/  @!P2 FMUL R193, R193, 16777216 ;  /* 0x4b800000c1c1a820 */ /* 0x000fc40000400000 */
[----:B------:R-:W-:Y:S01]  /*d400*/  @!P2 FMUL R192, R192, 16777216 ;  /* 0x4b800000c0c0a820 */ /* 0x000fe20000400000 */
[----:B------:R-:W-:Y:S01]  /*d410*/  FSETP.GEU.AND P2, PT, |R165|, 1.175494350822287508e-38, PT ;  /* 0x00800000a500780b */ /* 0x000fe20003f4e200 */
[----:B------:R-:W-:Y:S02]  /*d420*/  @P1 FMUL R166, R166, 0.25 ;  /* 0x3e800000a6a61820 */ /* 0x000fe40000400000 */
[----:B------:R-:W-:Y:S02]  /*d430*/  @P1 FMUL R145, R145, 0.25 ;  /* 0x3e80000091911820 */ /* 0x000fe40000400000 */
[----:B------:R-:W-:Y:S02]  /*d440*/  @P1 FMUL R146, R146, 0.25 ;  /* 0x3e80000092921820 */ /* 0x000fe40000400000 */
[----:B------:R-:W-:Y:S02]  /*d450*/  @P1 FMUL R160, R160, 0.25 ;  /* 0x3e800000a0a01820 */ /* 0x000fe40000400000 */
[----:B------:R-:W-:-:S02]  /*d460*/  @P1 FMUL R147, R147, 0.25 ;  /* 0x3e80000093931820 */ /* 0x000fc40000400000 */
[----:B------:R-:W-:Y:S02]  /*d470*/  @P1 FMUL R161, R161, 0.25 ;  /* 0x3e800000a1a11820 */ /* 0x000fe40000400000 */
[----:B------:R-:W-:Y:S02]  /*d480*/  @P1 FMUL R162, R162, 0.25 ;  /* 0x3e800000a2a21820 */ /* 0x000fe40000400000 */
[----:B------:R-:W-:Y:S02]  /*d490*/  @P1 FMUL R95, R95, 0.25 ;  /* 0x3e8000005f5f1820 */ /* 0x000fe40000400000 */
[----:B------:R-:W-:Y:S01]  /*d4a0*/  @P1 FMUL R94, R94, 0.25 ;  /* 0x3e8000005e5e1820 */ /* 0x000fe20000400000 */
[----:B------:R-:W-:Y:S01]  /*d4b0*/  FSETP.GT.AND P1, PT, |R178|, 8.50705917302346158658e+37, PT ;  /* 0x7e800000b200780b */ /* 0x000fe20003f24200 */
[----:B------:R-:W-:Y:S01]  /*d4c0*/  FMUL R244, R165, 8388608 ;  /* 0x4b000000a5f47820 */ /* 0x000fe20000400000 */
[----:B------:R-:W-:Y:S01]  /*d4d0*/  FSEL R208, R208, R171, !P6 ;  /* 0x000000abd0d07208 */ /* 0x000fe20007000000 */
[----:B------:R-:W-:Y:S01]  /*d4e0*/  @!P3 FMUL R166, R166, 16777216 ;  /* 0x4b800000a6a6b820 */ /* 0x000fe20000400000 */
[----:B------:R-:W-:Y:S01]  /*d4f0*/  FSEL R133, RZ, -23, P6 ;  /* 0xc1b80000ff857808 */ /* 0x000fe20003000000 */
[----:B------:R-:W-:Y:S01]  /*d500*/  @!P3 FMUL R145, R145, 16777216 ;  /* 0x4b8000009191b820 */ /* 0x000fe20000400000 */
[----:B------:R-:W-:Y:S01]  /*d510*/  FSETP.GEU.AND P6, PT, R165, 1.175494350822287508e-38, PT ;  /* 0x00800000a500780b */ /* 0x000fe20003fce000 */
[----:B------:R-:W-:-:S02]  /*d520*/  @!P3 FMUL R146, R146, 16777216 ;  /* 0x4b8000009292b820 */ /* 0x000fc40000400000 */
[----:B------:R-:W-:Y:S02]  /*d530*/  @!P3 FMUL R160, R160, 16777216 ;  /* 0x4b800000a0a0b820 */ /* 0x000fe40000400000 */
[----:B------:R-:W-:Y:S02]  /*d540*/  @!P3 FMUL R147, R147, 16777216 ;  /* 0x4b8000009393b820 */ /* 0x000fe40000400000 */
[----:B------:R-:W-:Y:S02]  /*d550*/  @!P3 FMUL R161, R161, 16777216 ;  /* 0x4b800000a1a1b820 */ /* 0x000fe40000400000 */
[----:B------:R-:W-:Y:S02]  /*d560*/  @!P3 FMUL R162, R162, 16777216 ;  /* 0x4b800000a2a2b820 */ /* 0x000fe40000400000 */
[----:B------:R-:W-:Y:S02]  /*d570*/  @!P3 FMUL R95, R95, 16777216 ;  /* 0x4b8000005f5fb820 */ /* 0x000fe40000400000 */
[----:B------:R-:W-:Y:S01]  /*d580*/  @!P3 FMUL R94, R94, 16777216 ;  /* 0x4b8000005e5eb820 */ /* 0x000fe20000400000 */
[C---:B------:R-:W-:Y:S01]  /*d590*/  FSETP.GEU.AND P3, PT, |R178|.reuse, 1.175494350822287508e-38, PT ;  /* 0x00800000b200780b */ /* 0x040fe20003f6e200 */
[----:B------:R-:W-:Y:S01]  /*d5a0*/  FMUL R243, R178, 8388608 ;  /* 0x4b000000b2f37820 */ /* 0x000fe20000400000 */
[----:B------:R-:W-:Y:S01]  /*d5b0*/  FSEL R134, RZ, -23, P5 ;  /* 0xc1b80000ff867808 */ /* 0x000fe20002800000 */
[----:B------:R-:W-:Y:S01]  /*d5c0*/  @P0 FMUL R175, R175, 0.25 ;  /* 0x3e800000afaf0820 */ /* 0x000fe20000400000 */
[----:B------:R-:W-:Y:S01]  /*d5d0*/  FSEL R244, R244, R165, !P6 ;  /* 0x000000a5f4f47208 */ /* 0x000fe20007000000 */
[----:B------:R-:W-:Y:S01]  /*d5e0*/  @P0 FMUL R165, R165, 0.25 ;  /* 0x3e800000a5a50820 */ /* 0x000fe20000400000 */
[----:B------:R-:W-:Y:S01]  /*d5f0*/  FSETP.GEU.AND P5, PT, R178, 1.175494350822287508e-38, PT ;  /* 0x00800000b200780b */ /* 0x000fe20003fae000 */
[----:B------:R-:W-:-:S02]  /*d600*/  @P0 FMUL R163, R163, 0.25 ;  /* 0x3e800000a3a30820 */ /* 0x000fc40000400000 */
[----:B------:R-:W-:Y:S02]  /*d610*/  @P0 FMUL R129, R129, 0.25 ;  /* 0x3e80000081810820 */ /* 0x000fe40000400000 */
[----:B------:R-:W-:Y:S02]  /*d620*/  @P0 FMUL R128, R128, 0.25 ;  /* 0x3e80000080800820 */ /* 0x000fe40000400000 */
[----:B------:R-:W-:Y:S02]  /*d630*/  @P0 FMUL R89, R89, 0.25 ;  /* 0x3e80000059590820 */ /* 0x000fe40000400000 */
[----:B------:R-:W-:Y:S02]  /*d640*/  @P0 FMUL R88, R88, 0.25 ;  /* 0x3e80000058580820 */ /* 0x000fe40000400000 */
[----:B------:R-:W-:Y:S02]  /*d650*/  @P0 FMUL R93, R93, 0.25 ;  /* 0x3e8000005d5d0820 */ /* 0x000fe40000400000 */
[----:B------:R-:W-:Y:S01]  /*d660*/  @P0 FMUL R92, R92, 0.25 ;  /* 0x3e8000005c5c0820 */ /* 0x000fe20000400000 */
[----:B------:R-:W-:Y:S01]  /*d670*/  FSETP.GT.AND P0, PT, |R177|, 8.50705917302346158658e+37, PT ;  /* 0x7e800000b100780b */ /* 0x000fe20003f04200 */
[----:B------:R-:W-:Y:S01]  /*d680*/  @!P2 FMUL R165, R165, 16777216 ;  /* 0x4b800000a5a5a820 */ /* 0x000fe20000400000 */
[----:B------:R-:W-:Y:S01]  /*d690*/  FSEL R243, R243, R178, !P5 ;  /* 0x000000b2f3f37208 */ /* 0x000fe20006800000 */
        /* <DEDUP_REMOVED lines=19> */
[----:B0-----:R-:W-:Y:S01]  /*d7d0*/  FFMA.FTZ R248, R143, 1.1920928955078125e-07, R248 ;  /* 0x340000008ff87823 */ /* 0x001fe200000100f8 */
[----:B------:R-:W-:Y:S01]  /*d7e0*/  MUFU.RCP R166, R166 ;  /* 0x000000a600a67308 */ /* 0x000fe20000001000 */
[----:B------:R-:W-:-:S02]  /*d7f0*/  @!P3 FMUL R178, R178, 16777216 ;  /* 0x4b800000b2b2b820 */ /* 0x000fc40000400000 */
[----:B------:R-:W-:Y:S02]  /*d800*/  @!P3 FMUL R87, R87, 16777216 ;  /* 0x4b8000005757b820 */ /* 0x000fe40000400000 */
[----:B------:R-:W-:Y:S02]  /*d810*/  @!P3 FMUL R86, R86, 16777216 ;  /* 0x4b8000005656b820 */ /* 0x000fe40000400000 */
[----:B------:R-:W-:Y:S01]  /*d820*/  @!P3 FMUL R83, R83, 16777216 ;  /* 0x4b8000005353b820 */ /* 0x000fe20000400000 */
[----:B------:R-:W0:Y:S01]  /*d830*/  MUFU.RCP R143, R138 ;  /* 0x0000008a008f7308 */ /* 0x000e220000001000 */
[----:B------:R-:W-:Y:S02]  /*d840*/  @!P3 FMUL R82, R82, 16777216 ;  /* 0x4b8000005252b820 */ /* 0x000fe40000400000 */
[----:B------:R-:W-:Y:S02]  /*d850*/  @!P3 FMUL R79, R79, 16777216 ;  /* 0x4b8000004f4fb820 */ /* 0x000fe40000400000 */
[----:B------:R-:W-:-:S02]  /*d860*/  @!P3 FMUL R78, R78, 16777216 ;  /* 0x4b8000004e4eb820 */ /* 0x000fc40000400000 */
[----:B------:R-:W-:Y:S02]  /*d870*/  @!P3 FMUL R75, R75, 16777216 ;  /* 0x4b8000004b4bb820 */ /* 0x000fe40000400000 */
[----:B------:R-:W-:Y:S01]  /*d880*/  @!P3 FMUL R74, R74, 16777216 ;  /* 0x4b8000004a4ab820 */ /* 0x000fe20000400000 */
[----:B------:R-:W-:Y:S01]  /*d890*/  FSETP.GEU.AND P3, PT, |R176|, 1.175494350822287508e-38, PT ;  /* 0x00800000b000780b */ /* 0x000fe20003f6e200 */
[----:B------:R-:W-:Y:S02]  /*d8a0*/  @P0 FMUL R177, R177, 0.25 ;  /* 0x3e800000b1b10820 */ /* 0x000fe40000400000 */
[----:B------:R-:W-:Y:S02]  /*d8b0*/  @P0 FMUL R85, R85, 0.25 ;  /* 0x3e80000055550820 */ /* 0x000fe40000400000 */
[----:B------:R-:W-:Y:S02]  /*d8c0*/  @P0 FMUL R84, R84, 0.25 ;  /* 0x3e80000054540820 */ /* 0x000fe40000400000 */
[----:B------:R-:W-:-:S02]  /*d8d0*/  @P0 FMUL R81, R81, 0.25 ;  /* 0x3e80000051510820 */ /* 0x000fc40000400000 */
[----:B------:R-:W-:Y:S02]  /*d8e0*/  @P0 FMUL R80, R80, 0.25 ;  /* 0x3e80000050500820 */ /* 0x000fe40000400000 */
[----:B------:R-:W-:Y:S02]  /*d8f0*/  @P0 FMUL R77, R77, 0.25 ;  /* 0x3e8000004d4d0820 */ /* 0x000fe40000400000 */
[----:B------:R-:W-:Y:S02]  /*d900*/  @P0 FMUL R76, R76, 0.25 ;  /* 0x3e8000004c4c0820 */ /* 0x000fe40000400000 */
[----:B------:R-:W-:Y:S02]  /*d910*/  @P0 FMUL R73, R73, 0.25 ;  /* 0x3e80000049490820 */ /* 0x000fe40000400000 */
[----:B------:R-:W-:Y:S01]  /*d920*/  @P0 FMUL R72, R72, 0.25 ;  /* 0x3e80000048480820 */ /* 0x000fe20000400000 */
[----:B------:R-:W-:Y:S01]  /*d930*/  FSETP.GT.AND P0, PT, |R174|, 8.50705917302346158658e+37, PT ;  /* 0x7e800000ae00780b */ /* 0x000fe20003f04200 */
[----:B------:R-:W-:-:S02]  /*d940*/  @!P2 FMUL R177, R177, 16777216 ;  /* 0x4b800000b1b1a820 */ /* 0x000fc40000400000 */
[----:B------:R-:W-:Y:S02]  /*d950*/  @!P2 FMUL R85, R85, 16777216 ;  /* 0x4b8000005555a820 */ /* 0x000fe40000400000 */
[----:B------:R-:W-:Y:S02]  /*d960*/  @!P2 FMUL R84, R84, 16777216 ;  /* 0x4b8000005454a820 */ /* 0x000fe40000400000 */
[----:B------:R-:W-:Y:S02]  /*d970*/  @!P2 FMUL R81, R81, 16777216 ;  /* 0x4b8000005151a820 */ /* 0x000fe40000400000 */
        /* <DEDUP_REMOVED lines=26> */
[----:B0-----:R-:W-:Y:S02]  /*db20*/  FMUL R138, R143, R164 ;  /* 0x000000a48f8a7220 */ /* 0x001fe40000400000 */
        /* <DEDUP_REMOVED lines=8> */
[----:B------:R-:W0:Y:S01]  /*dbb0*/  MUFU.RCP R166, R165 ;  /* 0x000000a500a67308 */ /* 0x000e220000001000 */
[----:B------:R-:W-:-:S02]  /*dbc0*/  @P0 FMUL R174, R174, 0.25 ;  /* 0x3e800000aeae0820 */ /* 0x000fc40000400000 */
[----:B------:R-:W-:Y:S02]  /*dbd0*/  @P0 FMUL R69, R69, 0.25 ;  /* 0x3e80000045450820 */ /* 0x000fe40000400000 */
[----:B------:R-:W-:Y:S02]  /*dbe0*/  @P0 FMUL R68, R68, 0.25 ;  /* 0x3e80000044440820 */ /* 0x000fe40000400000 */
[----:B------:R-:W-:Y:S02]  /*dbf0*/  @P0 FMUL R65, R65, 0.25 ;  /* 0x3e80000041410820 */ /* 0x000fe40000400000 */
[----:B------:R-:W-:Y:S02]  /*dc00*/  @P0 FMUL R64, R64, 0.25 ;  /* 0x3e80000040400820 */ /* 0x000fe40000400000 */
[----:B------:R-:W-:Y:S02]  /*dc10*/  @P0 FMUL R61, R61, 0.25 ;  /* 0x3e8000003d3d0820 */ /* 0x000fe40000400000 */
[----:B------:R-:W-:-:S02]  /*dc20*/  @P0 FMUL R60, R60, 0.25 ;  /* 0x3e8000003c3c0820 */ /* 0x000fc40000400000 */
[----:B------:R-:W-:Y:S02]  /*dc30*/  @P0 FMUL R57, R57, 0.25 ;  /* 0x3e80000039390820 */ /* 0x000fe40000400000 */
[----:B------:R-:W-:Y:S01]  /*dc40*/  @P0 FMUL R56, R56, 0.25 ;  /* 0x3e80000038380820 */ /* 0x000fe20000400000 */
[----:B------:R-:W-:Y:S01]  /*dc50*/  FSETP.GT.AND P0, PT, |R172|, 8.50705917302346158658e+37, PT ;  /* 0x7e800000ac00780b */ /* 0x000fe20003f04200 */
[----:B------:R-:W1:Y:S01]  /*dc60*/  MUFU.RCP R178, R178 ;  /* 0x000000b200b27308 */ /* 0x000e620000001000 */
[----:B------:R-:W-:Y:S02]  /*dc70*/  @!P2 FMUL R174, R174, 16777216 ;  /* 0x4b800000aeaea820 */ /* 0x000fe40000400000 */
[----:B------:R-:W-:Y:S02]  /*dc80*/  @!P2 FMUL R69, R69, 16777216 ;  /* 0x4b8000004545a820 */ /* 0x000fe40000400000 */
[----:B------:R-:W-:Y:S02]  /*dc90*/  @!P2 FMUL R68, R68, 16777216 ;  /* 0x4b8000004444a820 */ /* 0x000fe40000400000 */
[----:B------:R-:W-:-:S02]  /*dca0*/  @!P2 FMUL R65, R65, 16777216 ;  /* 0x4b8000004141a820 */ /* 0x000fc40000400000 */
[----:B------:R-:W-:Y:S02]  /*dcb0*/  @!P2 FMUL R64, R64, 16777216 ;  /* 0x4b8000004040a820 */ /* 0x000fe40000400000 */
[----:B------:R-:W-:Y:S02]  /*dcc0*/  @!P2 FMUL R61, R61, 16777216 ;  /* 0x4b8000003d3da820 */ /* 0x000fe40000400000 */
[----:B------:R-:W-:Y:S02]  /*dcd0*/  @!P2 FMUL R60, R60, 16777216 ;  /* 0x4b8000003c3ca820 */ /* 0x000fe40000400000 */
[----:B------:R-:W-:Y:S02]  /*dce0*/  @!P2 FMUL R57, R57, 16777216 ;  /* 0x4b8000003939a820 */ /* 0x000fe40000400000 */
[----:B------:R-:W-:Y:S01]  /*dcf0*/  @!P2 FMUL R56, R56, 16777216 ;  /* 0x4b8000003838a820 */ /* 0x000fe20000400000 */
[----:B------:R-:W-:Y:S01]  /*dd00*/  FSETP.GEU.AND P2, PT, |R172|, 1.175494350822287508e-38, PT ;  /* 0x00800000ac00780b */ /* 0x000fe20003f4e200 */
[----:B------:R-:W-:Y:S01]  /*dd10*/  @P1 FMUL R173, R173, 0.25 ;  /* 0x3e800000adad1820 */ /* 0x000fe20000400000 */
[----:B------:R-:W2:Y:S01]  /*dd20*/  MUFU.RCP R177, R177 ;  /* 0x000000b100b17308 */ /* 0x000ea20000001000 */
[----:B------:R-:W-:-:S02]  /*dd30*/  @P1 FMUL R55, R55, 0.25 ;  /* 0x3e80000037371820 */ /* 0x000fc40000400000 */
[----:B------:R-:W-:Y:S02]  /*dd40*/  @P1 FMUL R54, R54, 0.25 ;  /* 0x3e80000036361820 */ /* 0x000fe40000400000 */
[----:B------:R-:W-:Y:S02]  /*dd50*/  @P1 FMUL R51, R51, 0.25 ;  /* 0x3e80000033331820 */ /* 0x000fe40000400000 */
[----:B------:R-:W-:Y:S02]  /*dd60*/  @P1 FMUL R50, R50, 0.25 ;  /* 0x3e80000032321820 */ /* 0x000fe40000400000 */
[----:B------:R-:W-:Y:S02]  /*dd70*/  @P1 FMUL R47, R47, 0.25 ;  /* 0x3e8000002f2f1820 */ /* 0x000fe40000400000 */
[----:B------:R-:W-:Y:S02]  /*dd80*/  @P1 FMUL R46, R46, 0.25 ;  /* 0x3e8000002e2e1820 */ /* 0x000fe40000400000 */
[----:B------:R-:W-:-:S02]  /*dd90*/  @P1 FMUL R43, R43, 0.25 ;  /* 0x3e8000002b2b1820 */ /* 0x000fc40000400000 */
[----:B------:R-:W-:Y:S01]  /*dda0*/  @P1 FMUL R42, R42, 0.25 ;  /* 0x3e8000002a2a1820 */ /* 0x000fe20000400000 */
[----:B------:R-:W-:Y:S01]  /*ddb0*/  FSETP.GT.AND P1, PT, |R171|, 8.50705917302346158658e+37, PT ;  /* 0x7e800000ab00780b */ /* 0x000fe20003f24200 */
[----:B------:R-:W-:Y:S02]  /*ddc0*/  @!P3 FMUL R173, R173, 16777216 ;  /* 0x4b800000adadb820 */ /* 0x000fe40000400000 */
[----:B------:R-:W-:Y:S02]  /*ddd0*/  @!P3 FMUL R55, R55, 16777216 ;  /* 0x4b8000003737b820 */ /* 0x000fe40000400000 */
[----:B------:R-:W-:Y:S02]  /*dde0*/  @!P3 FMUL R54, R54, 16777216 ;  /* 0x4b8000003636b820 */ /* 0x000fe40000400000 */
[----:B------:R-:W-:Y:S02]  /*ddf0*/  @!P3 FMUL R51, R51, 16777216 ;  /* 0x4b8000003333b820 */ /* 0x000fe40000400000 */
[----:B------:R-:W-:-:S02]  /*de00*/  @!P3 FMUL R50, R50, 16777216 ;  /* 0x4b8000003232b820 */ /* 0x000fc40000400000 */
[----:B------:R-:W-:Y:S02]  /*de10*/  @!P3 FMUL R47, R47, 16777216 ;  /* 0x4b8000002f2fb820 */ /* 0x000fe40000400000 */
[----:B------:R-:W-:Y:S02]  /*de20*/  @!P3 FMUL R46, R46, 16777216 ;  /* 0x4b8000002e2eb820 */ /* 0x000fe40000400000 */
[----:B------:R-:W-:Y:S02]  /*de30*/  @!P3 FMUL R43, R43, 16777216 ;  /* 0x4b8000002b2bb820 */ /* 0x000fe40000400000 */
[----:B------:R-:W-:Y:S01]  /*de40*/  @!P3 FMUL R42, R42, 16777216 ;  /* 0x4b8000002a2ab820 */ /* 0x000fe20000400000 */
[----:B------:R-:W-:Y:S01]  /*de50*/  FSETP.GEU.AND P3, PT, |R171|, 1.175494350822287508e-38, PT ;  /* 0x00800000ab00780b */ /* 0x000fe20003f6e200 */
[----:B------:R-:W3:Y:S01]  /*de60*/  MUFU.RCP R176, R176 ;  /* 0x000000b000b07308 */ /* 0x000ee20000001000 */
[----:B------:R-:W-:Y:S02]  /*de70*/  @P0 FMUL R172, R172, 0.25 ;  /* 0x3e800000acac0820 */ /* 0x000fe40000400000 */
[----:B0-----:R-:W-:-:S02]  /*de80*/  FMUL R165, R166, R88 ;  /* 0x00000058a6a57220 */ /* 0x001fc40000400000 */
[C---:B------:R-:W-:Y:S02]  /*de90*/  FMUL R94, R166.reuse, R175 ;  /* 0x000000afa65e7220 */ /* 0x040fe40000400000 */
[C---:B------:R-:W-:Y:S01]  /*dea0*/  FMUL R163, R166.reuse, R163 ;  /* 0x000000a3a6a37220 */ /* 0x040fe20000400000 */
[----:B------:R-:W0:Y:S01]  /*deb0*/  MUFU.RCP R174, R174 ;  /* 0x000000ae00ae7308 */ /* 0x000e220000001000 */
[C---:B------:R-:W-:Y:S02]  /*dec0*/  FMUL R129, R166.reuse, R129 ;  /* 0x00000081a6817220 */ /* 0x040fe40000400000 */
[C---:B------:R-:W-:Y:S02]  /*ded0*/  FMUL R128, R166.reuse, R128 ;  /* 0x00000080a6807220 */ /* 0x040fe40000400000 */
[C---:B------:R-:W-:Y:S02]  /*dee0*/  FMUL R89, R166.reuse, R89 ;  /* 0x00000059a6597220 */ /* 0x040fe40000400000 */
[----:B------:R-:W-:-:S02]  /*def0*/  FMUL R88, R166, R93 ;  /* 0x0000005da6587220 */ /* 0x000fc40000400000 */
[----:B------:R-:W-:Y:S02]  /*df00*/  FMUL R166, R166, R92 ;  /* 0x0000005ca6a67220 */ /* 0x000fe40000400000 */
[----:B-1----:R-:W-:Y:S02]  /*df10*/  FMUL R92, R178, R83 ;  /* 0x00000053b25c7220 */ /* 0x002fe40000400000 */
[----:B------:R-:W-:Y:S01]  /*df20*/  @!P2 FMUL R172, R172, 16777216 ;  /* 0x4b800000acaca820 */ /* 0x000fe20000400000 */
[----:B------:R-:W1:Y:S01]  /*df30*/  MUFU.RCP R173, R173 ;  /* 0x000000ad00ad7308 */ /* 0x000e620000001000 */
[C---:B------:R-:W-:Y:S02]  /*df40*/  FMUL R83, R178.reuse, R82 ;  /* 0x00000052b2537220 */ /* 0x040fe40000400000 */
[----:B------:R-:W-:Y:S02]  /*df50*/  @P1 FMUL R171, R171, 0.25 ;  /* 0x3e800000abab1820 */ /* 0x000fe40000400000 */
[----:B------:R-:W-:-:S02]  /*df60*/  FMUL R82, R178, R75 ;  /* 0x0000004bb2527220 */ /* 0x000fc40000400000 */
[----:B------:R-:W-:Y:S02]  /*df70*/  FMUL R75, R178, R74 ;  /* 0x0000004ab24b7220 */ /* 0x000fe40000400000 */
[C---:B--2---:R-:W-:Y:S01]  /*df80*/  FMUL R74, R177.reuse, R81 ;  /* 0x00000051b14a7220 */ /* 0x044fe20000400000 */
[----:B------:R-:W2:Y:S01]  /*df90*/  MUFU.RCP R172, R172 ;  /* 0x000000ac00ac7308 */ /* 0x000ea20000001000 */
[----:B------:R-:W-:Y:S02]  /*dfa0*/  FMUL R81, R177, R80 ;  /* 0x00000050b1517220 */ /* 0x000fe40000400000 */
[----:B------:R-:W-:Y:S02]  /*dfb0*/  @!P3 FMUL R171, R171, 16777216 ;  /* 0x4b800000ababb820 */ /* 0x000fe40000400000 */
[C---:B------:R-:W-:Y:S02]  /*dfc0*/  FMUL R80, R177.reuse, R76 ;  /* 0x0000004cb1507220 */ /* 0x040fe40000400000 */
[----:B------:R-:W-:-:S02]  /*dfd0*/  FMUL R76, R177, R73 ;  /* 0x00000049b14c7220 */ /* 0x000fc40000400000 */
[----:B------:R-:W-:Y:S02]  /*dfe0*/  FMUL R73, R177, R72 ;  /* 0x00000048b1497220 */ /* 0x000fe40000400000 */
[----:B---3--:R-:W-:Y:S02]  /*dff0*/  FMUL R72, R176, R67 ;  /* 0x00000043b0487220 */ /* 0x008fe40000400000 */
        /* <DEDUP_REMOVED lines=9> */
[C---:B------:R-:W-:Y:S01]  /*e090*/  FMUL R67, R176.reuse, R66 ;  /* 0x00000042b0437220 */ /* 0x040fe20000400000 */
[----:B------:R-:W3:Y:S01]  /*e0a0*/  MUFU.RCP R171, R171 ;  /* 0x000000ab00ab7308 */ /* 0x000ee20000001000 */
[----:B------:R-:W-:-:S02]  /*e0b0*/  FMUL R66, R176, R59 ;  /* 0x0000003bb0427220 */ /* 0x000fc40000400000 */
[----:B------:R-:W-:Y:S02]  /*e0c0*/  FMUL R59, R176, R58 ;  /* 0x0000003ab03b7220 */ /* 0x000fe40000400000 */
[----:B0-----:R-:W-:Y:S02]  /*e0d0*/  FMUL R58, R174, R65 ;  /* 0x00000041ae3a7220 */ /* 0x001fe40000400000 */
        /* <DEDUP_REMOVED lines=9> */
[----:B------:R-:W-:Y:S02]  /*e170*/  FMUL R65, R174, R64 ;  /* 0x00000040ae417220 */ /* 0x000fe40000400000 */
        /* <DEDUP_REMOVED lines=9> */
[C---:B------:R-:W-:Y:S02]  /*e210*/  FMUL R64, R174.reuse, R60 ;  /* 0x0000003cae407220 */ /* 0x040fe40000400000 */
[C---:B------:R-:W-:Y:S02]  /*e220*/  FMUL R60, R174.reuse, R57 ;  /* 0x00000039ae3c7220 */ /* 0x040fe40000400000 */
[----:B------:R-:W-:Y:S02]  /*e230*/  FMUL R57, R174, R56 ;  /* 0x00000038ae397220 */ /* 0x000fe40000400000 */
[----:B-1----:R-:W-:Y:S02]  /*e240*/  FMUL R56, R173, R51 ;  /* 0x00000033ad387220 */ /* 0x002fe40000400000 */
        /* <DEDUP_REMOVED lines=9> */
[C---:B------:R-:W-:Y:S02]  /*e2e0*/  FMUL R51, R173.reuse, R50 ;  /* 0x00000032ad337220 */ /* 0x040fe40000400000 */
[C---:B------:R-:W-:Y:S01]  /*e2f0*/  FMUL R50, R173.reuse, R43 ;  /* 0x0000002bad327220 */ /* 0x040fe20000400000 */
[----:B------:R-:W-:Y:S01]  /*e300*/  IADD3 R105, R210, -0x3f3504f3, RZ ;  /* 0xc0cafb0dd2697810 */ /* 0x000fe20007ffe0ff */
[----:B------:R-:W-:Y:S02]  /*e310*/  FMUL R43, R173, R42 ;  /* 0x0000002aad2b7220 */ /* 0x000fe40000400000 */
[C---:B--2---:R-:W-:Y:S02]  /*e320*/  FMUL R42, R172.reuse, R49 ;  /* 0x00000031ac2a7220 */ /* 0x044fe40000400000 */
[----:B------:R-:W-:-:S02]  /*e330*/  FMUL R49, R172, R48 ;  /* 0x00000030ac317220 */ /* 0x000fc40000400000 */
[----:B------:R-:W-:Y:S02]  /*e340*/  @P0 FMUL R170, R170, 0.25 ;  /* 0x3e800000aaaa0820 */ /* 0x000fe40000400000 */
[C---:B------:R-:W-:Y:S01]  /*e350*/  FMUL R48, R172.reuse, R44 ;  /* 0x0000002cac307220 */ /* 0x040fe20000400000 */
[----:B------:R-:W-:Y:S01]  /*e360*/  LOP3.LUT R105, R105, 0xff800000, RZ, 0xc0, !PT ;  /* 0xff80000069697812 */ /* 0x000fe200078ec0ff */
[----:B------:R-:W-:Y:S02]  /*e370*/  FMUL R44, R172, R41 ;  /* 0x00000029ac2c7220 */ /* 0x000fe40000400000 */
        /* <DEDUP_REMOVED lines=9> */
[----:B------:R-:W-:-:S02]  /*e410*/  FMUL R41, R172, R40 ;  /* 0x00000028ac297220 */ /* 0x000fc40000400000 */
[C---:B---3--:R-:W-:Y:S02]  /*e420*/  FMUL R40, R171.reuse, R35 ;  /* 0x00000023ab287220 */ /* 0x048fe40000400000 */
[----:B------:R-:W-:Y:S02]  /*e430*/  @!P2 FMUL R170, R170, 16777216 ;  /* 0x4b800000aaaaa820 */ /* 0x000fe40000400000 */
        /* <DEDUP_REMOVED lines=11> */
[----:B------:R-:W-:Y:S01]  /*e4f0*/  FMUL R34, R171, R27 ;  /* 0x0000001bab227220 */ /* 0x000fe20000400000 */
        /* <DEDUP_REMOVED lines=10> */
[----:B------:R-:W-:Y:S02]  /*e5a0*/  FMUL R27, R171, R26 ;  /* 0x0000001aab1b7220 */ /* 0x000fe40000400000 */
        /* <DEDUP_REMOVED lines=21> */
[----:B------:R-:W-:Y:S02]  /*e700*/  @P1 FMUL R112, R112, 0.25 ;  /* 0x3e80000070701820 */ /* 0x000fe40000400000 */
[----:B------:R-:W-:Y:S02]  /*e710*/  @!P4 FMUL R123, R123, 16777216 ;  /* 0x4b8000007b7bc820 */ /* 0x000fe40000400000 */
[----:B------:R-:W-:Y:S02]  /*e720*/  @!P2 FMUL R168, R168, 16777216 ;  /* 0x4b800000a8a8a820 */ /* 0x000fe40000400000 */
[----:B0-----:R-:W-:-:S02]  /*e730*/  FFMA.FTZ R104, R104, 1.1920928955078125e-07, R135 ;  /* 0x3400000068687823 */ /* 0x001fc40000010087 */
[----:B------:R-:W-:Y:S01]  /*e740*/  @!P2 FMUL R21, R21, 16777216 ;  /* 0x4b8000001515a820 */ /* 0x000fe20000400000 */
[----:B------:R-:W0:Y:S01]  /*e750*/  MUFU.RCP R135, R123 ;  /* 0x0000007b00877308 */ /* 0x000e220000001000 */
        /* <DEDUP_REMOVED lines=8> */
[----:B------:R-:W-:Y:S02]  /*e7e0*/  @!P3 FMUL R112, R112, 16777216 ;  /* 0x4b8000007070b820 */ /* 0x000fe40000400000 */
[----:B-1----:R-:W-:Y:S01]  /*e7f0*/  FMUL R93, R26, R37 ;  /* 0x000000251a5d7220 */ /* 0x002fe20000400000 */
[----:B------:R-:W-:Y:S01]  /*e800*/  MUFU.RCP R168, R168 ;  /* 0x000000a800a87308 */ /* 0x000fe20000001000 */
[----:B------:R-:W-:-:S07]  /*e810*/  IADD3 R91, R6, -0x3f3504f3, RZ ;  /* 0xc0cafb0d065b7810 */ /* 0x000fce0007ffe0ff */
[----:B------:R-:W1:Y:S01]  /*e820*/  MUFU.RCP R37, R169 ;  /* 0x000000a900257308 */ /* 0x000e620000001000 */
[----:B------:R-:W-:Y:S01]  /*e830*/  IADD3 R107, R212, -0x3f3504f3, RZ ;  /* 0xc0cafb0dd46b7810 */ /* 0x000fe20007ffe0ff */
[----:B------:R-:W-:Y:S01]  /*e840*/  @P0 FMUL R106, R106, 0.25 ;  /* 0x3e8000006a6a0820 */ /* 0x000fe20000400000 */
[----:B------:R-:W-:Y:S02]  /*e850*/  IADD3 R109, R216, -0x3f3504f3, RZ ;  /* 0xc0cafb0dd86d7810 */ /* 0x000fe40007ffe0ff */
[----:B------:R-:W-:-:S03]  /*e860*/  IADD3 R120, R245, -0x3f3504f3, RZ ;  /* 0xc0cafb0df5787810 */ /* 0x000fc60007ffe0ff */
[----:B------:R-:W2:Y:S01]  /*e870*/  MUFU.RCP R112, R112 ;  /* 0x0000007000707308 */ /* 0x000ea20000001000 */
[----:B------:R-:W-:Y:S01]  /*e880*/  LOP3.LUT R91, R91, 0xff800000, RZ, 0xc0, !PT ;  /* 0xff8000005b5b7812 */ /* 0x000fe200078ec0ff */
[----:B------:R-:W-:Y:S01]  /*e890*/  @!P4 FMUL R167, R167, 16777216 ;  /* 0x4b800000a7a7c820 */ /* 0x000fe20000400000 */
[----:B------:R-:W-:Y:S01]  /*e8a0*/  LOP3.LUT R107, R107, 0xff800000, RZ, 0xc0, !PT ;  /* 0xff8000006b6b7812 */ /* 0x000fe200078ec0ff */
[----:B------:R-:W-:Y:S01]  /*e8b0*/  @P1 FMUL R125, R125, 0.25 ;  /* 0x3e8000007d7d1820 */ /* 0x000fe20000400000 */
[----:B------:R-:W-:Y:S01]  /*e8c0*/  LOP3.LUT R109, R109, 0xff800000, RZ, 0xc0, !PT ;  /* 0xff8000006d6d7812 */ /* 0x000fe200078ec0ff */
[----:B------:R-:W-:Y:S01]  /*e8d0*/  @P1 FMUL R124, R124, 0.25 ;  /* 0x3e8000007c7c1820 */ /* 0x000fe20000400000 */
[----:B------:R-:W-:Y:S01]  /*e8e0*/  LOP3.LUT R120, R120, 0xff800000, RZ, 0xc0, !PT ;  /* 0xff80000078787812 */ /* 0x000fe200078ec0ff */
[----:B------:R-:W-:Y:S02]  /*e8f0*/  @P1 FMUL R149, R149, 0.25 ;  /* 0x3e80000095951820 */ /* 0x000fe40000400000 */
[----:B------:R-:W-:-:S02]  /*e900*/  @P1 FMUL R148, R148, 0.25 ;  /* 0x3e80000094941820 */ /* 0x000fc40000400000 */
[----:B------:R-:W-:Y:S02]  /*e910*/  @P1 FMUL R153, R153, 0.25 ;  /* 0x3e80000099991820 */ /* 0x000fe40000400000 */
[----:B------:R-:W-:Y:S02]  /*e920*/  @P1 FMUL R152, R152, 0.25 ;  /* 0x3e80000098981820 */ /* 0x000fe40000400000 */
[----:B------:R-:W-:Y:S02]  /*e930*/  @P1 FMUL R156, R156, 0.25 ;  /* 0x3e8000009c9c1820 */ /* 0x000fe40000400000 */
[----:B------:R-:W-:Y:S01]  /*e940*/  @!P2 FMUL R106, R106, 16777216 ;  /* 0x4b8000006a6aa820 */ /* 0x000fe20000400000 */
[----:B------:R-:W3:Y:S01]  /*e950*/  I2F R119, R91 ;  /* 0x0000005b00777306 */ /* 0x000ee20000201400 */
[----:B------:R-:W-:Y:S02]  /*e960*/  @P1 FMUL R157, R157, 0.25 ;  /* 0x3e8000009d9d1820 */ /* 0x000fe40000400000 */
[----:B------:R-:W-:-:S02]  /*e970*/  FMUL R39, R171, R39 ;  /* 0x00000027ab277220 */ /* 0x000fc40000400000 */
[C---:B------:R-:W-:Y:S02]  /*e980*/  FMUL R38, R171.reuse, R38 ;  /* 0x00000026ab267220 */ /* 0x040fe40000400000 */
[C---:B------:R-:W-:Y:S01]  /*e990*/  FMUL R31, R171.reuse, R31 ;  /* 0x0000001fab1f7220 */ /* 0x040fe20000400000 */
[----:B------:R-:W4:Y:S01]  /*e9a0*/  I2F R102, R107 ;  /* 0x0000006b00667306 */ /* 0x000f220000201400 */
[----:B------:R-:W-:Y:S02]  /*e9b0*/  FMUL R30, R171, R30 ;  /* 0x0000001eab1e7220 */ /* 0x000fe40000400000 */
[----:B0-----:R-:W-:Y:S02]  /*e9c0*/  FMUL R123, R135, R167 ;  /* 0x000000a7877b7220 */ /* 0x001fe40000400000 */
[C---:B------:R-:W-:Y:S02]  /*e9d0*/  FMUL R69, R174.reuse, R69 ;  /* 0x00000045ae457220 */ /* 0x040fe40000400000 */
[C---:B------:R-:W-:Y:S01]  /*e9e0*/  FMUL R68, R174.reuse, R68 ;  /* 0x00000044ae447220 */ /* 0x040fe20000400000 */
[----:B------:R-:W0:Y:S01]  /*e9f0*/  I2F R100, R109 ;  /* 0x0000006d00647306 */ /* 0x000e220000201400 */
[----:B------:R-:W-:-:S02]  /*ea00*/  FMUL R61, R174, R61 ;  /* 0x0000003dae3d7220 */ /* 0x000fc40000400000 */
[C---:B------:R-:W-:Y:S02]  /*ea10*/  FMUL R55, R173.reuse, R55 ;  /* 0x00000037ad377220 */ /* 0x040fe40000400000 */
[C---:B------:R-:W-:Y:S02]  /*ea20*/  FMUL R54, R173.reuse, R54 ;  /* 0x00000036ad367220 */ /* 0x040fe40000400000 */
[C---:B------:R-:W-:Y:S01]  /*ea30*/  FMUL R47, R173.reuse, R47 ;  /* 0x0000002fad2f7220 */ /* 0x040fe20000400000 */
[----:B------:R-:W5:Y:S01]  /*ea40*/  I2F R140, R120 ;  /* 0x00000078008c7306 */ /* 0x000f620000201400 */
[----:B------:R-:W-:Y:S02]  /*ea50*/  FMUL R46, R173, R46 ;  /* 0x0000002ead2e7220 */ /* 0x000fe40000400000 */
[C---:B------:R-:W-:Y:S02]  /*ea60*/  FMUL R53, R172.reuse, R53 ;  /* 0x00000035ac357220 */ /* 0x040fe40000400000 */
[----:B------:R-:W-:-:S02]  /*ea70*/  FMUL R52, R172, R52 ;  /* 0x00000034ac347220 */ /* 0x000fc40000400000 */
[----:B------:R-:W-:Y:S02]  /*ea80*/  FMUL R45, R172, R45 ;  /* 0x0000002dac2d7220 */ /* 0x000fe40000400000 */
[C---:B------:R-:W-:Y:S02]  /*ea90*/  FMUL R170, R26.reuse, R36 ;  /* 0x000000241aaa7220 */ /* 0x040fe40000400000 */
[C---:B------:R-:W-:Y:S02]  /*eaa0*/  FMUL R171, R26.reuse, R32 ;  /* 0x000000201aab7220 */ /* 0x040fe40000400000 */
[C---:B------:R-:W-:Y:S02]  /*eab0*/  FMUL R36, R26.reuse, R33 ;  /* 0x000000211a247220 */ /* 0x040fe40000400000 */
[C---:B------:R-:W-:Y:S02]  /*eac0*/  FMUL R167, R26.reuse, R29 ;  /* 0x0000001d1aa77220 */ /* 0x040fe40000400000 */
[----:B------:R-:W-:-:S02]  /*ead0*/  FMUL R173, R26, R28 ;  /* 0x0000001c1aad7220 */ /* 0x000fc40000400000 */
[C---:B------:R-:W-:Y:S02]  /*eae0*/  FMUL R172, R26.reuse, R25 ;  /* 0x000000191aac7220 */ /* 0x040fe40000400000 */
[----:B------:R-:W-:Y:S02]  /*eaf0*/  FMUL R174, R26, R24 ;  /* 0x000000181aae7220 */ /* 0x000fe40000400000 */
[----:B-1----:R-:W-:Y:S02]  /*eb00*/  FMUL R32, R37, R14 ;  /* 0x0000000e25207220 */ /* 0x002fe40000400000 */
[----:B------:R-:W-:Y:S02]  /*eb10*/  @!P3 FMUL R125, R125, 16777216 ;  /* 0x4b8000007d7db820 */ /* 0x000fe40000400000 */
[----:B------:R-:W-:Y:S02]  /*eb20*/  @!P3 FMUL R124, R124, 16777216 ;  /* 0x4b8000007c7cb820 */ /* 0x000fe40000400000 */
[----:B------:R-:W-:-:S02]  /*eb30*/  @!P3 FMUL R149, R149, 16777216 ;  /* 0x4b8000009595b820 */ /* 0x000fc40000400000 */
[----:B------:R-:W-:Y:S02]  /*eb40*/  @!P3 FMUL R148, R148, 16777216 ;  /* 0x4b8000009494b820 */ /* 0x000fe40000400000 */
[----:B------:R-:W-:Y:S02]  /*eb50*/  @!P3 FMUL R153, R153, 16777216 ;  /* 0x4b8000009999b820 */ /* 0x000fe40000400000 */
[----:B------:R-:W-:Y:S02]  /*eb60*/  @!P3 FMUL R152, R152, 16777216 ;  /* 0x4b8000009898b820 */ /* 0x000fe40000400000 */
[----:B------:R-:W-:Y:S01]  /*eb70*/  @!P3 FMUL R156, R156, 16777216 ;  /* 0x4b8000009c9cb820 */ /* 0x000fe20000400000 */
[----:B------:R-:W1:Y:S01]  /*eb80*/  MUFU.RCP R106, R106 ;  /* 0x0000006a006a7308 */ /* 0x000e620000001000 */
[----:B------:R-:W-:Y:S02]  /*eb90*/  FMUL R26, R37, R15 ;  /* 0x0000000f251a7220 */ /* 0x000fe40000400000 */
[----:B------:R-:W-:-:S02]  /*eba0*/  FMUL R14, R168, R17 ;  /* 0x00000011a80e7220 */ /* 0x000fc40000400000 */
[----:B------:R-:W-:Y:S02]  /*ebb0*/  @!P3 FMUL R157, R157, 16777216 ;  /* 0x4b8000009d9db820 */ /* 0x000fe40000400000 */
[C---:B------:R-:W-:Y:S02]  /*ebc0*/  FMUL R24, R37.reuse, R23 ;  /* 0x0000001725187220 */ /* 0x040fe40000400000 */
[C---:B------:R-:W-:Y:S02]  /*ebd0*/  FMUL R28, R37.reuse, R22 ;  /* 0x00000016251c7220 */ /* 0x040fe40000400000 */
[C---:B------:R-:W-:Y:S02]  /*ebe0*/  FMUL R25, R37.reuse, R19 ;  /* 0x0000001325197220 */ /* 0x040fe40000400000 */
[C---:B------:R-:W-:Y:S02]  /*ebf0*/  FMUL R33, R37.reuse, R18 ;  /* 0x0000001225217220 */ /* 0x040fe40000400000 */
[----:B------:R-:W-:-:S02]  /*ec00*/  FMUL R29, R37, R11 ;  /* 0x0000000b251d7220 */ /* 0x000fc40000400000 */
[C---:B------:R-:W-:Y:S02]  /*ec10*/  FMUL R15, R168.reuse, R21 ;  /* 0x00000015a80f7220 */ /* 0x040fe40000400000 */
[C---:B------:R-:W-:Y:S02]  /*ec20*/  FMUL R17, R168.reuse, R16 ;  /* 0x00000010a8117220 */ /* 0x040fe40000400000 */
[----:B------:R-:W-:Y:S02]  /*ec30*/  FMUL R37, R37, R10 ;  /* 0x0000000a25257220 */ /* 0x000fe40000400000 */
[C---:B------:R-:W-:Y:S02]  /*ec40*/  FMUL R16, R168.reuse, R13 ;  /* 0x0000000da8107220 */ /* 0x040fe40000400000 */
[C---:B------:R-:W-:Y:S02]  /*ec50*/  FMUL R19, R168.reuse, R9 ;  /* 0x00000009a8137220 */ /* 0x040fe40000400000 */
[----:B------:R-:W-:-:S02]  /*ec60*/  FMUL R21, R168, R8 ;  /* 0x00000008a8157220 */ /* 0x000fc40000400000 */
[C---:B--2---:R-:W-:Y:S02]  /*ec70*/  FMUL R11, R112.reuse, R125 ;  /* 0x0000007d700b7220 */ /* 0x044fe40000400000 */
[C---:B------:R-:W-:Y:S02]  /*ec80*/  FMUL R9, R112.reuse, R124 ;  /* 0x0000007c70097220 */ /* 0x040fe40000400000 */
[C---:B------:R-:W-:Y:S02]  /*ec90*/  FMUL R10, R112.reuse, R149 ;  /* 0x00000095700a7220 */ /* 0x040fe40000400000 */
[C---:B------:R-:W-:Y:S02]  /*eca0*/  FMUL R148, R112.reuse, R148 ;  /* 0x0000009470947220 */ /* 0x040fe40000400000 */
[C---:B------:R-:W-:Y:S02]  /*ecb0*/  FMUL R8, R112.reuse, R152 ;  /* 0x0000009870087220 */ /* 0x040fe40000400000 */
[----:B------:R-:W-:-:S02]  /*ecc0*/  FMUL R13, R112, R156 ;  /* 0x0000009c700d7220 */ /* 0x000fc40000400000 */
[C---:B------:R-:W-:Y:S02]  /*ecd0*/  FMUL R153, R112.reuse, R153 ;  /* 0x0000009970997220 */ /* 0x040fe40000400000 */
[----:B------:R-:W-:Y:S01]  /*ece0*/  FMUL R112, R112, R157 ;  /* 0x0000009d70707220 */ /* 0x000fe20000400000 */
[----:B------:R-:W-:Y:S01]  /*ecf0*/  F2FP.BF16.PACK_AB R11, R11, R10 ;  /* 0x0000000a0b0b723e */ /* 0x000fe200000010ff */
[----:B------:R-:W-:Y:S01]  /*ed00*/  @P0 FMUL R127, R127, 0.25 ;  /* 0x3e8000007f7f0820 */ /* 0x000fe20000400000 */
[----:B------:R-:W-:Y:S01]  /*ed10*/  IADD3 R142, R247, -0x3f3504f3, RZ ;  /* 0xc0cafb0df78e7810 */ /* 0x000fe20007ffe0ff */
[----:B------:R-:W-:Y:S01]  /*ed20*/  @P0 FMUL R151, R151, 0.25 ;  /* 0x3e80000097970820 */ /* 0x000fe20000400000 */
[----:B------:R-:W-:Y:S01]  /*ed30*/  F2FP.BF16.PACK_AB R10, R153, R112 ;  /* 0x00000070990a723e */ /* 0x000fe200000010ff */
[----:B------:R-:W-:Y:S02]  /*ed40*/  @P0 FMUL R155, R155, 0.25 ;  /* 0x3e8000009b9b0820 */ /* 0x000fe40000400000 */
[----:B------:R-:W-:-:S02]  /*ed50*/  @P0 FMUL R159, R159, 0.25 ;  /* 0x3e8000009f9f0820 */ /* 0x000fc40000400000 */
[C---:B------:R-:W-:Y:S02]  /*ed60*/  FMUL R20, R168.reuse, R20 ;  /* 0x00000014a8147220 */ /* 0x040fe40000400000 */
[----:B------:R-:W-:Y:S01]  /*ed70*/  FMUL R12, R168, R12 ;  /* 0x0000000ca80c7220 */ /* 0x000fe20000400000 */
[----:B------:R-:W-:Y:S01]  /*ed80*/  F2FP.BF16.PACK_AB R8, R8, R13 ;  /* 0x0000000d0808723e */ /* 0x000fe200000010ff */
[----:B---3--:R-:W-:Y:S01]  /*ed90*/  FFMA.FTZ R119, R119, 1.1920928955078125e-07, R122 ;  /* 0x3400000077777823 */ /* 0x008fe2000001007a */
[----:B------:R-:W-:Y:S01]  /*eda0*/  LOP3.LUT R122, R142, 0xff800000, RZ, 0xc0, !PT ;  /* 0xff8000008e7a7812 */ /* 0x000fe200078ec0ff */
[----:B------:R-:W-:Y:S01]  /*edb0*/  @!P2 FMUL R127, R127, 16777216 ;  /* 0x4b8000007f7fa820 */ /* 0x000fe20000400000 */
[----:B------:R2:W-:Y:S01]  /*edc0*/  STS.64 [R5+0x400], R10 ;  /* 0x0004000a05007388 */ /* 0x0005e20000000a00 */
[----:B------:R-:W-:Y:S01]  /*edd0*/  @!P2 FMUL R151, R151, 16777216 ;  /* 0x4b8000009797a820 */ /* 0x000fe20000400000 */
[----:B------:R-:W-:Y:S01]  /*ede0*/  F2FP.BF16.PACK_AB R15, R15, R14 ;  /* 0x0000000e0f0f723e */ /* 0x000fe200000010ff */
[----:B------:R-:W-:-:S02]  /*edf0*/  @!P2 FMUL R155, R155, 16777216 ;  /* 0x4b8000009b9ba820 */ /* 0x000fc40000400000 */
[----:B------:R-:W-:Y:S01]  /*ee00*/  @!P2 FMUL R159, R159, 16777216 ;  /* 0x4b8000009f9fa820 */ /* 0x000fe20000400000 */
[----:B------:R-:W-:Y:S01]  /*ee10*/  F2FP.BF16.PACK_AB R9, R9, R148 ;  /* 0x000000940909723e */ /* 0x000fe200000010ff */
[----:B----4-:R-:W-:Y:S01]  /*ee20*/  FFMA.FTZ R102, R102, 1.1920928955078125e-07, R139 ;  /* 0x3400000066667823 */ /* 0x010fe2000001008b */
[----:B------:R-:W-:Y:S01]  /*ee30*/  F2FP.BF16.PACK_AB R13, R20, R17 ;  /* 0x00000011140d723e */ /* 0x000fe200000010ff */
[----:B0-----:R-:W-:Y:S01]  /*ee40*/  FFMA.FTZ R100, R100, 1.1920928955078125e-07, R141 ;  /* 0x3400000064647823 */ /* 0x001fe2000001008d */
[----:B------:R-:W-:Y:S01]  /*ee50*/  F2FP.BF16.PACK_AB R12, R12, R21 ;  /* 0x000000150c0c723e */ /* 0x000fe200000010ff */
[----:B-----5:R-:W-:Y:S01]  /*ee60*/  FFMA.FTZ R251, R140, 1.1920928955078125e-07, R251 ;  /* 0x340000008cfb7823 */ /* 0x020fe200000100fb */
[----:B------:R-:W-:Y:S01]  /*ee70*/  F2FP.BF16.PACK_AB R14, R16, R19 ;  /* 0x00000013100e723e */ /* 0x000fe200000010ff */
[C---:B------:R-:W-:Y:S01]  /*ee80*/  FMUL R137, R143.reuse, R137 ;  /* 0x000000898f897220 */ /* 0x040fe20000400000 */
[----:B--2---:R-:W-:Y:S01]  /*ee90*/  F2FP.BF16.PACK_AB R11, R68, R65 ;  /* 0x00000041440b723e */ /* 0x004fe200000010ff */
[C---:B------:R-:W-:Y:S01]  /*eea0*/  FMUL R140, R143.reuse, R185 ;  /* 0x000000b98f8c7220 */ /* 0x040fe20000400000 */
[----:B------:R-:W-:Y:S01]  /*eeb0*/  F2FP.BF16.PACK_AB R10, R64, R57 ;  /* 0x00000039400a723e */ /* 0x000fe200000010ff */
[C---:B------:R-:W-:Y:S01]  /*eec0*/  FMUL R139, R143.reuse, R184 ;  /* 0x000000b88f8b7220 */ /* 0x040fe20000400000 */
[----:B------:R-:W-:Y:S01]  /*eed0*/  F2FP.BF16.PACK_AB R17, R170, R171 ;  /* 0x000000abaa11723e */ /* 0x000fe200000010ff */
[----:B------:R-:W-:Y:S01]  /*eee0*/  FMUL R141, R143, R189 ;  /* 0x000000bd8f8d7220 */ /* 0x000fe20000400000 */
[----:B------:R-:W-:Y:S01]  /*eef0*/  F2FP.BF16.PACK_AB R16, R173, R174 ;  /* 0x000000aead10723e */ /* 0x000fe200000010ff */
[----:B------:R-:W-:Y:S01]  /*ef00*/  FMUL R142, R143, R188 ;  /* 0x000000bc8f8e7220 */ /* 0x000fe20000400000 */
[----:B------:R-:W-:Y:S01]  /*ef10*/  F2FP.BF16.PACK_AB R19, R93, R36 ;  /* 0x000000245d13723e */ /* 0x000fe200000010ff */
[----:B------:R-:W-:Y:S01]  /*ef20*/  FMUL R144, R143, R193 ;  /* 0x000000c18f907220 */ /* 0x000fe20000400000 */
[----:B------:R-:W-:Y:S01]  /*ef30*/  F2FP.BF16.PACK_AB R18, R167, R172 ;  /* 0x000000aca712723e */ /* 0x000fe200000010ff */
[----:B------:R-:W-:-:S02]  /*ef40*/  FMUL R143, R143, R192 ;  /* 0x000000c08f8f7220 */ /* 0x000fc40000400000 */
[C---:B------:R-:W-:Y:S02]  /*ef50*/  FMUL R85, R177.reuse, R85 ;  /* 0x00000055b1557220 */ /* 0x040fe40000400000 */
[C---:B------:R-:W-:Y:S02]  /*ef60*/  FMUL R84, R177.reuse, R84 ;  /* 0x00000054b1547220 */ /* 0x040fe40000400000 */
[----:B------:R-:W-:Y:S02]  /*ef70*/  FMUL R77, R177, R77 ;  /* 0x0000004db14d7220 */ /* 0x000fe40000400000 */
[C---:B-1----:R-:W-:Y:S02]  /*ef80*/  FMUL R127, R106.reuse, R127 ;  /* 0x0000007f6a7f7220 */ /* 0x042fe40000400000 */
[C---:B------:R-:W-:Y:S02]  /*ef90*/  FMUL R112, R106.reuse, R151 ;  /* 0x000000976a707220 */ /* 0x040fe40000400000 */
[----:B------:R-:W-:-:S02]  /*efa0*/  FMUL R155, R106, R155 ;  /* 0x0000009b6a9b7220 */ /* 0x000fc40000400000 */
[----:B------:R-:W-:Y:S01]  /*efb0*/  FMUL R124, R106, R159 ;  /* 0x0000009f6a7c7220 */ /* 0x000fe20000400000 */
[----:B------:R-:W-:Y:S01]  /*efc0*/  IADD3 R103, R208, -0x3f3504f3, RZ ;  /* 0xc0cafb0dd0677810 */ /* 0x000fe20007ffe0ff */
[----:B------:R0:W-:Y:S01]  /*efd0*/  STS.64 [R5], R8 ;  /* 0x0000000805007388 */ /* 0x0001e20000000a00 */
[----:B------:R-:W-:Y:S02]  /*efe0*/  F2FP.BF16.PACK_AB R167, R163, R128 ;  /* 0x00000080a3a7723e */ /* 0x000fe400000010ff */
[----:B------:R-:W-:Y:S01]  /*eff0*/  F2FP.BF16.PACK_AB R139, R138, R139 ;  /* 0x0000008b8a8b723e */ /* 0x000fe200000010ff */
[----:B------:R1:W-:Y:S01]  /*f000*/  STS.64 [R5+0x80], R12 ;  /* 0x0000800c05007388 */ /* 0x0003e20000000a00 */
[----:B------:R-:W-:Y:S02]  /*f010*/  F2FP.BF16.PACK_AB R21, R52, R49 ;  /* 0x000000313415723e */ /* 0x000fe400000010ff */
[----:B------:R-:W-:Y:S01]  /*f020*/  F2FP.BF16.PACK_AB R20, R48, R41 ;  /* 0x000000293014723e */ /* 0x000fe200000010ff */
[----:B------:R2:W-:Y:S01]  /*f030*/  STS.64 [R5+0x480], R14 ;  /* 0x0004800e05007388 */ /* 0x0005e20000000a00 */
[----:B------:R-:W-:-:S02]  /*f040*/  F2FP.BF16.PACK_AB R23, R84, R81 ;  /* 0x000000515417723e */ /* 0x000fc400000010ff */
[----:B------:R-:W-:Y:S01]  /*f050*/  F2FP.BF16.PACK_AB R22, R80, R73 ;  /* 0x000000495016723e */ /* 0x000fe200000010ff */
[----:B------:R3:W-:Y:S01]  /*f060*/  STS.64 [R5+0x200], R10 ;  /* 0x0002000a05007388 */ /* 0x0007e20000000a00 */
[----:B0-----:R-:W-:Y:S02]  /*f070*/  F2FP.BF16.PACK_AB R9, R53, R42 ;  /* 0x0000002a3509723e */ /* 0x001fe400000010ff */
[----:B------:R-:W-:Y:S01]  /*f080*/  F2FP.BF16.PACK_AB R8, R45, R44 ;  /* 0x0000002c2d08723e */ /* 0x000fe200000010ff */
[----:B------:R0:W-:Y:S01]  /*f090*/  STS.64 [R5+0x100], R16 ;  /* 0x0001001005007388 */ /* 0x0001e20000000a00 */
[----:B-1----:R-:W-:Y:S02]  /*f0a0*/  F2FP.BF16.PACK_AB R13, R69, R58 ;  /* 0x0000003a450d723e */ /* 0x002fe400000010ff */
[----:B------:R-:W-:Y:S01]  /*f0b0*/  F2FP.BF16.PACK_AB R12, R61, R60 ;  /* 0x0000003c3d0c723e */ /* 0x000fe200000010ff */
[----:B------:R1:W-:Y:S01]  /*f0c0*/  STS.64 [R5+0x500], R18 ;  /* 0x0005001205007388 */ /* 0x0003e20000000a00 */
[----:B--2---:R-:W-:-:S02]  /*f0d0*/  F2FP.BF16.PACK_AB R15, R85, R74 ;  /* 0x0000004a550f723e */ /* 0x004fc400000010ff */
[----:B------:R-:W-:Y:S02]  /*f0e0*/  F2FP.BF16.PACK_AB R14, R77, R76 ;  /* 0x0000004c4d0e723e */ /* 0x000fe400000010ff */
[----:B------:R-:W-:Y:S02]  /*f0f0*/  F2FP.BF16.PACK_AB R166, R165, R166 ;  /* 0x000000a6a5a6723e */ /* 0x000fe400000010ff */
[----:B------:R-:W-:Y:S02]  /*f100*/  F2FP.BF16.PACK_AB R129, R94, R129 ;  /* 0x000000815e81723e */ /* 0x000fe400000010ff */
[----:B------:R-:W-:Y:S02]  /*f110*/  F2FP.BF16.PACK_AB R128, R89, R88 ;  /* 0x000000585980723e */ /* 0x000fe400000010ff */
[----:B------:R-:W-:Y:S02]  /*f120*/  F2FP.BF16.PACK_AB R138, R142, R143 ;  /* 0x0000008f8e8a723e */ /* 0x000fe400000010ff */
[----:B---3--:R-:W-:-:S02]  /*f130*/  F2FP.BF16.PACK_AB R11, R137, R140 ;  /* 0x0000008c890b723e */ /* 0x008fc400000010ff */
[----:B------:R-:W-:Y:S01]  /*f140*/  F2FP.BF16.PACK_AB R10, R141, R144 ;  /* 0x000000908d0a723e */ /* 0x000fe200000010ff */
[C---:B------:R-:W-:Y:S01]  /*f150*/  FMUL R70, R176.reuse, R70 ;  /* 0x00000046b0467220 */ /* 0x040fe20000400000 */
[----:B0-----:R-:W-:Y:S01]  /*f160*/  F2FP.BF16.PACK_AB R17, R127, R112 ;  /* 0x000000707f11723e */ /* 0x001fe200000010ff */
[----:B------:R-:W-:Y:S01]  /*f170*/  FMUL R62, R176, R62 ;  /* 0x0000003eb03e7220 */ /* 0x000fe20000400000 */
[----:B-1----:R-:W-:Y:S02]  /*f180*/  LOP3.LUT R18, R5, 0x10, RZ, 0x3c, !PT ;  /* 0x0000001005127812 */ /* 0x002fe400078e3cff */
[----:B------:R-:W-:Y:S02]  /*f190*/  F2FP.BF16.PACK_AB R16, R155, R124 ;  /* 0x0000007c9b10723e */ /* 0x000fe400000010ff */
[----:B------:R-:W-:Y:S01]  /*f1a0*/  LOP3.LUT R103, R103, 0xff800000, RZ, 0xc0, !PT ;  /* 0xff80000067677812 */ /* 0x000fe200078ec0ff */
[----:B------:R-:W-:Y:S01]  /*f1b0*/  STS.64 [R5+0x180], R20 ;  /* 0x0001801405007388 */ /* 0x000fe20000000a00 */
[----:B------:R-:W-:-:S03]  /*f1c0*/  IADD3 R105, R210, -R105, RZ ;  /* 0x80000069d2697210 */ /* 0x000fc60007ffe0ff */
[----:B------:R-:W-:Y:S01]  /*f1d0*/  STS.64 [R5+0x580], R8 ;  /* 0x0005800805007388 */ /* 0x000fe20000000a00 */
[----:B------:R0:W-:Y:S03]  /*f1e0*/  I2F R108, R103 ;  /* 0x00000067006c7306 */ /* 0x0001e60000201400 */
[----:B------:R-:W-:Y:S04]  /*f1f0*/  STS.64 [R5+0x600], R12 ;  /* 0x0006000c05007388 */ /* 0x000fe80000000a00 */
[----:B------:R-:W-:Y:S04]  /*f200*/  STS.64 [R5+0x280], R22 ;  /* 0x0002801605007388 */ /* 0x000fe80000000a00 */
[----:B------:R1:W-:Y:S01]  /*f210*/  STS.64 [R5+0x680], R14 ;  /* 0x0006800e05007388 */ /* 0x0003e20000000a00 */
[----:B0-----:R-:W-:-:S03]  /*f220*/  IMAD.IADD R103, R208, 0x1, -R103 ;  /* 0x00000001d0677824 */ /* 0x001fc600078e0a67 */
[----:B------:R-:W-:Y:S04]  /*f230*/  STS.64 [R5+0x300], R166 ;  /* 0x000300a605007388 */ /* 0x000fe80000000a00 */
[----:B------:R-:W-:Y:S04]  /*f240*/  STS.64 [R5+0x700], R128 ;  /* 0x0007008005007388 */ /* 0x000fe80000000a00 */
[----:B------:R-:W-:Y:S01]  /*f250*/  STS.64 [R5+0x380], R138 ;  /* 0x0003808a05007388 */ /* 0x000fe20000000a00 */
[----:B-1----:R-:W-:Y:S02]  /*f260*/  F2FP.BF16.PACK_AB R15, R38, R35 ;  /* 0x00000023260f723e */ /* 0x002fe400000010ff */
[----:B------:R-:W-:Y:S01]  /*f270*/  F2FP.BF16.PACK_AB R14, R30, R27 ;  /* 0x0000001b1e0e723e */ /* 0x000fe200000010ff */
[----:B------:R0:W-:Y:S04]  /*f280*/  STS.64 [R5+0x780], R10 ;  /* 0x0007800a05007388 */ /* 0x0001e80000000a00 */
[----:B------:R1:W-:Y:S01]  /*f290*/  STS.64 [R18+0x8400], R16 ;  /* 0x0084001012007388 */ /* 0x0003e20000000a00 */
[----:B------:R-:W-:Y:S01]  /*f2a0*/  F2FP.BF16.PACK_AB R13, R28, R33 ;  /* 0x000000211c0d723e */ /* 0x000fe200000010ff */
[----:B------:R-:W-:Y:S01]  /*f2b0*/  FMUL R86, R178, R86 ;  /* 0x00000056b2567220 */ /* 0x000fe20000400000 */
[----:B------:R-:W-:Y:S01]  /*f2c0*/  F2FP.BF16.PACK_AB R12, R32, R37 ;  /* 0x00000025200c723e */ /* 0x000fe200000010ff */
[----:B------:R2:W-:Y:S01]  /*f2d0*/  STS.64 [R18+0x8100], R14 ;  /* 0x0081000e12007388 */ /* 0x0005e20000000a00 */
[----:B------:R-:W-:Y:S01]  /*f2e0*/  FMUL R78, R178, R78 ;  /* 0x0000004eb24e7220 */ /* 0x000fe20000400000 */
[----:B0-----:R-:W-:-:S02]  /*f2f0*/  MOV R5, 0x3dc6b27f ;  /* 0x3dc6b27f00057802 */ /* 0x001fc40000000f00 */
[----:B-1----:R-:W-:Y:S02]  /*f300*/  F2FP.BF16.PACK_AB R17, R70, R67 ;  /* 0x000000434611723e */ /* 0x002fe400000010ff */
[----:B------:R-:W-:Y:S01]  /*f310*/  F2FP.BF16.PACK_AB R16, R62, R59 ;  /* 0x0000003b3e10723e */ /* 0x000fe200000010ff */
[----:B--2---:R-:W-:Y:S01]  /*f320*/  FADD R14, R103, -1 ;  /* 0xbf800000670e7421 */ /* 0x004fe20000000000 */
[----:B------:R-:W-:-:S03]  /*f330*/  F2FP.BF16.PACK_AB R11, R54, R51 ;  /* 0x00000033360b723e */ /* 0x000fc600000010ff */
[----:B------:R0:W-:Y:S01]  /*f340*/  STS.64 [R18+0x8200], R16 ;  /* 0x0082001012007388 */ /* 0x0001e20000000a00 */
[----:B------:R-:W-:Y:S01]  /*f350*/  F2FP.BF16.PACK_AB R10, R46, R43 ;  /* 0x0000002b2e0a723e */ /* 0x000fe200000010ff */
[----:B------:R-:W-:Y:S02]  /*f360*/  IMAD.IADD R97, R90, 0x1, -R97 ;  /* 0x000000015a617824 */ /* 0x000fe400078e0a61 */
[----:B------:R-:W-:Y:S01]  /*f370*/  FFMA.FTZ R15, R14, R5, -0.16845393180847167969 ;  /* 0xbe2c7f300e0f7423 */ /* 0x000fe20000010005 */
[----:B------:R1:W-:Y:S01]  /*f380*/  STS.64 [R18+0x8080], R12 ;  /* 0x0080800c12007388 */ /* 0x0003e20000000a00 */
[----:B------:R-:W-:Y:S02]  /*f390*/  @P0 FMUL R126, R126, 0.25 ;  /* 0x3e8000007e7e0820 */ /* 0x000fe40000400000 */
[----:B0-----:R-:W-:Y:S01]  /*f3a0*/  FADD R16, R105, -1 ;  /* 0xbf80000069107421 */ /* 0x001fe20000000000 */
[----:B------:R0:W-:Y:S01]  /*f3b0*/  STS.64 [R18+0x8180], R10 ;  /* 0x0081800a12007388 */ /* 0x0001e20000000a00 */
[----:B------:R-:W-:-:S02]  /*f3c0*/  @P0 FMUL R150, R150, 0.25 ;  /* 0x3e80000096960820 */ /* 0x000fc40000400000 */
[----:B------:R-:W-:Y:S01]  /*f3d0*/  FFMA.FTZ R17, R16, R5, -0.16845393180847167969 ;  /* 0xbe2c7f3010117423 */ /* 0x000fe20000010005 */
[----:B-1----:R-:W-:Y:S01]  /*f3e0*/  F2FP.BF16.PACK_AB R13, R86, R83 ;  /* 0x00000053560d723e */ /* 0x002fe200000010ff */
[----:B------:R-:W-:Y:S01]  /*f3f0*/  @P0 FMUL R154, R154, 0.25 ;  /* 0x3e8000009a9a0820 */ /* 0x000fe20000400000 */
[----:B------:R-:W-:Y:S01]  /*f400*/  F2FP.BF16.PACK_AB R12, R78, R75 ;  /* 0x0000004b4e0c723e */ /* 0x000fe200000010ff */
[----:B------:R-:W-:Y:S02]  /*f410*/  @P0 FMUL R158, R158, 0.25 ;  /* 0x3e8000009e9e0820 */ /* 0x000fe40000400000 */
[----:B------:R-:W-:Y:S02]  /*f420*/  FFMA.FTZ R15, R14, R15, 0.1716887056827545166 ;  /* 0x3e2fcf2a0e0f7423 */ /* 0x000fe4000001000f */
[----:B------:R-:W-:Y:S02]  /*f430*/  FFMA.FTZ R17, R16, R17, 0.1716887056827545166 ;  /* 0x3e2fcf2a10117423 */ /* 0x000fe40000010011 */
[----:B0-----:R-:W-:Y:S01]  /*f440*/  FADD R10, R97, -1 ;  /* 0xbf800000610a7421 */ /* 0x001fe20000000000 */
[----:B------:R0:W-:Y:S01]  /*f450*/  STS.64 [R18+0x8280], R12 ;  /* 0x0082800c12007388 */ /* 0x0001e20000000a00 */
[----:B------:R-:W-:-:S02]  /*f460*/  @!P2 FMUL R126, R126, 16777216 ;  /* 0x4b8000007e7ea820 */ /* 0x000fc40000400000 */
[----:B------:R-:W-:Y:S02]  /*f470*/  @!P2 FMUL R150, R150, 16777216 ;  /* 0x4b8000009696a820 */ /* 0x000fe40000400000 */
[----:B------:R-:W-:Y:S02]  /*f480*/  @!P2 FMUL R154, R154, 16777216 ;  /* 0x4b8000009a9aa820 */ /* 0x000fe40000400000 */
[----:B------:R-:W-:Y:S02]  /*f490*/  @!P2 FMUL R158, R158, 16777216 ;  /* 0x4b8000009e9ea820 */ /* 0x000fe40000400000 */
[----:B------:R-:W-:Y:S02]  /*f4a0*/  FFMA.FTZ R15, R14, R15, -0.17900948226451873779 ;  /* 0xbe374e430e0f7423 */ /* 0x000fe4000001000f */
[----:B------:R-:W-:Y:S02]  /*f4b0*/  FFMA.FTZ R17, R16, R17, -0.17900948226451873779 ;  /* 0xbe374e4310117423 */ /* 0x000fe40000010011 */
[----:B0-----:R-:W-:-:S02]  /*f4c0*/  FFMA.FTZ R13, R10, R5, -0.16845393180847167969 ;  /* 0xbe2c7f300a0d7423 */ /* 0x001fc40000010005 */
[C---:B------:R-:W-:Y:S02]  /*f4d0*/  FMUL R126, R106.reuse, R126 ;  /* 0x0000007e6a7e7220 */ /* 0x040fe40000400000 */
[C---:B------:R-:W-:Y:S02]  /*f4e0*/  FMUL R125, R106.reuse, R150 ;  /* 0x000000966a7d7220 */ /* 0x040fe40000400000 */
[C---:B------:R-:W-:Y:S02]  /*f4f0*/  FMUL R154, R106.reuse, R154 ;  /* 0x0000009a6a9a7220 */ /* 0x040fe40000400000 */
[----:B------:R-:W-:Y:S02]  /*f500*/  FMUL R149, R106, R158 ;  /* 0x0000009e6a957220 */ /* 0x000fe40000400000 */
[----:B------:R-:W-:Y:S02]  /*f510*/  FFMA.FTZ R13, R10, R13, 0.1716887056827545166 ;  /* 0x3e2fcf2a0a0d7423 */ /* 0x000fe4000001000d */
[----:B------:R-:W-:-:S02]  /*f520*/  FFMA.FTZ R15, R14, R15, 0.20512372255325317383 ;  /* 0x3e520bf40e0f7423 */ /* 0x000fc4000001000f */
[----:B------:R-:W-:Y:S01]  /*f530*/  FFMA.FTZ R17, R16, R17, 0.20512372255325317383 ;  /* 0x3e520bf410117423 */ /* 0x000fe20000010011 */
[----:B------:R-:W-:Y:S01]  /*f540*/  F2FP.BF16.PACK_AB R9, R126, R125 ;  /* 0x0000007d7e09723e */ /* 0x000fe200000010ff */
[----:B------:R-:W-:Y:S01]  /*f550*/  FFMA.FTZ R13, R10, R13, -0.17900948226451873779 ;  /* 0xbe374e430a0d7423 */ /* 0x000fe2000001000d */
[----:B------:R-:W-:Y:S01]  /*f560*/  F2FP.BF16.PACK_AB R8, R154, R149 ;  /* 0x000000959a08723e */ /* 0x000fe200000010ff */
[----:B------:R-:W-:Y:S02]  /*f570*/  FFMA.FTZ R15, R14, R15, -0.24046532809734344482 ;  /* 0xbe763c8b0e0f7423 */ /* 0x000fe4000001000f */
[----:B------:R-:W-:Y:S02]  /*f580*/  IMAD.IADD R91, R6, 0x1, -R91 ;  /* 0x00000001065b7824 */ /* 0x000fe400078e0a5b */
[----:B------:R-:W-:Y:S01]  /*f590*/  FFMA.FTZ R17, R16, R17, -0.24046532809734344482 ;  /* 0xbe763c8b10117423 */ /* 0x000fe20000010011 */
[----:B------:R0:W-:Y:S01]  /*f5a0*/  STS.64 [R18+0x8000], R8 ;  /* 0x0080000812007388 */ /* 0x0001e20000000a00 */
[----:B------:R-:W-:-:S02]  /*f5b0*/  FFMA.FTZ R13, R10, R13, 0.20512372255325317383 ;  /* 0x3e520bf40a0d7423 */ /* 0x000fc4000001000d */
[----:B------:R-:W-:Y:S02]  /*f5c0*/  FFMA.FTZ R15, R14, R15, 0.28857114911079406738 ;  /* 0x3e93bf990e0f7423 */ /* 0x000fe4000001000f */
[----:B------:R-:W-:Y:S02]  /*f5d0*/  FFMA.FTZ R17, R16, R17, 0.28857114911079406738 ;  /* 0x3e93bf9910117423 */ /* 0x000fe40000010011 */
[----:B------:R-:W-:Y:S02]  /*f5e0*/  FFMA.FTZ R13, R10, R13, -0.24046532809734344482 ;  /* 0xbe763c8b0a0d7423 */ /* 0x000fe4000001000d */
[----:B------:R-:W-:Y:S02]  /*f5f0*/  FFMA.FTZ R15, R14, R15, -0.36067417263984680176 ;  /* 0xbeb8aa490e0f7423 */ /* 0x000fe4000001000f */
[----:B0-----:R-:W-:Y:S02]  /*f600*/  FADD R8, R91, -1 ;  /* 0xbf8000005b087421 */ /* 0x001fe40000000000 */
[----:B------:R-:W-:-:S02]  /*f610*/  FFMA.FTZ R17, R16, R17, -0.36067417263984680176 ;  /* 0xbeb8aa4910117423 */ /* 0x000fc40000010011 */
[----:B------:R-:W-:Y:S02]  /*f620*/  FFMA.FTZ R9, R8, R5, -0.16845393180847167969 ;  /* 0xbe2c7f3008097423 */ /* 0x000fe40000010005 */
[----:B------:R-:W-:Y:S02]  /*f630*/  FFMA.FTZ R13, R10, R13, 0.28857114911079406738 ;  /* 0x3e93bf990a0d7423 */ /* 0x000fe4000001000d */
[----:B------:R-:W-:Y:S02]  /*f640*/  FFMA.FTZ R15, R14, R15, 0.48089820146560668945 ;  /* 0x3ef6384a0e0f7423 */ /* 0x000fe4000001000f */
[----:B------:R-:W-:Y:S02]  /*f650*/  FFMA.FTZ R9, R8, R9, 0.1716887056827545166 ;  /* 0x3e2fcf2a08097423 */ /* 0x000fe40000010009 */
[----:B------:R-:W-:Y:S01]  /*f660*/  FFMA.FTZ R17, R16, R17, 0.48089820146560668945 ;  /* 0x3ef6384a10117423 */ /* 0x000fe20000010011 */
[----:B------:R-:W-:Y:S01]  /*f670*/  IADD3 R96, R7, -0x3f3504f3, RZ ;  /* 0xc0cafb0d07607810 */ /* 0x000fe20007ffe0ff */
[----:B------:R-:W-:-:S02]  /*f680*/  FFMA.FTZ R13, R10, R13, -0.36067417263984680176 ;  /* 0xbeb8aa490a0d7423 */ /* 0x000fc4000001000d */
[----:B------:R-:W-:Y:S02]  /*f690*/  FFMA.FTZ R15, R14, R15, -0.72134751081466674805 ;  /* 0xbf38aa3b0e0f7423 */ /* 0x000fe4000001000f */
[----:B------:R-:W-:Y:S02]  /*f6a0*/  FFMA.FTZ R9, R8, R9, -0.17900948226451873779 ;  /* 0xbe374e4308097423 */ /* 0x000fe40000010009 */
[----:B------:R-:W-:Y:S01]  /*f6b0*/  FFMA.FTZ R17, R16, R17, -0.72134751081466674805 ;  /* 0xbf38aa3b10117423 */ /* 0x000fe20000010011 */
[----:B------:R-:W-:Y:S01]  /*f6c0*/  IADD3 R101, R198, -0x3f3504f3, RZ ;  /* 0xc0cafb0dc6657810 */ /* 0x000fe20007ffe0ff */
[----:B------:R-:W-:Y:S01]  /*f6d0*/  FFMA.FTZ R13, R10, R13, 0.48089820146560668945 ;  /* 0x3ef6384a0a0d7423 */ /* 0x000fe2000001000d */
[----:B------:R-:W-:Y:S01]  /*f6e0*/  LOP3.LUT R96, R96, 0xff800000, RZ, 0xc0, !PT ;  /* 0xff80000060607812 */ /* 0x000fe200078ec0ff */
[----:B------:R-:W-:Y:S02]  /*f6f0*/  FMUL R15, R14, R15 ;  /* 0x0000000f0e0f7220 */ /* 0x000fe40000400000 */
[----:B------:R-:W-:-:S02]  /*f700*/  FFMA.FTZ R9, R8, R9, 0.20512372255325317383 ;  /* 0x3e520bf408097423 */ /* 0x000fc40000010009 */
[----:B------:R-:W-:Y:S01]  /*f710*/  FMUL R17, R16, R17 ;  /* 0x0000001110117220 */ /* 0x000fe20000400000 */
[----:B------:R-:W-:Y:S01]  /*f720*/  LOP3.LUT R101, R101, 0xff800000, RZ, 0xc0, !PT ;  /* 0xff80000065657812 */ /* 0x000fe200078ec0ff */
[----:B------:R-:W0:Y:S01]  /*f730*/  I2F R118, R96 ;  /* 0x0000006000767306 */ /* 0x000e220000201400 */
[----:B------:R-:W-:Y:S01]  /*f740*/  IADD3 R98, R3, -0x3f3504f3, RZ ;  /* 0xc0cafb0d03627810 */ /* 0x000fe20007ffe0ff */
[----:B------:R-:W-:Y:S01]  /*f750*/  FFMA.FTZ R13, R10, R13, -0.72134751081466674805 ;  /* 0xbf38aa3b0a0d7423 */ /* 0x000fe2000001000d */
[----:B------:R-:W-:Y:S01]  /*f760*/  IADD3 R109, R216, -R109, RZ ;  /* 0x8000006dd86d7210 */ /* 0x000fe20007ffe0ff */
[----:B------:R-:W-:Y:S01]  /*f770*/  FMUL R15, R14, R15 ;  /* 0x0000000f0e0f7220 */ /* 0x000fe20000400000 */
[----:B------:R-:W-:Y:S01]  /*f780*/  IADD3 R113, R242, -R113, RZ ;  /* 0x80000071f2717210 */ /* 0x000fe20007ffe0ff */
[----:B------:R-:W-:Y:S02]  /*f790*/  FFMA.FTZ R9, R8, R9, -0.24046532809734344482 ;  /* 0xbe763c8b08097423 */ /* 0x000fe40000010009 */
[----:B------:R-:W-:Y:S01]  /*f7a0*/  FMUL R17, R16, R17 ;  /* 0x0000001110117220 */ /* 0x000fe20000400000 */
[----:B------:R1:W-:Y:S01]  /*f7b0*/  I2F R111, R101 ;  /* 0x00000065006f7306 */ /* 0x0003e20000201400 */
[----:B------:R-:W-:Y:S01]  /*f7c0*/  LOP3.LUT R98, R98, 0xff800000, RZ, 0xc0, !PT ;  /* 0xff80000062627812 */ /* 0x000fe200078ec0ff */
[----:B------:R-:W-:-:S02]  /*f7d0*/  FMUL R13, R10, R13 ;  /* 0x0000000d0a0d7220 */ /* 0x000fc40000400000 */
[----:B------:R-:W-:Y:S02]  /*f7e0*/  FFMA.FTZ R15, R14, 1.4426950216293334961, R15 ;  /* 0x3fb8aa3b0e0f7823 */ /* 0x000fe4000001000f */
[----:B------:R-:W-:Y:S02]  /*f7f0*/  FFMA.FTZ R9, R8, R9, 0.28857114911079406738 ;  /* 0x3e93bf9908097423 */ /* 0x000fe40000010009 */
[----:B------:R-:W-:Y:S01]  /*f800*/  FFMA.FTZ R17, R16, 1.4426950216293334961, R17 ;  /* 0x3fb8aa3b10117823 */ /* 0x000fe20000010011 */
[----:B-1----:R-:W-:Y:S01]  /*f810*/  IADD3 R101, R198, -R101, RZ ;  /* 0x80000065c6657210 */ /* 0x002fe20007ffe0ff */
[----:B------:R-:W-:Y:S02]  /*f820*/  IMAD.IADD R110, R219, 0x1, -R110 ;  /* 0x00000001db6e7824 */ /* 0x000fe400078e0a6e */
[----:B------:R-:W-:Y:S02]  /*f830*/  FADD R14, R109, -1 ;  /* 0xbf8000006d0e7421 */ /* 0x000fe40000000000 */
[----:B------:R-:W-:Y:S01]  /*f840*/  FADD R16, R113, -1 ;  /* 0xbf80000071107421 */ /* 0x000fe20000000000 */
[----:B------:R1:W2:Y:S01]  /*f850*/  I2F R114, R98 ;  /* 0x0000006200727306 */ /* 0x0002a20000201400 */
[----:B------:R-:W-:-:S02]  /*f860*/  FMUL R13, R10, R13 ;  /* 0x0000000d0a0d7220 */ /* 0x000fc40000400000 */
[----:B------:R-:W-:Y:S02]  /*f870*/  FFMA.FTZ R9, R8, R9, -0.36067417263984680176 ;  /* 0xbeb8aa4908097423 */ /* 0x000fe40000010009 */
[----:B------:R-:W-:Y:S02]  /*f880*/  FADD R12, R101, -1 ;  /* 0xbf800000650c7421 */ /* 0x000fe40000000000 */
[----:B------:R-:W-:Y:S02]  /*f890*/  FADD R110, R110, -1 ;  /* 0xbf8000006e6e7421 */ /* 0x000fe40000000000 */
[-C--:B------:R-:W-:Y:S02]  /*f8a0*/  FFMA.FTZ R19, R14, R5.reuse, -0.16845393180847167969 ;  /* 0xbe2c7f300e137423 */ /* 0x080fe40000010005 */
[----:B------:R-:W-:Y:S02]  /*f8b0*/  FFMA.FTZ R23, R16, R5, -0.16845393180847167969 ;  /* 0xbe2c7f3010177423 */ /* 0x000fe40000010005 */
[----:B------:R-:W-:-:S02]  /*f8c0*/  FFMA.FTZ R10, R10, 1.4426950216293334961, R13 ;  /* 0x3fb8aa3b0a0a7823 */ /* 0x000fc4000001000d */
[----:B------:R-:W-:Y:S02]  /*f8d0*/  FFMA.FTZ R9, R8, R9, 0.48089820146560668945 ;  /* 0x3ef6384a08097423 */ /* 0x000fe40000010009 */
[-C--:B------:R-:W-:Y:S02]  /*f8e0*/  FFMA.FTZ R13, R12, R5.reuse, -0.16845393180847167969 ;  /* 0xbe2c7f300c0d7423 */ /* 0x080fe40000010005 */
[----:B------:R-:W-:Y:S02]  /*f8f0*/  FFMA.FTZ R21, R110, R5, -0.16845393180847167969 ;  /* 0xbe2c7f306e157423 */ /* 0x000fe40000010005 */
[----:B------:R-:W-:Y:S02]  /*f900*/  FFMA.FTZ R19, R14, R19, 0.1716887056827545166 ;  /* 0x3e2fcf2a0e137423 */ /* 0x000fe40000010013 */
[----:B------:R-:W-:Y:S01]  /*f910*/  FFMA.FTZ R23, R16, R23, 0.1716887056827545166 ;  /* 0x3e2fcf2a10177423 */ /* 0x000fe20000010017 */
[----:B------:R-:W-:Y:S01]  /*f920*/  IADD3 R116, R243, -0x3f3504f3, RZ ;  /* 0xc0cafb0df3747810 */ /* 0x000fe20007ffe0ff */
[----:B0-----:R-:W-:Y:S01]  /*f930*/  FFMA.FTZ R118, R118, 1.1920928955078125e-07, R121 ;  /* 0x3400000076767823 */ /* 0x001fe20000010079 */
[----:B------:R-:W-:Y:S01]  /*f940*/  IADD3 R121, R246, -0x3f3504f3, RZ ;  /* 0xc0cafb0df6797810 */ /* 0x000fe20007ffe0ff */
[----:B------:R-:W-:-:S02]  /*f950*/  FFMA.FTZ R9, R8, R9, -0.72134751081466674805 ;  /* 0xbf38aa3b08097423 */ /* 0x000fc40000010009 */
[----:B------:R-:W-:Y:S02]  /*f960*/  FFMA.FTZ R13, R12, R13, 0.1716887056827545166 ;  /* 0x3e2fcf2a0c0d7423 */ /* 0x000fe4000001000d */
[----:B------:R-:W-:Y:S02]  /*f970*/  FFMA.FTZ R21, R110, R21, 0.1716887056827545166 ;  /* 0x3e2fcf2a6e157423 */ /* 0x000fe40000010015 */
[----:B------:R-:W-:Y:S02]  /*f980*/  FFMA.FTZ R19, R14, R19, -0.17900948226451873779 ;  /* 0xbe374e430e137423 */ /* 0x000fe40000010013 */
[----:B------:R-:W-:Y:S01]  /*f990*/  FFMA.FTZ R23, R16, R23, -0.17900948226451873779 ;  /* 0xbe374e4310177423 */ /* 0x000fe20000010017 */
[----:B------:R-:W-:Y:S01]  /*f9a0*/  LOP3.LUT R116, R116, 0xff800000, RZ, 0xc0, !PT ;  /* 0xff80000074747812 */ /* 0x000fe200078ec0ff */
[----:B------:R-:W-:Y:S01]  /*f9b0*/  FMUL R9, R8, R9 ;  /* 0x0000000908097220 */ /* 0x000fe20000400000 */
[----:B------:R-:W-:Y:S01]  /*f9c0*/  LOP3.LUT R121, R121, 0xff800000, RZ, 0xc0, !PT ;  /* 0xff80000079797812 */ /* 0x000fe200078ec0ff */
[----:B------:R-:W-:-:S02]  /*f9d0*/  FFMA.FTZ R13, R12, R13, -0.17900948226451873779 ;  /* 0xbe374e430c0d7423 */ /* 0x000fc4000001000d */
[----:B------:R-:W-:Y:S02]  /*f9e0*/  FFMA.FTZ R21, R110, R21, -0.17900948226451873779 ;  /* 0xbe374e436e157423 */ /* 0x000fe40000010015 */
[----:B------:R-:W-:Y:S02]  /*f9f0*/  FFMA.FTZ R19, R14, R19, 0.20512372255325317383 ;  /* 0x3e520bf40e137423 */ /* 0x000fe40000010013 */
[----:B-1----:R-:W-:Y:S02]  /*fa00*/  IMAD.IADD R98, R3, 0x1, -R98 ;  /* 0x0000000103627824 */ /* 0x002fe400078e0a62 */
[----:B------:R-:W-:Y:S01]  /*fa10*/  FFMA.FTZ R23, R16, R23, 0.20512372255325317383 ;  /* 0x3e520bf410177423 */ /* 0x000fe20000010017 */
[----:B------:R-:W0:Y:S01]  /*fa20*/  I2F R136, R116 ;  /* 0x0000007400887306 */ /* 0x000e220000201400 */
[----:B--2---:R-:W-:Y:S02]  /*fa30*/  FFMA.FTZ R114, R114, 1.1920928955078125e-07, R131 ;  /* 0x3400000072727823 */ /* 0x004fe40000010083 */
[----:B------:R-:W-:-:S02]  /*fa40*/  FFMA.FTZ R108, R108, 1.1920928955078125e-07, R133 ;  /* 0x340000006c6c7823 */ /* 0x000fc40000010085 */
[----:B------:R-:W-:Y:S02]  /*fa50*/  FMUL R9, R8, R9 ;  /* 0x0000000908097220 */ /* 0x000fe40000400000 */
[----:B------:R-:W-:Y:S01]  /*fa60*/  FFMA.FTZ R13, R12, R13, 0.20512372255325317383 ;  /* 0x3e520bf40c0d7423 */ /* 0x000fe2000001000d */
[----:B------:R-:W1:Y:S01]  /*fa70*/  I2F R131, R122 ;  /* 0x0000007a00837306 */ /* 0x000e620000201400 */
[----:B------:R-:W-:Y:S02]  /*fa80*/  FFMA.FTZ R21, R110, R21, 0.20512372255325317383 ;  /* 0x3e520bf46e157423 */ /* 0x000fe40000010015 */
[----:B------:R-:W-:Y:S02]  /*fa90*/  FFMA.FTZ R19, R14, R19, -0.24046532809734344482 ;  /* 0xbe763c8b0e137423 */ /* 0x000fe40000010013 */
[----:B------:R-:W-:Y:S02]  /*faa0*/  FADD R98, R98, -1 ;  /* 0xbf80000062627421 */ /* 0x000fe40000000000 */
[----:B------:R-:W-:Y:S01]  /*fab0*/  FFMA.FTZ R23, R16, R23, -0.24046532809734344482 ;  /* 0xbe763c8b10177423 */ /* 0x000fe20000010017 */
[----:B------:R-:W2:Y:S01]  /*fac0*/  I2F R133, R121 ;  /* 0x0000007900857306 */ /* 0x000ea20000201400 */
[----:B------:R-:W-:-:S02]  /*fad0*/  FFMA.FTZ R8, R8, 1.4426950216293334961, R9 ;  /* 0x3fb8aa3b08087823 */ /* 0x000fc40000010009 */
[----:B------:R-:W-:Y:S02]  /*fae0*/  FFMA.FTZ R13, R12, R13, -0.24046532809734344482 ;  /* 0xbe763c8b0c0d7423 */ /* 0x000fe4000001000d */
[----:B------:R-:W-:Y:S02]  /*faf0*/  FFMA.FTZ R21, R110, R21, -0.24046532809734344482 ;  /* 0xbe763c8b6e157423 */ /* 0x000fe40000010015 */
[----:B------:R-:W-:Y:S02]  /*fb00*/  FFMA.FTZ R19, R14, R19, 0.28857114911079406738 ;  /* 0x3e93bf990e137423 */ /* 0x000fe40000010013 */
[----:B------:R-:W-:Y:S02]  /*fb10*/  FFMA.FTZ R9, R98, R5, -0.16845393180847167969 ;  /* 0xbe2c7f3062097423 */ /* 0x000fe40000010005 */
[----:B------:R-:W-:Y:S02]  /*fb20*/  FFMA.FTZ R23, R16, R23, 0.28857114911079406738 ;  /* 0x3e93bf9910177423 */ /* 0x000fe40000010017 */
[----:B------:R-:W-:-:S02]  /*fb30*/  FFMA.FTZ R13, R12, R13, 0.28857114911079406738 ;  /* 0x3e93bf990c0d7423 */ /* 0x000fc4000001000d */
[----:B------:R-:W-:Y:S02]  /*fb40*/  FFMA.FTZ R21, R110, R21, 0.28857114911079406738 ;  /* 0x3e93bf996e157423 */ /* 0x000fe40000010015 */
[----:B------:R-:W-:Y:S02]  /*fb50*/  FFMA.FTZ R19, R14, R19, -0.36067417263984680176 ;  /* 0xbeb8aa490e137423 */ /* 0x000fe40000010013 */
[----:B------:R-:W-:Y:S02]  /*fb60*/  FFMA.FTZ R9, R98, R9, 0.1716887056827545166 ;  /* 0x3e2fcf2a62097423 */ /* 0x000fe40000010009 */
[----:B------:R-:W-:Y:S01]  /*fb70*/  FFMA.FTZ R23, R16, R23, -0.36067417263984680176 ;  /* 0xbeb8aa4910177423 */ /* 0x000fe20000010017 */
[----:B------:R-:W-:Y:S01]  /*fb80*/  FSEL R249, RZ, -23, P5 ;  /* 0xc1b80000fff97808 */ /* 0x000fe20002800000 */
[----:B------:R-:W-:Y:S02]  /*fb90*/  FFMA.FTZ R13, R12, R13, -0.36067417263984680176 ;  /* 0xbeb8aa490c0d7423 */ /* 0x000fe4000001000d */
[----:B------:R-:W-:-:S02]  /*fba0*/  FFMA.FTZ R21, R110, R21, -0.36067417263984680176 ;  /* 0xbeb8aa496e157423 */ /* 0x000fc40000010015 */
[----:B------:R-:W-:Y:S02]  /*fbb0*/  FFMA.FTZ R19, R14, R19, 0.48089820146560668945 ;  /* 0x3ef6384a0e137423 */ /* 0x000fe40000010013 */
[----:B------:R-:W-:Y:S02]  /*fbc0*/  @!P4 FMUL R130, R130, 16777216 ;  /* 0x4b8000008282c820 */ /* 0x000fe40000400000 */
[----:B------:R-:W-:Y:S02]  /*fbd0*/  @!P4 FMUL R187, R187, 16777216 ;  /* 0x4b800000bbbbc820 */ /* 0x000fe40000400000 */
[----:B------:R-:W-:Y:S02]  /*fbe0*/  @!P4 FMUL R186, R186, 16777216 ;  /* 0x4b800000babac820 */ /* 0x000fe40000400000 */
[----:B------:R-:W-:Y:S02]  /*fbf0*/  @!P4 FMUL R191, R191, 16777216 ;  /* 0x4b800000bfbfc820 */ /* 0x000fe40000400000 */
[----:B------:R-:W-:-:S02]  /*fc00*/  @!P4 FMUL R190, R190, 16777216 ;  /* 0x4b800000bebec820 */ /* 0x000fc40000400000 */
[----:B------:R-:W-:Y:S02]  /*fc10*/  @!P4 FMUL R195, R195, 16777216 ;  /* 0x4b800000c3c3c820 */ /* 0x000fe40000400000 */
[----:B------:R-:W-:Y:S02]  /*fc20*/  FFMA.FTZ R9, R98, R9, -0.17900948226451873779 ;  /* 0xbe374e4362097423 */ /* 0x000fe40000010009 */
[----:B------:R-:W-:Y:S01]  /*fc30*/  FFMA.FTZ R23, R16, R23, 0.48089820146560668945 ;  /* 0x3ef6384a10177423 */ /* 0x000fe20000010017 */
[----:B------:R-:W-:Y:S01]  /*fc40*/  IADD3 R117, R244, -0x3f3504f3, RZ ;  /* 0xc0cafb0df4757810 */ /* 0x000fe20007ffe0ff */
[----:B------:R-:W-:Y:S02]  /*fc50*/  @!P4 FMUL R194, R194, 16777216 ;  /* 0x4b800000c2c2c820 */ /* 0x000fe40000400000 */
[----:B------:R-:W-:Y:S02]  /*fc60*/  FFMA.FTZ R111, R111, 1.1920928955078125e-07, R134 ;  /* 0x340000006f6f7823 */ /* 0x000fe40000010086 */
[----:B0-----:R-:W-:-:S02]  /*fc70*/  FFMA.FTZ R249, R136, 1.1920928955078125e-07, R249 ;  /* 0x3400000088f97823 */ /* 0x001fc400000100f9 */
[----:B-1----:R-:W-:Y:S02]  /*fc80*/  FFMA.FTZ R252, R131, 1.1920928955078125e-07, R252 ;  /* 0x3400000083fc7823 */ /* 0x002fe400000100fc */
[----:B--2---:R-:W-:Y:S02]  /*fc90*/  FFMA.FTZ R199, R133, 1.1920928955078125e-07, R132 ;  /* 0x3400000085c77823 */ /* 0x004fe40000010084 */
[----:B------:R-:W-:Y:S02]  /*fca0*/  FFMA.FTZ R13, R12, R13, 0.48089820146560668945 ;  /* 0x3ef6384a0c0d7423 */ /* 0x000fe4000001000d */
[----:B------:R-:W-:Y:S02]  /*fcb0*/  FFMA.FTZ R21, R110, R21, 0.48089820146560668945 ;  /* 0x3ef6384a6e157423 */ /* 0x000fe40000010015 */
[----:B------:R-:W-:Y:S02]  /*fcc0*/  FFMA.FTZ R19, R14, R19, -0.72134751081466674805 ;  /* 0xbf38aa3b0e137423 */ /* 0x000fe40000010013 */
[----:B------:R-:W-:-:S02]  /*fcd0*/  FMUL R130, R135, R130 ;  /* 0x0000008287827220 */ /* 0x000fc40000400000 */
[C---:B------:R-:W-:Y:S02]  /*fce0*/  FMUL R132, R135.reuse, R187 ;  /* 0x000000bb87847220 */ /* 0x040fe40000400000 */
[C---:B------:R-:W-:Y:S02]  /*fcf0*/  FMUL R131, R135.reuse, R186 ;  /* 0x000000ba87837220 */ /* 0x040fe40000400000 */
[C---:B------:R-:W-:Y:S02]  /*fd00*/  FMUL R133, R135.reuse, R191 ;  /* 0x000000bf87857220 */ /* 0x040fe40000400000 */
[C---:B------:R-:W-:Y:S02]  /*fd10*/  FMUL R134, R135.reuse, R190 ;  /* 0x000000be87867220 */ /* 0x040fe40000400000 */
[----:B------:R-:W-:Y:S02]  /*fd20*/  FMUL R136, R135, R195 ;  /* 0x000000c387887220 */ /* 0x000fe40000400000 */
[----:B------:R-:W-:-:S02]  /*fd30*/  FFMA.FTZ R9, R98, R9, 0.20512372255325317383 ;  /* 0x3e520bf462097423 */ /* 0x000fc40000010009 */
[----:B------:R-:W-:Y:S01]  /*fd40*/  FFMA.FTZ R23, R16, R23, -0.72134751081466674805 ;  /* 0xbf38aa3b10177423 */ /* 0x000fe20000010017 */
[----:B------:R-:W-:Y:S01]  /*fd50*/  LOP3.LUT R117, R117, 0xff800000, RZ, 0xc0, !PT ;  /* 0xff80000075757812 */ /* 0x000fe200078ec0ff */
[----:B------:R-:W-:Y:S01]  /*fd60*/  FMUL R135, R135, R194 ;  /* 0x000000c287877220 */ /* 0x000fe20000400000 */
[----:B------:R-:W-:Y:S01]  /*fd70*/  IADD3 R96, R7, -R96, RZ ;  /* 0x8000006007607210 */ /* 0x000fe20007ffe0ff */
[C---:B------:R-:W-:Y:S02]  /*fd80*/  FMUL R87, R178.reuse, R87 ;  /* 0x00000057b2577220 */ /* 0x040fe40000400000 */
[----:B------:R-:W-:Y:S02]  /*fd90*/  FMUL R79, R178, R79 ;  /* 0x0000004fb24f7220 */ /* 0x000fe40000400000 */
[C---:B------:R-:W-:Y:S02]  /*fda0*/  FMUL R71, R176.reuse, R71 ;  /* 0x00000047b0477220 */ /* 0x040fe40000400000 */
[----:B------:R-:W-:-:S02]  /*fdb0*/  FMUL R63, R176, R63 ;  /* 0x0000003fb03f7220 */ /* 0x000fc40000400000 */
[----:B------:R-:W-:Y:S02]  /*fdc0*/  FFMA.FTZ R13, R12, R13, -0.72134751081466674805 ;  /* 0xbf38aa3b0c0d7423 */ /* 0x000fe4000001000d */
[----:B------:R-:W-:Y:S02]  /*fdd0*/  FFMA.FTZ R21, R110, R21, -0.72134751081466674805 ;  /* 0xbf38aa3b6e157423 */ /* 0x000fe40000010015 */
[----:B------:R-:W-:Y:S01]  /*fde0*/  FMUL R19, R14, R19 ;  /* 0x000000130e137220 */ /* 0x000fe20000400000 */
[----:B------:R-:W-:Y:S01]  /*fdf0*/  F2FP.BF16.PACK_AB R25, R24, R25 ;  /* 0x000000191819723e */ /* 0x000fe200000010ff */
[----:B------:R-:W-:Y:S01]  /*fe00*/  FFMA.FTZ R9, R98, R9, -0.24046532809734344482 ;  /* 0xbe763c8b62097423 */ /* 0x000fe20000010009 */
[----:B------:R-:W-:Y:S01]  /*fe10*/  F2FP.BF16.PACK_AB R147, R146, R147 ;  /* 0x000000939293723e */ /* 0x000fe200000010ff */
[----:B------:R-:W-:Y:S01]  /*fe20*/  FMUL R23, R16, R23 ;  /* 0x0000001710177220 */ /* 0x000fe20000400000 */
[----:B------:R-:W-:Y:S01]  /*fe30*/  F2FP.BF16.PACK_AB R131, R130, R131 ;  /* 0x000000838283723e */ /* 0x000fe200000010ff */
[----:B------:R0:W1:Y:S01]  /*fe40*/  I2F R179, R117 ;  /* 0x0000007500b37306 */ /* 0x0000620000201400 */
[----:B------:R-:W-:Y:S01]  /*fe50*/  F2FP.BF16.PACK_AB R24, R26, R29 ;  /* 0x0000001d1a18723e */ /* 0x000fe200000010ff */
[----:B------:R-:W-:Y:S01]  /*fe60*/  FADD R96, R96, -1 ;  /* 0xbf80000060607421 */ /* 0x000fe20000000000 */
[----:B------:R-:W-:Y:S01]  /*fe70*/  F2FP.BF16.PACK_AB R35, R39, R40 ;  /* 0x000000282723723e */ /* 0x000fe200000010ff */
[----:B------:R-:W-:Y:S01]  /*fe80*/  FMUL R13, R12, R13 ;  /* 0x0000000d0c0d7220 */ /* 0x000fe20000400000 */
[----:B------:R-:W-:Y:S01]  /*fe90*/  F2FP.BF16.PACK_AB R34, R31, R34 ;  /* 0x000000221f22723e */ /* 0x000fe200000010ff */
[----:B------:R-:W-:Y:S01]  /*fea0*/  FMUL R21, R110, R21 ;  /* 0x000000156e157220 */ /* 0x000fe20000400000 */
[----:B------:R-:W-:Y:S01]  /*feb0*/  F2FP.BF16.PACK_AB R51, R55, R56 ;  /* 0x000000383733723e */ /* 0x000fe200000010ff */
[----:B------:R-:W-:Y:S01]  /*fec0*/  FMUL R19, R14, R19 ;  /* 0x000000130e137220 */ /* 0x000fe20000400000 */
[----:B------:R-:W-:-:S02]  /*fed0*/  F2FP.BF16.PACK_AB R50, R47, R50 ;  /* 0x000000322f32723e */ /* 0x000fc400000010ff */
[----:B------:R-:W-:Y:S02]  /*fee0*/  F2FP.BF16.PACK_AB R67, R71, R72 ;  /* 0x000000484743723e */ /* 0x000fe400000010ff */
[----:B------:R-:W-:Y:S02]  /*fef0*/  F2FP.BF16.PACK_AB R66, R63, R66 ;  /* 0x000000423f42723e */ /* 0x000fe400000010ff */
[----:B------:R-:W-:Y:S02]  /*ff00*/  F2FP.BF16.PACK_AB R83, R87, R92 ;  /* 0x0000005c5753723e */ /* 0x000fe400000010ff */
[----:B------:R-:W-:Y:S02]  /*ff10*/  F2FP.BF16.PACK_AB R82, R79, R82 ;  /* 0x000000524f52723e */ /* 0x000fe400000010ff */
[----:B------:R-:W-:Y:S02]  /*ff20*/  F2FP.BF16.PACK_AB R146, R162, R95 ;  /* 0x0000005fa292723e */ /* 0x000fe400000010ff */
[----:B------:R-:W-:-:S02]  /*ff30*/  F2FP.BF16.PACK_AB R145, R145, R160 ;  /* 0x000000a09191723e */ /* 0x000fc400000010ff */
[----:B------:R-:W-:Y:S02]  /*ff40*/  F2FP.BF16.PACK_AB R144, R161, R164 ;  /* 0x000000a4a190723e */ /* 0x000fe400000010ff */
[----:B------:R-:W-:Y:S02]  /*ff50*/  F2FP.BF16.PACK_AB R130, R134, R135 ;  /* 0x000000878682723e */ /* 0x000fe400000010ff */
[----:B------:R-:W-:Y:S02]  /*ff60*/  F2FP.BF16.PACK_AB R137, R123, R132 ;  /* 0x000000847b89723e */ /* 0x000fe400000010ff */
[----:B------:R-:W-:Y:S01]  /*ff70*/  F2FP.BF16.PACK_AB R136, R133, R136 ;  /* 0x000000888588723e */ /* 0x000fe200000010ff */
[----:B------:R-:W-:Y:S01]  /*ff80*/  IMAD.IADD R107, R212, 0x1, -R107 ;  /* 0x00000001d46b7824 */ /* 0x000fe200078e0a6b */
[----:B0-----:R-:W-:Y:S01]  /*ff90*/  IADD3 R117, R244, -R117, RZ ;  /* 0x80000075f4757210 */ /* 0x001fe20007ffe0ff */
[----:B------:R-:W-:Y:S01]  /*ffa0*/  FFMA.FTZ R9, R98, R9, 0.28857114911079406738 ;  /* 0x3e93bf9962097423 */ /* 0x000fe20000010009 */
[----:B------:R-:W-:Y:S01]  /*ffb0*/  IADD3 R122, R247, -R122, RZ ;  /* 0x8000007af77a7210 */ /* 0x000fe20007ffe0ff */
[----:B------:R-:W-:-:S02]  /*ffc0*/  IMAD.IADD R116, R243, 0x1, -R116 ;  /* 0x00000001f3747824 */ /* 0x000fc400078e0a74 */
[----:B------:R-:W-:Y:S02]  /*ffd0*/  FMUL R23, R16, R23 ;  /* 0x0000001710177220 */ /* 0x000fe40000400000 */
[----:B------:R-:W-:Y:S02]  /*ffe0*/  IMAD.IADD R120, R245, 0x1, -R120 ;  /* 0x00000001f5787824 */ /* 0x000fe400078e0a78 */
[----:B------:R-:W-:Y:S01]  /*fff0*/  IMAD.IADD R121, R246, 0x1, -R121 ;  /* 0x00000001f6797824 */ /* 0x000fe200078e0a79 */
[----:B------:R-:W-:Y:S01]  /*10000*/  STS.64 [R18+0x8480], R24 ;  /* 0x0084801812007388 */ /* 0x000fe20000000a00 */
[----:B------:R-:W-:Y:S02]  /*10010*/  FFMA.FTZ R11, R96, R5, -0.16845393180847167969 ;  /* 0xbe2c7f30600b7423 */ /* 0x000fe40000010005 */
[----:B------:R-:W-:Y:S01]  /*10020*/  FMUL R13, R12, R13 ;  /* 0x0000000d0c0d7220 */ /* 0x000fe20000400000 */
[----:B------:R-:W-:Y:S01]  /*10030*/  STS.64 [R18+0x8500], R34 ;  /* 0x0085002212007388 */ /* 0x000fe20000000a00 */
[----:B------:R-:W-:-:S02]  /*10040*/  FMUL R21, R110, R21 ;  /* 0x000000156e157220 */ /* 0x000fc40000400000 */
[----:B------:R-:W-:Y:S01]  /*10050*/  FFMA.FTZ R19, R14, 1.4426950216293334961, R19 ;  /* 0x3fb8aa3b0e137823 */ /* 0x000fe20000010013 */
[----:B------:R-:W-:Y:S01]  /*10060*/  STS.64 [R18+0x8580], R50 ;  /* 0x0085803212007388 */ /* 0x000fe20000000a00 */
[----:B------:R-:W-:Y:S02]  /*10070*/  FFMA.FTZ R9, R98, R9, -0.36067417263984680176 ;  /* 0xbeb8aa4962097423 */ /* 0x000fe40000010009 */
[----:B------:R-:W-:Y:S01]  /*10080*/  FADD R116, R116, -1 ;  /* 0xbf80000074747421 */ /* 0x000fe20000000000 */
[----:B------:R-:W-:Y:S01]  /*10090*/  STS.64 [R18+0x8600], R66 ;  /* 0x0086004212007388 */ /* 0x000fe20000000a00 */
[----:B------:R-:W-:Y:S02]  /*100a0*/  FFMA.FTZ R23, R16, 1.4426950216293334961, R23 ;  /* 0x3fb8aa3b10177823 */ /* 0x000fe40000010017 */
[----:B------:R-:W-:Y:S01]  /*100b0*/  FADD R14, R117, -1 ;  /* 0xbf800000750e7421 */ /* 0x000fe20000000000 */
[----:B------:R-:W-:Y:S01]  /*100c0*/  STS.64 [R18+0x8680], R82 ;  /* 0x0086805212007388 */ /* 0x000fe20000000a00 */
[----:B------:R-:W-:-:S02]  /*100d0*/  FADD R120, R120, -1 ;  /* 0xbf80000078787421 */ /* 0x000fc40000000000 */
[----:B------:R-:W-:Y:S01]  /*100e0*/  FADD R122, R122, -1 ;  /* 0xbf8000007a7a7421 */ /* 0x000fe20000000000 */
[----:B------:R-:W-:Y:S01]  /*100f0*/  STS.64 [R18+0x8300], R146 ;  /* 0x0083009212007388 */ /* 0x000fe20000000a00 */
[----:B------:R-:W-:-:S03]  /*10100*/  FADD R16, R121, -1 ;  /* 0xbf80000079107421 */ /* 0x000fc60000000000 */
[----:B------:R-:W-:Y:S04]  /*10110*/  STS.64 [R18+0x8700], R144 ;  /* 0x0087009012007388 */ /* 0x000fe80000000a00 */
[----:B------:R-:W-:Y:S04]  /*10120*/  STS.64 [R18+0x8380], R130 ;  /* 0x0083808212007388 */ /* 0x000fe80000000a00 */
[----:B------:R0:W-:Y:S01]  /*10130*/  STS.64 [R18+0x8780], R136 ;  /* 0x0087808812007388 */ /* 0x0001e20000000a00 */
[----:B------:R-:W-:Y:S02]  /*10140*/  FFMA.FTZ R11, R96, R11, 0.1716887056827545166 ;  /* 0x3e2fcf2a600b7423 */ /* 0x000fe4000001000b */
[----:B------:R-:W-:Y:S01]  /*10150*/  FFMA.FTZ R12, R12, 1.4426950216293334961, R13 ;  /* 0x3fb8aa3b0c0c7823 */ /* 0x000fe2000001000d */
[----:B------:R-:W-:Y:S01]  /*10160*/  ISETP.GE.U32.AND P0, PT, R6, 0x7f800000, PT ;  /* 0x7f8000000600780c */ /* 0x000fe20003f06070 */
[----:B------:R-:W-:Y:S01]  /*10170*/  FFMA.FTZ R110, R110, 1.4426950216293334961, R21 ;  /* 0x3fb8aa3b6e6e7823 */ /* 0x000fe20000010015 */
[----:B------:R-:W-:Y:S01]  /*10180*/  ISETP.GE.U32.AND P2, PT, R90, 0x7f800000, PT ;  /* 0x7f8000005a00780c */ /* 0x000fe20003f46070 */
[----:B------:R-:W-:-:S02]  /*10190*/  FFMA.FTZ R9, R98, R9, 0.48089820146560668945 ;  /* 0x3ef6384a62097423 */ /* 0x000fc40000010009 */
[----:B------:R-:W-:Y:S01]  /*101a0*/  FADD R182, R119, R8 ;  /* 0x0000000877b67221 */ /* 0x000fe20000000000 */
[----:B------:R-:W-:Y:S01]  /*101b0*/  ISETP.GE.U32.AND P1, PT, R7, 0x7f800000, PT ;  /* 0x7f8000000700780c */ /* 0x000fe20003f26070 */
[----:B0-----:R-:W-:Y:S01]  /*101c0*/  FADD R18, R107, -1 ;  /* 0xbf8000006b127421 */ /* 0x001fe20000000000 */
[----:B------:R-:W-:Y:S01]  /*101d0*/  FSEL R250, RZ, -23, P6 ;  /* 0xc1b80000fffa7808 */ /* 0x000fe20003000000 */
[-C--:B------:R-:W-:Y:S01]  /*101e0*/  FFMA.FTZ R25, R116, R5.reuse, -0.16845393180847167969 ;  /* 0xbe2c7f3074197423 */ /* 0x080fe20000010005 */
[----:B------:R-:W-:Y:S01]  /*101f0*/  ISETP.GE.U32.AND P3, PT, R3, 0x7f800000, PT ;  /* 0x7f8000000300780c */ /* 0x000fe20003f66070 */
[-C--:B------:R-:W-:Y:S01]  /*10200*/  FFMA.FTZ R13, R18, R5.reuse, -0.16845393180847167969 ;  /* 0xbe2c7f30120d7423 */ /* 0x080fe20000010005 */
[----:B------:R-:W-:Y:S01]  /*10210*/  ISETP.GE.U32.AND P4, PT, R198, 0x7f800000, PT ;  /* 0x7f800000c600780c */ /* 0x000fe20003f86070 */
[-C--:B------:R-:W-:Y:S01]  /*10220*/  FFMA.FTZ R21, R14, R5.reuse, -0.16845393180847167969 ;  /* 0xbe2c7f300e157423 */ /* 0x080fe20000010005 */
[----:B------:R-:W-:Y:S01]  /*10230*/  BAR.SYNC.DEFER_BLOCKING 0x0 ;  /* 0x0000000000007b1d */ /* 0x000fe20000010000 */
[----:B------:R-:W-:-:S02]  /*10240*/  FFMA.FTZ R27, R120, R5, -0.16845393180847167969 ;  /* 0xbe2c7f30781b7423 */ /* 0x000fc40000010005 */
[-C--:B------:R-:W-:Y:S02]  /*10250*/  FFMA.FTZ R29, R122, R5.reuse, -0.16845393180847167969 ;  /* 0xbe2c7f307a1d7423 */ /* 0x080fe40000010005 */
[----:B------:R-:W-:Y:S02]  /*10260*/  FFMA.FTZ R5, R16, R5, -0.16845393180847167969 ;  /* 0xbe2c7f3010057423 */ /* 0x000fe40000010005 */
[----:B------:R-:W-:Y:S02]  /*10270*/  FFMA.FTZ R11, R96, R11, -0.17900948226451873779 ;  /* 0xbe374e43600b7423 */ /* 0x000fe4000001000b */
[----:B------:R-:W-:Y:S02]  /*10280*/  FFMA.FTZ R9, R98, R9, -0.72134751081466674805 ;  /* 0xbf38aa3b62097423 */ /* 0x000fe40000010009 */
[----:B------:R-:W-:Y:S02]  /*10290*/  FFMA.FTZ R5, R16, R5, 0.1716887056827545166 ;  /* 0x3e2fcf2a10057423 */ /* 0x000fe40000010005 */
[----:B------:R-:W-:-:S02]  /*102a0*/  FFMA.FTZ R11, R96, R11, 0.20512372255325317383 ;  /* 0x3e520bf4600b7423 */ /* 0x000fc4000001000b */
[----:B------:R-:W-:Y:S02]  /*102b0*/  FMUL R9, R98, R9 ;  /* 0x0000000962097220 */ /* 0x000fe40000400000 */
[----:B------:R-:W-:Y:S02]  /*102c0*/  FFMA.FTZ R5, R16, R5, -0.17900948226451873779 ;  /* 0xbe374e4310057423 */ /* 0x000fe40000010005 */
[----:B------:R-:W-:Y:S02]  /*102d0*/  FFMA.FTZ R11, R96, R11, -0.24046532809734344482 ;  /* 0xbe763c8b600b7423 */ /* 0x000fe4000001000b */
[----:B------:R-:W-:Y:S02]  /*102e0*/  FMUL R9, R98, R9 ;  /* 0x0000000962097220 */ /* 0x000fe40000400000 */
[----:B------:R-:W-:Y:S01]  /*102f0*/  FFMA.FTZ R5, R16, R5, 0.20512372255325317383 ;  /* 0x3e520bf410057423 */ /* 0x000fe20000010005 */
[----:B------:R-:W-:Y:S01]  /*10300*/  ISETP.GE.U32.AND P6, PT, R208, 0x7f800000, PT ;  /* 0x7f800000d000780c */ /* 0x000fe20003fc6070 */
[----:B------:R-:W-:-:S02]  /*10310*/  FFMA.FTZ R11, R96, R11, 0.28857114911079406738 ;  /* 0x3e93bf99600b7423 */ /* 0x000fc4000001000b */
[----:B------:R-:W-:Y:S01]  /*10320*/  FADD R220, R115, R10 ;  /* 0x0000000a73dc7221 */ /* 0x000fe20000000000 */
[----:B------:R-:W-:Y:S01]  /*10330*/  FSETP.NEU.AND P5, PT, R6, RZ, PT ;  /* 0x000000ff0600720b */ /* 0x000fe20003fad000 */
[----:B------:R-:W-:Y:S01]  /*10340*/  FFMA.FTZ R9, R98, 1.4426950216293334961, R9 ;  /* 0x3fb8aa3b62097823 */ /* 0x000fe20000010009 */
[----:B------:R-:W-:Y:S01]  /*10350*/  LOP3.LUT R184, R4, 0x8, RZ, 0x3c, !PT ;  /* 0x0000000804b87812 */ /* 0x000fe200078e3cff */
[----:B------:R-:W-:Y:S01]  /*10360*/  FFMA.FTZ R5, R16, R5, -0.24046532809734344482 ;  /* 0xbe763c8b10057423 */ /* 0x000fe20000010005 */
[----:B------:R-:W0:Y:S01]  /*10370*/  LDS.64 R168, [R4] ;  /* 0x0000000004a87984 */ /* 0x000e220000000a00 */
[----:B------:R-:W-:Y:S02]  /*10380*/  FFMA.FTZ R11, R96, R11, -0.36067417263984680176 ;  /* 0xbeb8aa49600b7423 */ /* 0x000fe4000001000b */
[----:B------:R-:W-:Y:S01]  /*10390*/  FFMA.FTZ R13, R18, R13, 0.1716887056827545166 ;  /* 0x3e2fcf2a120d7423 */ /* 0x000fe2000001000d */
[----:B------:R-:W-:Y:S01]  /*103a0*/  SHF.R.U32.HI R181, RZ, 0x7, R181 ;  /* 0x00000007ffb57819 */ /* 0x000fe200000116b5 */
[----:B------:R-:W-:Y:S01]  /*103b0*/  FADD R221, R114, R9 ;  /* 0x0000000972dd7221 */ /* 0x000fe20000000000 */
[----:B------:R-:W-:Y:S01]  /*103c0*/  @P0 MOV R9, 0x7f800000 ;  /* 0x7f80000000090802 */ /* 0x000fe20000000f00 */
[----:B------:R-:W-:Y:S01]  /*103d0*/  FFMA.FTZ R5, R16, R5, 0.28857114911079406738 ;  /* 0x3e93bf9910057423 */ /* 0x000fe20000010005 */
[----:B------:R-:W-:Y:S01]  /*103e0*/  LOP3.LUT R180, R4, 0x10, RZ, 0x3c, !PT ;  /* 0x0000001004b47812 */ /* 0x000fe200078e3cff */
[----:B------:R-:W-:Y:S01]  /*103f0*/  FFMA.FTZ R11, R96, R11, 0.48089820146560668945 ;  /* 0x3ef6384a600b7423 */ /* 0x000fe2000001000b */
[----:B------:R-:W2:Y:S01]  /*10400*/  LDS.64 R166, [R184] ;  /* 0x00000000b8a67984 */ /* 0x000ea20000000a00 */
[----:B------:R-:W-:-:S02]  /*10410*/  FFMA.FTZ R13, R18, R13, -0.17900948226451873779 ;  /* 0xbe374e43120d7423 */ /* 0x000fc4000001000d */
[----:B------:R-:W-:Y:S01]  /*10420*/  FFMA.FTZ R5, R16, R5, -0.36067417263984680176 ;  /* 0xbeb8aa4910057423 */ /* 0x000fe20000010005 */
[----:B------:R-:W-:Y:S01]  /*10430*/  LOP3.LUT R174, R4, 0x18, RZ, 0x3c, !PT ;  /* 0x0000001804ae7812 */ /* 0x000fe200078e3cff */
[----:B------:R-:W-:Y:S01]  /*10440*/  @P0 FFMA.FTZ R182, R6, R9, +INF ;  /* 0x7f80000006b60423 */ /* 0x000fe20000010009 */
[----:B------:R-:W-:Y:S01]  /*10450*/  @P2 MOV R9, 0x7f800000 ;  /* 0x7f80000000092802 */ /* 0x000fe20000000f00 */
[----:B------:R-:W-:Y:S01]  /*10460*/  FFMA.FTZ R11, R96, R11, -0.72134751081466674805 ;  /* 0xbf38aa3b600b7423 */ /* 0x000fe2000001000b */
[----:B------:R-:W-:Y:S01]  /*10470*/  LDS.64 R160, [R4+0x800] ;  /* 0x0008000004a07984 */ /* 0x000fe20000000a00 */
[----:B------:R-:W-:Y:S02]  /*10480*/  FFMA.FTZ R13, R18, R13, 0.20512372255325317383 ;  /* 0x3e520bf4120d7423 */ /* 0x000fe4000001000d */
[----:B------:R-:W-:Y:S01]  /*10490*/  FFMA.FTZ R5, R16, R5, 0.48089820146560668945 ;  /* 0x3ef6384a10057423 */ /* 0x000fe20000010005 */
[----:B------:R-:W-:Y:S01]  /*104a0*/  LDS.64 R152, [R4+0x1000] ;  /* 0x0010000004987984 */ /* 0x000fe20000000a00 */
[----:B------:R-:W-:-:S02]  /*104b0*/  FMUL R11, R96, R11 ;  /* 0x0000000b600b7220 */ /* 0x000fc40000400000 */
[----:B------:R-:W-:Y:S01]  /*104c0*/  FFMA.FTZ R13, R18, R13, -0.24046532809734344482 ;  /* 0xbe763c8b120d7423 */ /* 0x000fe2000001000d */
[----:B------:R-:W-:Y:S01]  /*104d0*/  LDS.64 R144, [R4+0x1800] ;  /* 0x0018000004907984 */ /* 0x000fe20000000a00 */
[----:B------:R-:W-:Y:S01]  /*104e0*/  @P2 FFMA.FTZ R220, R90, R9, +INF ;  /* 0x7f8000005adc2423 */ /* 0x000fe20000010009 */
[----:B------:R-:W-:Y:S01]  /*104f0*/  ISETP.GE.U32.AND P2, PT, R210, 0x7f800000, PT ;  /* 0x7f800000d200780c */ /* 0x000fe20003f46070 */
[----:B------:R-:W-:Y:S01]  /*10500*/  FFMA.FTZ R5, R16, R5, -0.72134751081466674805 ;  /* 0xbf38aa3b10057423 */ /* 0x000fe20000010005 */
[----:B------:R-:W-:Y:S01]  /*10510*/  LDS.64 R136, [R4+0x2000] ;  /* 0x0020000004887984 */ /* 0x000fe20000000a00 */
[----:B------:R-:W-:Y:S02]  /*10520*/  FMUL R11, R96, R11 ;  /* 0x0000000b600b7220 */ /* 0x000fe40000400000 */
[----:B------:R-:W-:Y:S01]  /*10530*/  FFMA.FTZ R13, R18, R13, 0.28857114911079406738 ;  /* 0x3e93bf99120d7423 */ /* 0x000fe2000001000d */
[----:B------:R-:W-:Y:S01]  /*10540*/  LDS.64 R238, [R4+0x2800] ;  /* 0x0028000004ee7984 */ /* 0x000fe20000000a00 */
[----:B------:R-:W-:-:S02]  /*10550*/  FMUL R5, R16, R5 ;  /* 0x0000000510057220 */ /* 0x000fc40000400000 */
[----:B------:R-:W-:Y:S01]  /*10560*/  FFMA.FTZ R11, R96, 1.4426950216293334961, R11 ;  /* 0x3fb8aa3b600b7823 */ /* 0x000fe2000001000b */
[----:B------:R-:W-:Y:S01]  /*10570*/  LDS.64 R226, [R4+0x3000] ;  /* 0x0030000004e27984 */ /* 0x000fe20000000a00 */
[----:B------:R-:W-:Y:S02]  /*10580*/  FFMA.FTZ R13, R18, R13, -0.36067417263984680176 ;  /* 0xbeb8aa49120d7423 */ /* 0x000fe4000001000d */
[----:B------:R-:W-:Y:S01]  /*10590*/  FFMA.FTZ R25, R116, R25, 0.1716887056827545166 ;  /* 0x3e2fcf2a74197423 */ /* 0x000fe20000010019 */
[----:B------:R-:W-:Y:S01]  /*105a0*/  LDS.64 R188, [R4+0x3800] ;  /* 0x0038000004bc7984 */ /* 0x000fe20000000a00 */
[----:B------:R-:W-:Y:S02]  /*105b0*/  FFMA.FTZ R27, R120, R27, 0.1716887056827545166 ;  /* 0x3e2fcf2a781b7423 */ /* 0x000fe4000001001b */
[----:B------:R-:W-:Y:S02]  /*105c0*/  @P1 IMAD.MOV.U32 R8, RZ, RZ, 0x7f800000 ;  /* 0x7f800000ff081424 */ /* 0x000fe400078e00ff */
[----:B------:R-:W-:-:S02]  /*105d0*/  FFMA.FTZ R21, R14, R21, 0.1716887056827545166 ;  /* 0x3e2fcf2a0e157423 */ /* 0x000fc40000010015 */
[----:B------:R-:W-:Y:S02]  /*105e0*/  FFMA.FTZ R29, R122, R29, 0.1716887056827545166 ;  /* 0x3e2fcf2a7a1d7423 */ /* 0x000fe4000001001d */
[----:B------:R-:W-:Y:S02]  /*105f0*/  FADD R225, R108, R15 ;  /* 0x0000000f6ce17221 */ /* 0x000fe40000000000 */
[----:B------:R-:W-:Y:S02]  /*10600*/  FADD R224, R111, R12 ;  /* 0x0000000c6fe07221 */ /* 0x000fe40000000000 */
[----:B------:R-:W-:Y:S02]  /*10610*/  FADD R228, R104, R17 ;  /* 0x0000001168e47221 */ /* 0x000fe40000000000 */
[----:B------:R-:W-:Y:S02]  /*10620*/  FADD R233, R99, R110 ;  /* 0x0000006e63e97221 */ /* 0x000fe40000000000 */
[----:B------:R-:W-:-:S02]  /*10630*/  FADD R232, R100, R19 ;  /* 0x0000001364e87221 */ /* 0x000fc40000000000 */
[----:B------:R-:W-:Y:S01]  /*10640*/  FADD R248, R248, R23 ;  /* 0x00000017f8f87221 */ /* 0x000fe20000000000 */
[----:B------:R-:W-:Y:S01]  /*10650*/  SGXT.U32 R181, R181, 0x1 ;  /* 0x00000001b5b5781a */ /* 0x000fe20000000000 */
[----:B------:R-:W-:Y:S01]  /*10660*/  FMUL R5, R16, R5 ;  /* 0x0000000510057220 */ /* 0x000fe20000400000 */
[----:B------:R-:W3:Y:S01]  /*10670*/  LDS.64 R164, [R180] ;  /* 0x00000000b4a47984 */ /* 0x000ee20000000a00 */
[----:B------:R-:W-:Y:S01]  /*10680*/  @P6 IMAD.MOV.U32 R9, RZ, RZ, 0x7f800000 ;  /* 0x7f800000ff096424 */ /* 0x000fe200078e00ff */
[----:B------:R-:W-:Y:S01]  /*10690*/  FSETP.NEU.AND P0, PT, R7, RZ, PT ;  /* 0x000000ff0700720b */ /* 0x000fe20003f0d000 */
[----:B------:R-:W-:Y:S01]  /*106a0*/  FFMA.FTZ R13, R18, R13, 0.48089820146560668945 ;  /* 0x3ef6384a120d7423 */ /* 0x000fe2000001000d */
[----:B------:R-:W4:Y:S01]  /*106b0*/  LDS.64 R162, [R174] ;  /* 0x00000000aea27984 */ /* 0x000f220000000a00 */
[----:B------:R-:W-:Y:S02]  /*106c0*/  FFMA.FTZ R25, R116, R25, -0.17900948226451873779 ;  /* 0xbe374e4374197423 */ /* 0x000fe40000010019 */
[----:B------:R-:W-:Y:S01]  /*106d0*/  FFMA.FTZ R27, R120, R27, -0.17900948226451873779 ;  /* 0xbe374e43781b7423 */ /* 0x000fe2000001001b */
[----:B------:R-:W5:Y:S01]  /*106e0*/  LDS.64 R158, [R184+0x800] ;  /* 0x00080000b89e7984 */ /* 0x000f620000000a00 */
[----:B------:R-:W-:-:S02]  /*106f0*/  FADD R183, R118, R11 ;  /* 0x0000000b76b77221 */ /* 0x000fc40000000000 */
[----:B------:R-:W-:Y:S01]  /*10700*/  @P1 FFMA.FTZ R183, R7, R8, +INF ;  /* 0x7f80000007b71423 */ /* 0x000fe20000010008 */
[----:B------:R-:W-:Y:S01]  /*10710*/  @P4 MOV R7, 0x7f800000 ;  /* 0x7f80000000074802 */ /* 0x000fe20000000f00 */
[----:B------:R-:W-:Y:S01]  /*10720*/  @P3 IMAD.MOV.U32 R6, RZ, RZ, 0x7f800000 ;  /* 0x7f800000ff063424 */ /* 0x000fe200078e00ff */
[----:B------:R-:W0:Y:S01]  /*10730*/  LDS.64 R156, [R180+0x800] ;  /* 0x00080000b49c7984 */ /* 0x000e220000000a00 */
[----:B------:R-:W-:Y:S01]  /*10740*/  FFMA.FTZ R200, R16, 1.4426950216293334961, R5 ;  /* 0x3fb8aa3b10c87823 */ /* 0x000fe20000010005 */
[----:B------:R-:W-:Y:S01]  /*10750*/  @P2 MOV R5, 0x7f800000 ;  /* 0x7f80000000052802 */ /* 0x000fe20000000f00 */
[----:B------:R-:W-:Y:S01]  /*10760*/  @P6 FFMA.FTZ R225, R208, R9, +INF ;  /* 0x7f800000d0e16423 */ /* 0x000fe20000010009 */
[----:B------:R-:W-:Y:S01]  /*10770*/  ISETP.GE.U32.AND P6, PT, R212, 0x7f800000, PT ;  /* 0x7f800000d400780c */ /* 0x000fe20003fc6070 */
[----:B------:R-:W-:Y:S01]  /*10780*/  FFMA.FTZ R13, R18, R13, -0.72134751081466674805 ;  /* 0xbf38aa3b120d7423 */ /* 0x000fe2000001000d */
[----:B------:R-:W0:Y:S01]  /*10790*/  LDS.64 R154, [R174+0x800] ;  /* 0x00080000ae9a7984 */ /* 0x000e220000000a00 */
[----:B------:R-:W-:-:S02]  /*107a0*/  FFMA.FTZ R25, R116, R25, 0.20512372255325317383 ;  /* 0x3e520bf474197423 */ /* 0x000fc40000010019 */
[----:B------:R-:W-:Y:S01]  /*107b0*/  FFMA.FTZ R21, R14, R21, -0.17900948226451873779 ;  /* 0xbe374e430e157423 */ /* 0x000fe20000010015 */
[----:B------:R-:W0:Y:S01]  /*107c0*/  LDS.64 R150, [R184+0x1000] ;  /* 0x00100000b8967984 */ /* 0x000e220000000a00 */
[----:B------:R-:W-:Y:S02]  /*107d0*/  FFMA.FTZ R27, R120, R27, 0.20512372255325317383 ;  /* 0x3e520bf4781b7423 */ /* 0x000fe4000001001b */
[----:B------:R-:W-:Y:S01]  /*107e0*/  FFMA.FTZ R29, R122, R29, -0.17900948226451873779 ;  /* 0xbe374e437a1d7423 */ /* 0x000fe2000001001d */
[----:B------:R-:W0:Y:S01]  /*107f0*/  LDS.64 R148, [R180+0x1000] ;  /* 0x00100000b4947984 */ /* 0x000e220000000a00 */
[----:B------:R-:W-:Y:S01]  /*10800*/  @P3 FFMA.FTZ R221, R3, R6, +INF ;  /* 0x7f80000003dd3423 */ /* 0x000fe20000010006 */
[----:B------:R-:W-:Y:S01]  /*10810*/  ISETP.GE.U32.AND P3, PT, R219, 0x7f800000, PT ;  /* 0x7f800000db00780c */ /* 0x000fe20003f66070 */
[----:B------:R-:W-:Y:S01]  /*10820*/  @P4 FFMA.FTZ R224, R198, R7, +INF ;  /* 0x7f800000c6e04423 */ /* 0x000fe20000010007 */
[----:B------:R-:W-:Y:S01]  /*10830*/  ISETP.GE.U32.AND P4, PT, R216, 0x7f800000, PT ;  /* 0x7f800000d800780c */ /* 0x000fe20003f86070 */
[----:B------:R-:W-:Y:S01]  /*10840*/  FMUL R13, R18, R13 ;  /* 0x0000000d120d7220 */ /* 0x000fe20000400000 */
[----:B------:R-:W0:Y:S01]  /*10850*/  LDS.64 R146, [R174+0x1000] ;  /* 0x00100000ae927984 */ /* 0x000e220000000a00 */
[----:B------:R-:W-:-:S02]  /*10860*/  FFMA.FTZ R25, R116, R25, -0.24046532809734344482 ;  /* 0xbe763c8b74197423 */ /* 0x000fc40000010019 */
[----:B------:R-:W-:Y:S01]  /*10870*/  FFMA.FTZ R21, R14, R21, 0.20512372255325317383 ;  /* 0x3e520bf40e157423 */ /* 0x000fe20000010015 */
[----:B------:R-:W0:Y:S01]  /*10880*/  LDS.64 R142, [R184+0x1800] ;  /* 0x00180000b88e7984 */ /* 0x000e220000000a00 */
[----:B------:R-:W-:Y:S02]  /*10890*/  FFMA.FTZ R27, R120, R27, -0.24046532809734344482 ;  /* 0xbe763c8b781b7423 */ /* 0x000fe4000001001b */
[----:B------:R-:W-:Y:S01]  /*108a0*/  @P2 FFMA.FTZ R228, R210, R5, +INF ;  /* 0x7f800000d2e42423 */ /* 0x000fe20000010005 */
[----:B------:R-:W-:Y:S01]  /*108b0*/  ISETP.GE.U32.AND P2, PT, R242, 0x7f800000, PT ;  /* 0x7f800000f200780c */ /* 0x000fe20003f46070 */
[----:B------:R-:W-:Y:S01]  /*108c0*/  FFMA.FTZ R29, R122, R29, 0.20512372255325317383 ;  /* 0x3e520bf47a1d7423 */ /* 0x000fe2000001001d */
[----:B------:R-:W0:Y:S01]  /*108d0*/  LDS.64 R140, [R180+0x1800] ;  /* 0x00180000b48c7984 */ /* 0x000e220000000a00 */
[----:B------:R-:W-:Y:S02]  /*108e0*/  FMUL R13, R18, R13 ;  /* 0x0000000d120d7220 */ /* 0x000fe40000400000 */
[----:B------:R-:W-:Y:S01]  /*108f0*/  FFMA.FTZ R25, R116, R25, 0.28857114911079406738 ;  /* 0x3e93bf9974197423 */ /* 0x000fe20000010019 */
[----:B------:R-:W0:Y:S01]  /*10900*/  LDS.64 R138, [R174+0x1800] ;  /* 0x00180000ae8a7984 */ /* 0x000e220000000a00 */
[----:B------:R-:W-:-:S02]  /*10910*/  FFMA.FTZ R21, R14, R21, -0.24046532809734344482 ;  /* 0xbe763c8b0e157423 */ /* 0x000fc40000010015 */
[----:B------:R-:W-:Y:S01]  /*10920*/  FFMA.FTZ R27, R120, R27, 0.28857114911079406738 ;  /* 0x3e93bf99781b7423 */ /* 0x000fe2000001001b */
[----:B------:R-:W0:Y:S01]  /*10930*/  LDS.64 R134, [R184+0x2000] ;  /* 0x00200000b8867984 */ /* 0x000e220000000a00 */
[----:B------:R-:W-:Y:S02]  /*10940*/  FFMA.FTZ R29, R122, R29, -0.24046532809734344482 ;  /* 0xbe763c8b7a1d7423 */ /* 0x000fe4000001001d */
[----:B------:R-:W-:Y:S01]  /*10950*/  FFMA.FTZ R13, R18, 1.4426950216293334961, R13 ;  /* 0x3fb8aa3b120d7823 */ /* 0x000fe2000001000d */
[----:B------:R-:W0:Y:S01]  /*10960*/  LDS.64 R132, [R180+0x2000] ;  /* 0x00200000b4847984 */ /* 0x000e220000000a00 */
[----:B------:R-:W-:Y:S02]  /*10970*/  FFMA.FTZ R25, R116, R25, -0.36067417263984680176 ;  /* 0xbeb8aa4974197423 */ /* 0x000fe40000010019 */
[----:B------:R-:W-:Y:S01]  /*10980*/  FFMA.FTZ R21, R14, R21, 0.28857114911079406738 ;  /* 0x3e93bf990e157423 */ /* 0x000fe20000010015 */
[----:B------:R-:W0:Y:S01]  /*10990*/  LDS.64 R130, [R174+0x2000] ;  /* 0x00200000ae827984 */ /* 0x000e220000000a00 */
[----:B------:R-:W-:-:S02]  /*109a0*/  FFMA.FTZ R27, R120, R27, -0.36067417263984680176 ;  /* 0xbeb8aa49781b7423 */ /* 0x000fc4000001001b */
[----:B------:R-:W-:Y:S01]  /*109b0*/  FFMA.FTZ R29, R122, R29, 0.28857114911079406738 ;  /* 0x3e93bf997a1d7423 */ /* 0x000fe2000001001d */
[----:B------:R-:W0:Y:S01]  /*109c0*/  LDS.64 R236, [R184+0x2800] ;  /* 0x00280000b8ec7984 */ /* 0x000e220000000a00 */
[----:B------:R-:W-:Y:S02]  /*109d0*/  @P6 IMAD.MOV.U32 R5, RZ, RZ, 0x7f800000 ;  /* 0x7f800000ff056424 */ /* 0x000fe400078e00ff */
[----:B------:R-:W-:Y:S01]  /*109e0*/  @P3 IMAD.MOV.U32 R6, RZ, RZ, 0x7f800000 ;  /* 0x7f800000ff063424 */ /* 0x000fe200078e00ff */
[----:B------:R-:W-:Y:S01]  /*109f0*/  @P4 MOV R7, 0x7f800000 ;  /* 0x7f80000000074802 */ /* 0x000fe20000000f00 */
[----:B------:R-:W-:Y:S01]  /*10a00*/  FFMA.FTZ R25, R116, R25, 0.48089820146560668945 ;  /* 0x3ef6384a74197423 */ /* 0x000fe20000010019 */
[----:B------:R-:W0:Y:S01]  /*10a10*/  LDS.64 R234, [R180+0x2800] ;  /* 0x00280000b4ea7984 */ /* 0x000e220000000a00 */
[----:B------:R-:W-:Y:S02]  /*10a20*/  FFMA.FTZ R21, R14, R21, -0.36067417263984680176 ;  /* 0xbeb8aa490e157423 */ /* 0x000fe40000010015 */
[----:B------:R-:W-:Y:S01]  /*10a30*/  FFMA.FTZ R27, R120, R27, 0.48089820146560668945 ;  /* 0x3ef6384a781b7423 */ /* 0x000fe2000001001b */
[----:B------:R-:W0:Y:S01]  /*10a40*/  LDS.64 R230, [R174+0x2800] ;  /* 0x00280000aee67984 */ /* 0x000e220000000a00 */
[----:B------:R-:W-:-:S02]  /*10a50*/  FADD R229, R102, R13 ;  /* 0x0000000d66e57221 */ /* 0x000fc40000000000 */
[----:B------:R-:W-:Y:S01]  /*10a60*/  FFMA.FTZ R29, R122, R29, -0.36067417263984680176 ;  /* 0xbeb8aa497a1d7423 */ /* 0x000fe2000001001d */
[----:B------:R-:W0:Y:S01]  /*10a70*/  LDS.64 R222, [R184+0x3000] ;  /* 0x00300000b8de7984 */ /* 0x000e220000000a00 */
[----:B------:R-:W-:Y:S01]  /*10a80*/  @P6 FFMA.FTZ R229, R212, R5, +INF ;  /* 0x7f800000d4e56423 */ /* 0x000fe20000010005 */
[----:B------:R-:W-:Y:S01]  /*10a90*/  @P2 MOV R5, 0x7f800000 ;  /* 0x7f80000000052802 */ /* 0x000fe20000000f00 */
[----:B------:R-:W-:Y:S01]  /*10aa0*/  @P3 FFMA.FTZ R233, R219, R6, +INF ;  /* 0x7f800000dbe93423 */ /* 0x000fe20000010006 */
[----:B------:R-:W-:Y:S01]  /*10ab0*/  ISETP.GE.U32.AND P6, PT, R243, 0x7f800000, PT ;  /* 0x7f800000f300780c */ /* 0x000fe20003fc6070 */
[----:B------:R-:W-:Y:S01]  /*10ac0*/  FFMA.FTZ R25, R116, R25, -0.72134751081466674805 ;  /* 0xbf38aa3b74197423 */ /* 0x000fe20000010019 */
[----:B------:R-:W-:Y:S01]  /*10ad0*/  ISETP.GE.U32.AND P3, PT, R245, 0x7f800000, PT ;  /* 0x7f800000f500780c */ /* 0x000fe20003f66070 */
[----:B------:R-:W-:Y:S01]  /*10ae0*/  FFMA.FTZ R21, R14, R21, 0.48089820146560668945 ;  /* 0x3ef6384a0e157423 */ /* 0x000fe20000010015 */
[----:B------:R-:W-:Y:S01]  /*10af0*/  MOV R8, c[0x0][0x1c8] ;  /* 0x0000720000087a02 */ /* 0x000fe20000000f00 */
[----:B------:R-:W-:Y:S01]  /*10b00*/  FFMA.FTZ R27, R120, R27, -0.72134751081466674805 ;  /* 0xbf38aa3b781b7423 */ /* 0x000fe2000001001b */
[----:B------:R-:W0:Y:S01]  /*10b10*/  LDS.64 R196, [R180+0x3000] ;  /* 0x00300000b4c47984 */ /* 0x000e220000000a00 */
[----:B------:R-:W-:-:S02]  /*10b20*/  FFMA.FTZ R29, R122, R29, 0.48089820146560668945 ;  /* 0x3ef6384a7a1d7423 */ /* 0x000fc4000001001d */
[----:B------:R-:W-:Y:S01]  /*10b30*/  @P4 FFMA.FTZ R232, R216, R7, +INF ;  /* 0x7f800000d8e84423 */ /* 0x000fe20000010007 */
[----:B------:R-:W-:Y:S01]  /*10b40*/  ISETP.GE.U32.AND P4, PT, R244, 0x7f800000, PT ;  /* 0x7f800000f400780c */ /* 0x000fe20003f86070 */
[----:B------:R-:W-:Y:S01]  /*10b50*/  @P2 FFMA.FTZ R248, R242, R5, +INF ;  /* 0x7f800000f2f82423 */ /* 0x000fe20000010005 */
[----:B------:R-:W-:Y:S01]  /*10b60*/  ISETP.GE.U32.AND P2, PT, R247, 0x7f800000, PT ;  /* 0x7f800000f700780c */ /* 0x000fe20003f46070 */
[----:B------:R-:W-:Y:S01]  /*10b70*/  FMUL R25, R116, R25 ;  /* 0x0000001974197220 */ /* 0x000fe20000400000 */
[----:B------:R-:W0:Y:S01]  /*10b80*/  LDS.64 R192, [R174+0x3000] ;  /* 0x00300000aec07984 */ /* 0x000e220000000a00 */
[----:B------:R-:W-:Y:S02]  /*10b90*/  FFMA.FTZ R21, R14, R21, -0.72134751081466674805 ;  /* 0xbf38aa3b0e157423 */ /* 0x000fe40000010015 */
[----:B------:R-:W-:Y:S01]  /*10ba0*/  FMUL R27, R120, R27 ;  /* 0x0000001b781b7220 */ /* 0x000fe20000400000 */
[----:B------:R-:W0:Y:S01]  /*10bb0*/  LDS.64 R184, [R184+0x3800] ;  /* 0x00380000b8b87984 */ /* 0x000e220000000a00 */
[----:B------:R-:W-:-:S02]  /*10bc0*/  FFMA.FTZ R29, R122, R29, -0.72134751081466674805 ;  /* 0xbf38aa3b7a1d7423 */ /* 0x000fc4000001001d */
[----:B------:R-:W-:Y:S01]  /*10bd0*/  FMUL R25, R116, R25 ;  /* 0x0000001974197220 */ /* 0x000fe20000400000 */
[----:B------:R-:W-:Y:S01]  /*10be0*/  LDS.64 R174, [R174+0x3800] ;  /* 0x00380000aeae7984 */ /* 0x000fe20000000a00 */
[----:B------:R-:W-:Y:S02]  /*10bf0*/  FMUL R21, R14, R21 ;  /* 0x000000150e157220 */ /* 0x000fe40000400000 */
[----:B------:R-:W-:Y:S02]  /*10c00*/  FMUL R27, R120, R27 ;  /* 0x0000001b781b7220 */ /* 0x000fe40000400000 */
[----:B------:R-:W-:Y:S02]  /*10c10*/  FMUL R29, R122, R29 ;  /* 0x0000001d7a1d7220 */ /* 0x000fe40000400000 */
[----:B------:R-:W-:Y:S02]  /*10c20*/  IMAD R5, R181, c[0x0][0x1c8], RZ ;  /* 0x00007200b5057a24 */ /* 0x000fe400078e02ff */
[----:B------:R-:W-:-:S02]  /*10c30*/  FFMA.FTZ R116, R116, 1.4426950216293334961, R25 ;  /* 0x3fb8aa3b74747823 */ /* 0x000fc40000010019 */
[----:B------:R-:W-:Y:S02]  /*10c40*/  @P6 IMAD.MOV.U32 R6, RZ, RZ, 0x7f800000 ;  /* 0x7f800000ff066424 */ /* 0x000fe400078e00ff */
[----:B------:R-:W-:Y:S01]  /*10c50*/  @P3 IMAD.MOV.U32 R10, RZ, RZ, 0x7f800000 ;  /* 0x7f800000ff0a3424 */ /* 0x000fe200078e00ff */
[----:B------:R-:W-:Y:S01]  /*10c60*/  @P4 MOV R7, 0x7f800000 ;  /* 0x7f80000000074802 */ /* 0x000fe20000000f00 */
[----:B------:R-:W-:Y:S01]  /*10c70*/  FMUL R21, R14, R21 ;  /* 0x000000150e157220 */ /* 0x000fe20000400000 */
[----:B------:R-:W-:Y:S01]  /*10c80*/  @P2 MOV R12, 0x7f800000 ;  /* 0x7f800000000c2802 */ /* 0x000fe20000000f00 */
[----:B------:R-:W-:Y:S01]  /*10c90*/  FFMA.FTZ R120, R120, 1.4426950216293334961, R27 ;  /* 0x3fb8aa3b78787823 */ /* 0x000fe2000001001b */
[----:B------:R-:W0:Y:S01]  /*10ca0*/  LDS.64 R180, [R180+0x3800] ;  /* 0x00380000b4b47984 */ /* 0x000e220000000a00 */
[----:B------:R-:W-:Y:S02]  /*10cb0*/  FMUL R29, R122, R29 ;  /* 0x0000001d7a1d7220 */ /* 0x000fe40000400000 */
[----:B------:R-:W-:-:S02]  /*10cc0*/  IMAD R9, R8, 0x2, R5 ;  /* 0x0000000208097824 */ /* 0x000fc400078e0205 */
[----:B-1----:R-:W-:Y:S02]  /*10cd0*/  FFMA.FTZ R250, R179, 1.1920928955078125e-07, R250 ;  /* 0x34000000b3fa7823 */ /* 0x002fe400000100fa */
[----:B------:R-:W-:Y:S02]  /*10ce0*/  FFMA.FTZ R21, R14, 1.4426950216293334961, R21 ;  /* 0x3fb8aa3b0e157823 */ /* 0x000fe40000010015 */
[----:B------:R-:W-:Y:S02]  /*10cf0*/  FADD R249, R249, R116 ;  /* 0x00000074f9f97221 */ /* 0x000fe40000000000 */
[----:B------:R-:W-:Y:S02]  /*10d00*/  FADD R251, R251, R120 ;  /* 0x00000078fbfb7221 */ /* 0x000fe40000000000 */
[----:B------:R-:W-:Y:S02]  /*10d10*/  FFMA.FTZ R29, R122, 1.4426950216293334961, R29 ;  /* 0x3fb8aa3b7a1d7823 */ /* 0x000fe4000001001d */
[----:B------:R-:W-:-:S02]  /*10d20*/  @P6 FFMA.FTZ R249, R243, R6, +INF ;  /* 0x7f800000f3f96423 */ /* 0x000fc40000010006 */
[----:B------:R-:W-:Y:S01]  /*10d30*/  @P3 FFMA.FTZ R251, R245, R10, +INF ;  /* 0x7f800000f5fb3423 */ /* 0x000fe2000001000a */
[C---:B------:R-:W-:Y:S01]  /*10d40*/  LEA R6, P3, R5.reuse, R0, 0x1 ;  /* 0x0000000005067211 */ /* 0x040fe200078608ff */
[----:B------:R-:W-:Y:S02]  /*10d50*/  IMAD R13, R8, 0x2, R9 ;  /* 0x00000002080d7824 */ /* 0x000fe400078e0209 */
[----:B------:R-:W-:Y:S02]  /*10d60*/  FADD R250, R250, R21 ;  /* 0x00000015fafa7221 */ /* 0x000fe40000000000 */
[----:B------:R-:W-:Y:S02]  /*10d70*/  FADD R252, R252, R29 ;  /* 0x0000001dfcfc7221 */ /* 0x000fe40000000000 */
[----:B------:R-:W-:Y:S01]  /*10d80*/  @P4 FFMA.FTZ R250, R244, R7, +INF ;  /* 0x7f800000f4fa4423 */ /* 0x000fe20000010007 */
[----:B------:R-:W-:Y:S01]  /*10d90*/  LEA.HI.X.SX32 R7, R5, R2, 0x1, P3 ;  /* 0x0000000205077211 */ /* 0x000fe200018f0eff */
[----:B------:R-:W-:Y:S01]  /*10da0*/  @P2 FFMA.FTZ R252, R247, R12, +INF ;  /* 0x7f800000f7fc2423 */ /* 0x000fe2000001000c */
[----:B------:R-:W-:-:S02]  /*10db0*/  LEA R10, P4, R9, R0, 0x1 ;  /* 0x00000000090a7211 */ /* 0x000fc400078808ff */
[C---:B------:R-:W-:Y:S02]  /*10dc0*/  LEA R5, R8.reuse, R13, 0x1 ;  /* 0x0000000d08057211 */ /* 0x040fe400078e08ff */
[----:B------:R-:W-:Y:S02]  /*10dd0*/  LEA R12, P2, R13, R0, 0x1 ;  /* 0x000000000d0c7211 */ /* 0x000fe400078408ff */
[-C--:B------:R-:W-:Y:S01]  /*10de0*/  LEA.HI.X.SX32 R11, R9, R2.reuse, 0x1, P4 ;  /* 0x00000002090b7211 */ /* 0x080fe200020f0eff */
[----:B------:R-:W-:Y:S01]  /*10df0*/  IMAD R9, R8, 0x2, R5 ;  /* 0x0000000208097824 */ /* 0x000fe200078e0205 */
[----:B------:R-:W-:Y:S02]  /*10e00*/  LEA.HI.X.SX32 R13, R13, R2, 0x1, P2 ;  /* 0x000000020d0d7211 */ /* 0x000fe400010f0eff */
[----:B------:R-:W-:-:S04]  /*10e10*/  LEA R14, P2, R5, R0, 0x1 ;  /* 0x00000000050e7211 */ /* 0x000fc800078408ff */
[----:B------:R-:W-:Y:S02]  /*10e20*/  LEA.HI.X.SX32 R15, R5, R2, 0x1, P2 ;  /* 0x00000002050f7211 */ /* 0x000fe400010f0eff */
[C---:B------:R-:W-:Y:S02]  /*10e30*/  LEA R16, P2, R9.reuse, R0, 0x1 ;  /* 0x0000000009107211 */ /* 0x040fe400078408ff */
[----:B------:R-:W-:Y:S01]  /*10e40*/  LEA R5, R8, R9, 0x1 ;  /* 0x0000000908057211 */ /* 0x000fe200078e08ff */
[----:B0-----:R0:W-:Y:S01]  /*10e50*/  STG.E.U16 [R6.64], R168 ;  /* 0x000000a806007986 */ /* 0x0011e2000c101504 */
[----:B------:R-:W-:-:S03]  /*10e60*/  LEA.HI.X.SX32 R17, R9, R2, 0x1, P2 ;  /* 0x0000000209117211 */ /* 0x000fc600010f0eff */
[----:B------:R-:W-:Y:S01]  /*10e70*/  IMAD R9, R8, 0x2, R5 ;  /* 0x0000000208097824 */ /* 0x000fe200078e0205 */
[----:B--2---:R1:W-:Y:S01]  /*10e80*/  STG.E.U16 [R10.64], R166 ;  /* 0x000000a60a007986 */ /* 0x0043e2000c101504 */
[----:B0-----:R-:W-:-:S04]  /*10e90*/  LEA R6, P2, R5, R0, 0x1 ;  /* 0x0000000005067211 */ /* 0x001fc800078408ff */
[----:B------:R-:W-:Y:S02]  /*10ea0*/  LEA.HI.X.SX32 R7, R5, R2, 0x1, P2 ;  /* 0x0000000205077211 */ /* 0x000fe400010f0eff */
[C---:B------:R-:W-:Y:S02]  /*10eb0*/  LEA R5, R8.reuse, R9, 0x1 ;  /* 0x0000000908057211 */ /* 0x040fe400078e08ff */
[C---:B-1----:R-:W-:Y:S01]  /*10ec0*/  LEA R10, P2, R9.reuse, R0, 0x1 ;  /* 0x00000000090a7211 */ /* 0x042fe200078408ff */
[----:B---3--:R0:W-:Y:S03]  /*10ed0*/  STG.E.U16 [R12.64], R164 ;  /* 0x000000a40c007986 */ /* 0x0081e6000c101504 */
[----:B------:R-:W-:Y:S01]  /*10ee0*/  LEA.HI.X.SX32 R11, R9, R2, 0x1, P2 ;  /* 0x00000002090b7211 */ /* 0x000fe200010f0eff */
[----:B------:R-:W-:Y:S01]  /*10ef0*/  IMAD R9, R8, 0x2, R5 ;  /* 0x0000000208097824 */ /* 0x000fe200078e0205 */
[----:B----4-:R1:W-:Y:S01]  /*10f00*/  STG.E.U16 [R14.64], R162 ;  /* 0x000000a20e007986 */ /* 0x0103e2000c101504 */
[----:B0-----:R-:W-:-:S04]  /*10f10*/  LEA R12, P3, R5, R0, 0x1 ;  /* 0x00000000050c7211 */ /* 0x001fc800078608ff */
[----:B------:R-:W-:Y:S02]  /*10f20*/  LEA.HI.X.SX32 R13, R5, R2, 0x1, P3 ;  /* 0x00000002050d7211 */ /* 0x000fe400018f0eff */
[C---:B-1----:R-:W-:Y:S02]  /*10f30*/  LEA R14, P2, R9.reuse, R0, 0x1 ;  /* 0x00000000090e7211 */ /* 0x042fe400078408ff */
[----:B------:R-:W-:Y:S01]  /*10f40*/  LEA R5, R8, R9, 0x1 ;  /* 0x0000000908057211 */ /* 0x000fe200078e08ff */
[----:B------:R0:W-:Y:S01]  /*10f50*/  STG.E.U16 [R16.64], R160 ;  /* 0x000000a010007986 */ /* 0x0001e2000c101504 */
[----:B------:R-:W-:-:S03]  /*10f60*/  LEA.HI.X.SX32 R15, R9, R2, 0x1, P2 ;  /* 0x00000002090f7211 */ /* 0x000fc600010f0eff */
[----:B------:R-:W-:Y:S01]  /*10f70*/  IMAD R9, R8, 0x2, R5 ;  /* 0x0000000208097824 */ /* 0x000fe200078e0205 */
[----:B-----5:R1:W-:Y:S01]  /*10f80*/  STG.E.U16 [R6.64], R158 ;  /* 0x0000009e06007986 */ /* 0x0203e2000c101504 */
[----:B0-----:R-:W-:-:S04]  /*10f90*/  LEA R16, P2, R5, R0, 0x1 ;  /* 0x0000000005107211 */ /* 0x001fc800078408ff */
[----:B------:R-:W-:Y:S02]  /*10fa0*/  LEA.HI.X.SX32 R17, R5, R2, 0x1, P2 ;  /* 0x0000000205117211 */ /* 0x000fe400010f0eff */
[C---:B-1----:R-:W-:Y:S02]  /*10fb0*/  LEA R6, P2, R9.reuse, R0, 0x1 ;  /* 0x0000000009067211 */ /* 0x042fe400078408ff */
[----:B------:R-:W-:Y:S01]  /*10fc0*/  LEA R5, R8, R9, 0x1 ;  /* 0x0000000908057211 */ /* 0x000fe200078e08ff */
[----:B------:R0:W-:Y:S01]  /*10fd0*/  STG.E.U16 [R10.64], R156 ;  /* 0x0000009c0a007986 */ /* 0x0001e2000c101504 */
[----:B------:R-:W-:-:S03]  /*10fe0*/  LEA.HI.X.SX32 R7, R9, R2, 0x1, P2 ;  /* 0x0000000209077211 */ /* 0x000fc600010f0eff */
[----:B------:R-:W-:Y:S01]  /*10ff0*/  IMAD R9, R8, 0x2, R5 ;  /* 0x0000000208097824 */ /* 0x000fe200078e0205 */
[----:B------:R1:W-:Y:S01]  /*11000*/  STG.E.U16 [R12.64], R154 ;  /* 0x0000009a0c007986 */ /* 0x0003e2000c101504 */
        /* <DEDUP_REMOVED lines=11> */
[----:B------:R-:W-:Y:S02]  /*110c0*/  LEA R5, R8, R9, 0x1 ;  /* 0x0000000908057211 */ /* 0x000fe400078e08ff */
[----:B------:R-:W-:-:S03]  /*110d0*/  LEA.HI.X.SX32 R17, R9, R2, 0x1, P2 ;  /* 0x0000000209117211 */ /* 0x000fc600010f0eff */
[C---:B------:R-:W-:Y:S01]  /*110e0*/  IMAD R9, R8.reuse, 0x2, R5 ;  /* 0x0000000208097824 */ /* 0x040fe200078e0205 */
[----:B------:R0:W-:Y:S04]  /*110f0*/  STG.E.U16 [R6.64], R148 ;  /* 0x0000009406007986 */ /* 0x0001e8000c101504 */
[----:B------:R-:W-:Y:S02]  /*11100*/  LEA R19, R8, R9, 0x1 ;  /* 0x0000000908137211 */ /* 0x000fe400078e08ff */
[----:B0-----:R-:W-:-:S04]  /*11110*/  LEA R6, P2, R5, R0, 0x1 ;  /* 0x0000000005067211 */ /* 0x001fc800078408ff */
[----:B------:R-:W-:Y:S01]  /*11120*/  LEA.HI.X.SX32 R7, R5, R2, 0x1, P2 ;  /* 0x0000000205077211 */ /* 0x000fe200010f0eff */
[C---:B------:R-:W-:Y:S01]  /*11130*/  IMAD R5, R8.reuse, 0x2, R19 ;  /* 0x0000000208057824 */ /* 0x040fe200078e0213 */
[----:B------:R0:W-:Y:S04]  /*11140*/  STG.E.U16 [R10.64], R146 ;  /* 0x000000920a007986 */ /* 0x0001e8000c101504 */
[----:B------:R-:W-:Y:S01]  /*11150*/  LEA R21, R8, R5, 0x1 ;  /* 0x0000000508157211 */ /* 0x000fe200078e08ff */
[----:B------:R1:W-:Y:S01]  /*11160*/  STG.E.U16 [R12.64], R144 ;  /* 0x000000900c007986 */ /* 0x0003e2000c101504 */
[----:B0-----:R-:W-:-:S04]  /*11170*/  LEA R10, P2, R9, R0, 0x1 ;  /* 0x00000000090a7211 */ /* 0x001fc800078408ff */
[----:B------:R-:W-:Y:S01]  /*11180*/  LEA.HI.X.SX32 R11, R9, R2, 0x1, P2 ;  /* 0x00000002090b7211 */ /* 0x000fe200010f0eff */
[----:B------:R-:W-:Y:S01]  /*11190*/  IMAD R9, R8, 0x2, R21 ;  /* 0x0000000208097824 */ /* 0x000fe200078e0215 */
[----:B-1----:R-:W-:-:S04]  /*111a0*/  LEA R12, P2, R19, R0, 0x1 ;  /* 0x00000000130c7211 */ /* 0x002fc800078408ff */
[----:B------:R-:W-:Y:S02]  /*111b0*/  LEA.HI.X.SX32 R13, R19, R2, 0x1, P2 ;  /* 0x00000002130d7211 */ /* 0x000fe400010f0eff */
[C---:B------:R-:W-:Y:S01]  /*111c0*/  LEA R19, R8.reuse, R9, 0x1 ;  /* 0x0000000908137211 */ /* 0x040fe200078e08ff */
[----:B------:R0:W-:Y:S04]  /*111d0*/  STG.E.U16 [R14.64], R142 ;  /* 0x0000008e0e007986 */ /* 0x0001e8000c101504 */
[----:B------:R-:W-:Y:S01]  /*111e0*/  IMAD R23, R8, 0x2, R19 ;  /* 0x0000000208177824 */ /* 0x000fe200078e0213 */
[----:B0-----:R-:W-:-:S04]  /*111f0*/  LEA R14, P2, R5, R0, 0x1 ;  /* 0x00000000050e7211 */ /* 0x001fc800078408ff */
[----:B------:R-:W-:Y:S02]  /*11200*/  LEA.HI.X.SX32 R15, R5, R2, 0x1, P2 ;  /* 0x00000002050f7211 */ /* 0x000fe400010f0eff */
[C---:B------:R-:W-:Y:S01]  /*11210*/  LEA R5, R8.reuse, R23, 0x1 ;  /* 0x0000001708057211 */ /* 0x040fe200078e08ff */
[----:B------:R0:W-:Y:S04]  /*11220*/  STG.E.U16 [R16.64], R140 ;  /* 0x0000008c10007986 */ /* 0x0001e8000c101504 */
        /* <DEDUP_REMOVED lines=17> */
[----:B------:R-:W-:Y:S04]  /*11340*/  STG.E.U16 [R14.64], R132 ;  /* 0x000000840e007986 */ /* 0x000fe8000c101504 */
[----:B------:R0:W-:Y:S02]  /*11350*/  STG.E.U16 [R16.64], R130 ;  /* 0x0000008210007986 */ /* 0x0001e4000c101504 */
[----:B0-----:R-:W-:Y:S01]  /*11360*/  IMAD R17, R8, 0x2, R23 ;  /* 0x0000000208117824 */ /* 0x001fe200078e0217 */
[----:B------:R-:W-:-:S04]  /*11370*/  LEA R14, P2, R5, R0, 0x1 ;  /* 0x00000000050e7211 */ /* 0x000fc800078408ff */
[----:B------:R-:W-:Y:S01]  /*11380*/  LEA R29, R8, R17, 0x1 ;  /* 0x00000011081d7211 */ /* 0x000fe200078e08ff */
[----:B------:R0:W-:Y:S01]  /*11390*/  STG.E.U16 [R6.64], R238 ;  /* 0x000000ee06007986 */ /* 0x0001e2000c101504 */
[----:B------:R-:W-:-:S03]  /*113a0*/  LEA.HI.X.SX32 R15, R5, R2, 0x1, P2 ;  /* 0x00000002050f7211 */ /* 0x000fc600010f0eff */
[----:B------:R-:W-:Y:S01]  /*113b0*/  IMAD R31, R8, 0x2, R29 ;  /* 0x00000002081f7824 */ /* 0x000fe200078e021d */
[----:B0-----:R-:W-:-:S04]  /*113c0*/  LEA R6, P2, R25, R0, 0x1 ;  /* 0x0000000019067211 */ /* 0x001fc800078408ff */
[----:B------:R-:W-:Y:S02]  /*113d0*/  LEA.HI.X.SX32 R7, R25, R2, 0x1, P2 ;  /* 0x0000000219077211 */ /* 0x000fe400010f0eff */
[C---:B------:R-:W-:Y:S01]  /*113e0*/  LEA R25, R8.reuse, R31, 0x1 ;  /* 0x0000001f08197211 */ /* 0x040fe200078e08ff */
[----:B------:R0:W-:Y:S04]  /*113f0*/  STG.E.U16 [R10.64], R236 ;  /* 0x000000ec0a007986 */ /* 0x0001e8000c101504 */
[----:B------:R-:W-:Y:S01]  /*11400*/  IMAD R33, R8, 0x2, R25 ;  /* 0x0000000208217824 */ /* 0x000fe200078e0219 */
[----:B0-----:R-:W-:-:S04]  /*11410*/  LEA R10, P2, R21, R0, 0x1 ;  /* 0x00000000150a7211 */ /* 0x001fc800078408ff */
[----:B------:R-:W-:Y:S02]  /*11420*/  LEA.HI.X.SX32 R11, R21, R2, 0x1, P2 ;  /* 0x00000002150b7211 */ /* 0x000fe400010f0eff */
[----:B------:R-:W-:Y:S02]  /*11430*/  LEA R21, R8, R33, 0x1 ;  /* 0x0000002108157211 */ /* 0x000fe400078e08ff */
[----:B------:R-:W-:-:S03]  /*11440*/  LEA R4, P2, R9, R0, 0x1 ;  /* 0x0000000009047211 */ /* 0x000fc600078408ff */
[----:B------:R-:W-:Y:S01]  /*11450*/  IMAD R35, R8, 0x2, R21 ;  /* 0x0000000208237824 */ /* 0x000fe200078e0215 */
[----:B------:R0:W-:Y:S01]  /*11460*/  STG.E.U16 [R12.64], R234 ;  /* 0x000000ea0c007986 */ /* 0x0001e2000c101504 */
[----:B------:R-:W-:-:S03]  /*11470*/  LEA.HI.X.SX32 R5, R9, R2, 0x1, P2 ;  /* 0x0000000209057211 */ /* 0x000fc600010f0eff */
        /* <DEDUP_REMOVED lines=28> */
[----:B------:R-:W-:Y:S01]  /*11640*/  LEA.HI.X.SX32 R15, R25, R2, 0x1, P2 ;  /* 0x00000002190f7211 */ /* 0x000fe200010f0eff */
[----:B------:R0:W-:Y:S01]  /*11650*/  STG.E.U16 [R6.64], R184 ;  /* 0x000000b806007986 */ /* 0x0001e2000c101504 */
[----:B------:R-:W-:Y:S01]  /*11660*/  PRMT R168, R168, 0x7632, R168 ;  /* 0x00007632a8a87816 */ /* 0x000fe200000000a8 */
[C---:B------:R-:W-:Y:S02]  /*11670*/  IMAD R25, R8.reuse, 0x2, R31 ;  /* 0x0000000208197824 */ /* 0x040fe400078e021f */
[----:B------:R-:W-:Y:S02]  /*11680*/  STG.E.U16 [R10.64], R180 ;  /* 0x000000b40a007986 */ /* 0x000fe4000c101504 */
[----:B------:R-:W-:-:S02]  /*11690*/  IMAD R41, R8, 0x2, R25 ;  /* 0x0000000208297824 */ /* 0x000fc400078e0219 */
[----:B------:R-:W-:Y:S01]  /*116a0*/  STG.E.U16 [R4.64], R174 ;  /* 0x000000ae04007986 */ /* 0x000fe2000c101504 */
[----:B0-----:R-:W-:Y:S02]  /*116b0*/  PRMT R7, R166, 0x7632, R7 ;  /* 0x00007632a6077816 */ /* 0x001fe40000000007 */
[C---:B------:R-:W-:Y:S01]  /*116c0*/  LEA R6, P2, R33.reuse, R0, 0x1 ;  /* 0x0000000021067211 */ /* 0x040fe200078408ff */
[----:B------:R-:W-:Y:S04]  /*116d0*/  STG.E.U16 [R12.64], R168 ;  /* 0x000000a80c007986 */ /* 0x000fe8000c101504 */
[----:B------:R0:W-:Y:S02]  /*116e0*/  STG.E.U16 [R14.64], R7 ;  /* 0x000000070e007986 */ /* 0x0001e4000c101504 */
[----:B0-----:R-:W-:-:S02]  /*116f0*/  LEA.HI.X.SX32 R7, R33, R2, 0x1, P2 ;  /* 0x0000000221077211 */ /* 0x001fc400010f0eff */
[----:B------:R-:W-:Y:S02]  /*11700*/  LEA R33, R8, R41, 0x1 ;  /* 0x0000002908217211 */ /* 0x000fe400078e08ff */
[----:B------:R-:W-:-:S03]  /*11710*/  LEA R4, P2, R21, R0, 0x1 ;  /* 0x0000000015047211 */ /* 0x000fc600078408ff */
[----:B------:R-:W-:Y:S01]  /*11720*/  IMAD R43, R8, 0x2, R33 ;  /* 0x00000002082b7824 */ /* 0x000fe200078e0221 */
[----:B------:R-:W-:-:S03]  /*11730*/  LEA.HI.X.SX32 R5, R21, R2, 0x1, P2 ;  /* 0x0000000215057211 */ /* 0x000fc600010f0eff */
[----:B------:R-:W-:Y:S01]  /*11740*/  IMAD R21, R8, 0x2, R43 ;  /* 0x0000000208157824 */ /* 0x000fe200078e022b */
[----:B------:R-:W-:-:S03]  /*11750*/  LEA R10, P2, R35, R0, 0x1 ;  /* 0x00000000230a7211 */ /* 0x000fc600078408ff */
[C---:B------:R-:W-:Y:S01]  /*11760*/  IMAD R15, R8.reuse, 0x2, R21 ;  /* 0x00000002080f7824 */ /* 0x040fe200078e0215 */
[----:B------:R-:W-:Y:S02]  /*11770*/  LEA.HI.X.SX32 R11, R35, R2, 0x1, P2 ;  /* 0x00000002230b7211 */ /* 0x000fe400010f0eff */
[C---:B------:R-:W-:Y:S01]  /*11780*/  LEA R12, P2, R9.reuse, R0, 0x1 ;  /* 0x00000000090c7211 */ /* 0x040fe200078408ff */
[----:B------:R-:W-:Y:S01]  /*11790*/  IMAD R35, R8, 0x2, R15 ;  /* 0x0000000208237824 */ /* 0x000fe200078e020f */
[----:B------:R-:W-:Y:S02]  /*117a0*/  PRMT R164, R164, 0x7632, R164 ;  /* 0x00007632a4a47816 */ /* 0x000fe400000000a4 */
[----:B------:R-:W-:Y:S02]  /*117b0*/  LEA.HI.X.SX32 R13, R9, R2, 0x1, P2 ;  /* 0x00000002090d7211 */ /* 0x000fe400010f0eff */
[----:B------:R-:W-:Y:S02]  /*117c0*/  LEA R9, R8, R35, 0x1 ;  /* 0x0000002308097211 */ /* 0x000fe400078e08ff */
[----:B------:R-:W-:Y:S01]  /*117d0*/  PRMT R162, R162, 0x7632, R162 ;  /* 0x00007632a2a27816 */ /* 0x000fe200000000a2 */
[----:B------:R0:W-:Y:S02]  /*117e0*/  STG.E.U16 [R6.64], R164 ;  /* 0x000000a406007986 */ /* 0x0001e4000c101504 */
[----:B------:R-:W-:-:S02]  /*117f0*/  IMAD R45, R8, 0x2, R9 ;  /* 0x00000002082d7824 */ /* 0x000fc400078e0209 */
[----:B------:R1:W-:Y:S01]  /*11800*/  STG.E.U16 [R4.64], R162 ;  /* 0x000000a204007986 */ /* 0x0003e2000c101504 */
[C---:B0-----:R-:W-:Y:S02]  /*11810*/  LEA R6, P2, R27.reuse, R0, 0x1 ;  /* 0x000000001b067211 */ /* 0x041fe400078408ff */
[----:B-1----:R-:W-:Y:S02]  /*11820*/  PRMT R5, R160, 0x7632, R5 ;  /* 0x00007632a0057816 */ /* 0x002fe40000000005 */
[----:B------:R-:W-:Y:S01]  /*11830*/  LEA.HI.X.SX32 R7, R27, R2, 0x1, P2 ;  /* 0x000000021b077211 */ /* 0x000fe200010f0eff */
[----:B------:R-:W-:Y:S01]  /*11840*/  IMAD R27, R8, 0x2, R45 ;  /* 0x00000002081b7824 */ /* 0x000fe200078e022d */
[C---:B------:R-:W-:Y:S01]  /*11850*/  LEA R4, P2, R19.reuse, R0, 0x1 ;  /* 0x0000000013047211 */ /* 0x040fe200078408ff */
[----:B------:R0:W-:Y:S01]  /*11860*/  STG.E.U16 [R10.64], R5 ;  /* 0x000000050a007986 */ /* 0x0001e2000c101504 */
[----:B------:R-:W-:Y:S02]  /*11870*/  PRMT R158, R158, 0x7632, R158 ;  /* 0x000076329e9e7816 */ /* 0x000fe4000000009e */
[----:B0-----:R-:W-:-:S02]  /*11880*/  LEA.HI.X.SX32 R5, R19, R2, 0x1, P2 ;  /* 0x0000000213057211 */ /* 0x001fc400010f0eff */
[C---:B------:R-:W-:Y:S02]  /*11890*/  LEA R19, R8.reuse, R27, 0x1 ;  /* 0x0000001b08137211 */ /* 0x040fe400078e08ff */
[C---:B------:R-:W-:Y:S02]  /*118a0*/  LEA R10, P2, R37.reuse, R0, 0x1 ;  /* 0x00000000250a7211 */ /* 0x040fe400078408ff */
[C---:B------:R-:W-:Y:S02]  /*118b0*/  LEA R47, R8.reuse, R19, 0x1 ;  /* 0x00000013082f7211 */ /* 0x040fe400078e08ff */
[----:B------:R-:W-:Y:S02]  /*118c0*/  LEA.HI.X.SX32 R11, R37, R2, 0x1, P2 ;  /* 0x00000002250b7211 */ /* 0x000fe400010f0eff */
[C---:B------:R-:W-:Y:S01]  /*118d0*/  LEA R37, R8.reuse, R47, 0x1 ;  /* 0x0000002f08257211 */ /* 0x040fe200078e08ff */
[----:B------:R0:W-:Y:S03]  /*118e0*/  STG.E.U16 [R12.64], R158 ;  /* 0x0000009e0c007986 */ /* 0x0001e6000c101504 */
[----:B------:R-:W-:-:S02]  /*118f0*/  LEA R49, R8, R37, 0x1 ;  /* 0x0000002508317211 */ /* 0x000fc400078e08ff */
[----:B------:R-:W-:Y:S02]  /*11900*/  PRMT R156, R156, 0x7632, R156 ;  /* 0x000076329c9c7816 */ /* 0x000fe4000000009c */
[C---:B0-----:R-:W-:Y:S02]  /*11910*/  LEA R12, P2, R23.reuse, R0, 0x1 ;  /* 0x00000000170c7211 */ /* 0x041fe400078408ff */
[----:B------:R-:W-:Y:S02]  /*11920*/  PRMT R154, R154, 0x7632, R154 ;  /* 0x000076329a9a7816 */ /* 0x000fe4000000009a */
[----:B------:R-:W-:Y:S01]  /*11930*/  LEA.HI.X.SX32 R13, R23, R2, 0x1, P2 ;  /* 0x00000002170d7211 */ /* 0x000fe200010f0eff */
[C---:B------:R-:W-:Y:S01]  /*11940*/  IMAD R23, R8.reuse, 0x2, R49 ;  /* 0x0000000208177824 */ /* 0x040fe200078e0231 */
[----:B------:R0:W-:Y:S03]  /*11950*/  STG.E.U16 [R6.64], R156 ;  /* 0x0000009c06007986 */ /* 0x0001e6000c101504 */
[----:B------:R-:W-:Y:S01]  /*11960*/  IMAD R51, R8, 0x2, R23 ;  /* 0x0000000208337824 */ /* 0x000fe200078e0217 */
[----:B------:R1:W-:Y:S01]  /*11970*/  STG.E.U16 [R4.64], R154 ;  /* 0x0000009a04007986 */ /* 0x0003e2000c101504 */
[----:B0-----:R-:W-:-:S02]  /*11980*/  LEA R6, P2, R17, R0, 0x1 ;  /* 0x0000000011067211 */ /* 0x001fc400078408ff */
[----:B-1----:R-:W-:Y:S02]  /*11990*/  PRMT R5, R152, 0x7632, R5 ;  /* 0x0000763298057816 */ /* 0x002fe40000000005 */
[----:B------:R-:W-:Y:S02]  /*119a0*/  LEA.HI.X.SX32 R7, R17, R2, 0x1, P2 ;  /* 0x0000000211077211 */ /* 0x000fe400010f0eff */
[C---:B------:R-:W-:Y:S02]  /*119b0*/  LEA R4, P2, R29.reuse, R0, 0x1 ;  /* 0x000000001d047211 */ /* 0x040fe400078408ff */
[----:B------:R-:W-:Y:S01]  /*119c0*/  LEA R17, R8, R51, 0x1 ;  /* 0x0000003308117211 */ /* 0x000fe200078e08ff */
[----:B------:R0:W-:Y:S01]  /*119d0*/  STG.E.U16 [R10.64], R5 ;  /* 0x000000050a007986 */ /* 0x0001e2000c101504 */
[----:B------:R-:W-:Y:S02]  /*119e0*/  PRMT R150, R150, 0x7632, R150 ;  /* 0x0000763296967816 */ /* 0x000fe40000000096 */
[----:B0-----:R-:W-:Y:S01]  /*119f0*/  LEA.HI.X.SX32 R5, R29, R2, 0x1, P2 ;  /* 0x000000021d057211 */ /* 0x001fe200010f0eff */
[----:B------:R-:W-:Y:S01]  /*11a00*/  IMAD R29, R8, 0x2, R17 ;  /* 0x00000002081d7824 */ /* 0x000fe200078e0211 */
[----:B------:R-:W-:-:S03]  /*11a10*/  LEA R10, P2, R39, R0, 0x1 ;  /* 0x00000000270a7211 */ /* 0x000fc600078408ff */
[----:B------:R-:W-:Y:S01]  /*11a20*/  IMAD R53, R8, 0x2, R29 ;  /* 0x0000000208357824 */ /* 0x000fe200078e021d */
[----:B------:R0:W-:Y:S01]  /*11a30*/  STG.E.U16 [R12.64], R150 ;  /* 0x000000960c007986 */ /* 0x0001e2000c101504 */
[----:B------:R-:W-:-:S03]  /*11a40*/  LEA.HI.X.SX32 R11, R39, R2, 0x1, P2 ;  /* 0x00000002270b7211 */ /* 0x000fc600010f0eff */
[----:B------:R-:W-:Y:S02]  /*11a50*/  LEA R39, R8, R53, 0x1 ;  /* 0x0000003508277211 */ /* 0x000fe400078e08ff */
[----:B------:R-:W-:Y:S02]  /*11a60*/  PRMT R148, R148, 0x7632, R148 ;  /* 0x0000763294947816 */ /* 0x000fe40000000094 */
[----:B0-----:R-:W-:-:S04]  /*11a70*/  LEA R12, P2, R31, R0, 0x1 ;  /* 0x000000001f0c7211 */ /* 0x001fc800078408ff */
[----:B------:R-:W-:Y:S01]  /*11a80*/  LEA.HI.X.SX32 R13, R31, R2, 0x1, P2 ;  /* 0x000000021f0d7211 */ /* 0x000fe200010f0eff */
[----:B------:R-:W-:Y:S01]  /*11a90*/  IMAD R31, R8, 0x2, R39 ;  /* 0x00000002081f7824 */ /* 0x000fe200078e0227 */
[----:B------:R0:W-:Y:S01]  /*11aa0*/  STG.E.U16 [R6.64], R148 ;  /* 0x0000009406007986 */ /* 0x0001e2000c101504 */
[----:B------:R-:W-:-:S03]  /*11ab0*/  PRMT R146, R146, 0x7632, R146 ;  /* 0x0000763292927816 */ /* 0x000fc60000000092 */
[C---:B------:R-:W-:Y:S02]  /*11ac0*/  LEA R55, R8.reuse, R31, 0x1 ;  /* 0x0000001f08377211 */ /* 0x040fe400078e08ff */
[C---:B0-----:R-:W-:Y:S01]  /*11ad0*/  LEA R6, P2, R25.reuse, R0, 0x1 ;  /* 0x0000000019067211 */ /* 0x041fe200078408ff */
[----:B------:R0:W-:Y:S03]  /*11ae0*/  STG.E.U16 [R4.64], R146 ;  /* 0x0000009204007986 */ /* 0x0001e6000c101504 */
[----:B------:R-:W-:Y:S01]  /*11af0*/  LEA.HI.X.SX32 R7, R25, R2, 0x1, P2 ;  /* 0x0000000219077211 */ /* 0x000fe200010f0eff */
[----:B------:R-:W-:-:S05]  /*11b00*/  IMAD R25, R8, 0x2, R55 ;  /* 0x0000000208197824 */ /* 0x000fca00078e0237 */
[----:B------:R-:W-:Y:S02]  /*11b10*/  LEA R57, R8, R25, 0x1 ;  /* 0x0000001908397211 */ /* 0x000fe400078e08ff */
[----:B0-----:R-:W-:Y:S02]  /*11b20*/  PRMT R5, R144, 0x7632, R5 ;  /* 0x0000763290057816 */ /* 0x001fe40000000005 */
[----:B------:R-:W-:-:S03]  /*11b30*/  LEA R4, P2, R41, R0, 0x1 ;  /* 0x0000000029047211 */ /* 0x000fc600078408ff */
[----:B------:R0:W-:Y:S01]  /*11b40*/  STG.E.U16 [R10.64], R5 ;  /* 0x000000050a007986 */ /* 0x0001e2000c101504 */
[----:B------:R-:W-:Y:S02]  /*11b50*/  PRMT R142, R142, 0x7632, R142 ;  /* 0x000076328e8e7816 */ /* 0x000fe4000000008e */
[----:B0-----:R-:W-:Y:S01]  /*11b60*/  LEA.HI.X.SX32 R5, R41, R2, 0x1, P2 ;  /* 0x0000000229057211 */ /* 0x001fe200010f0eff */
[----:B------:R-:W-:Y:S01]  /*11b70*/  IMAD R41, R8, 0x2, R57 ;  /* 0x0000000208297824 */ /* 0x000fe200078e0239 */
[----:B------:R-:W-:-:S04]  /*11b80*/  LEA R10, P2, R33, R0, 0x1 ;  /* 0x00000000210a7211 */ /* 0x000fc800078408ff */
[----:B------:R-:W-:Y:S01]  /*11b90*/  LEA R59, R8, R41, 0x1 ;  /* 0x00000029083b7211 */ /* 0x000fe200078e08ff */
[----:B------:R0:W-:Y:S01]  /*11ba0*/  STG.E.U16 [R12.64], R142 ;  /* 0x0000008e0c007986 */ /* 0x0001e2000c101504 */
[----:B------:R-:W-:-:S03]  /*11bb0*/  LEA.HI.X.SX32 R11, R33, R2, 0x1, P2 ;  /* 0x00000002210b7211 */ /* 0x000fc600010f0eff */
[----:B------:R-:W-:Y:S01]  /*11bc0*/  IMAD R33, R8, 0x2, R59 ;  /* 0x0000000208217824 */ /* 0x000fe200078e023b */
[----:B------:R-:W-:Y:S02]  /*11bd0*/  PRMT R140, R140, 0x7632, R140 ;  /* 0x000076328c8c7816 */ /* 0x000fe4000000008c */
[----:B0-----:R-:W-:-:S04]  /*11be0*/  LEA R12, P2, R43, R0, 0x1 ;  /* 0x000000002b0c7211 */ /* 0x001fc800078408ff */
[----:B------:R-:W-:Y:S02]  /*11bf0*/  LEA.HI.X.SX32 R13, R43, R2, 0x1, P2 ;  /* 0x000000022b0d7211 */ /* 0x000fe400010f0eff */
[----:B------:R-:W-:Y:S02]  /*11c00*/  LEA R43, R8, R33, 0x1 ;  /* 0x00000021082b7211 */ /* 0x000fe400078e08ff */
[----:B------:R-:W-:Y:S01]  /*11c10*/  PRMT R138, R138, 0x7632, R138 ;  /* 0x000076328a8a7816 */ /* 0x000fe2000000008a */
[----:B------:R0:W-:Y:S02]  /*11c20*/  STG.E.U16 [R6.64], R140 ;  /* 0x0000008c06007986 */ /* 0x0001e4000c101504 */
[----:B------:R-:W-:Y:S02]  /*11c30*/  IMAD R61, R8, 0x2, R43 ;  /* 0x00000002083d7824 */ /* 0x000fe400078e022b */
[----:B------:R1:W-:Y:S01]  /*11c40*/  STG.E.U16 [R4.64], R138 ;  /* 0x0000008a04007986 */ /* 0x0003e2000c101504 */
[----:B0-----:R-:W-:-:S02]  /*11c50*/  LEA R6, P2, R21, R0, 0x1 ;  /* 0x0000000015067211 */ /* 0x001fc400078408ff */
[----:B-1----:R-:W-:Y:S02]  /*11c60*/  PRMT R5, R136, 0x7632, R5 ;  /* 0x0000763288057816 */ /* 0x002fe40000000005 */
[----:B------:R-:W-:Y:S02]  /*11c70*/  LEA.HI.X.SX32 R7, R21, R2, 0x1, P2 ;  /* 0x0000000215077211 */ /* 0x000fe400010f0eff */
[----:B------:R-:W-:Y:S02]  /*11c80*/  LEA R4, P3, R15, R0, 0x1 ;  /* 0x000000000f047211 */ /* 0x000fe400078608ff */
[----:B------:R-:W-:Y:S01]  /*11c90*/  LEA R21, R8, R61, 0x1 ;  /* 0x0000003d08157211 */ /* 0x000fe200078e08ff */
[----:B------:R0:W-:Y:S01]  /*11ca0*/  STG.E.U16 [R10.64], R5 ;  /* 0x000000050a007986 */ /* 0x0001e2000c101504 */
[----:B------:R-:W-:Y:S02]  /*11cb0*/  PRMT R134, R134, 0x7632, R134 ;  /* 0x0000763286867816 */ /* 0x000fe40000000086 */
[----:B------:R-:W-:-:S02]  /*11cc0*/  MOV R160, R228 ;  /* 0x000000e400a07202 */ /* 0x000fc40000000f00 */
[----:B0-----:R-:W-:Y:S01]  /*11cd0*/  LEA.HI.X.SX32 R5, R15, R2, 0x1, P3 ;  /* 0x000000020f057211 */ /* 0x001fe200018f0eff */
[C---:B------:R-:W-:Y:S01]  /*11ce0*/  IMAD R15, R8.reuse, 0x2, R21 ;  /* 0x00000002080f7824 */ /* 0x040fe200078e0215 */
[----:B------:R0:W-:Y:S04]  /*11cf0*/  STG.E.U16 [R12.64], R134 ;  /* 0x000000860c007986 */ /* 0x0001e8000c101504 */
[----:B------:R-:W-:Y:S02]  /*11d00*/  LEA R11, R8, R15, 0x1 ;  /* 0x0000000f080b7211 */ /* 0x000fe400078e08ff */
[----:B------:R-:W-:Y:S02]  /*11d10*/  LEA R228, P3, R9, R0, 0x1 ;  /* 0x0000000009e47211 */ /* 0x000fe400078608ff */
[----:B------:R-:W-:-:S02]  /*11d20*/  MOV R162, R229 ;  /* 0x000000e500a27202 */ /* 0x000fc40000000f00 */
[----:B0-----:R-:W-:Y:S02]  /*11d30*/  LEA R13, R8, R11, 0x1 ;  /* 0x0000000b080d7211 */ /* 0x001fe400078e08ff */
[----:B------:R-:W-:Y:S02]  /*11d40*/  PRMT R132, R132, 0x7632, R132 ;  /* 0x0000763284847816 */ /* 0x000fe40000000084 */
[----:B------:R-:W-:Y:S02]  /*11d50*/  PRMT R130, R130, 0x7632, R130 ;  /* 0x0000763282827816 */ /* 0x000fe40000000082 */
[----:B------:R-:W-:Y:S01]  /*11d60*/  LEA.HI.X.SX32 R229, R9, R2, 0x1, P3 ;  /* 0x0000000209e57211 */ /* 0x000fe200018f0eff */
[----:B------:R-:W-:Y:S01]  /*11d70*/  IMAD R9, R8, 0x2, R13 ;  /* 0x0000000208097824 */ /* 0x000fe200078e020d */
[----:B------:R-:W-:Y:S01]  /*11d80*/  STG.E.U16 [R6.64], R132 ;  /* 0x0000008406007986 */ /* 0x000fe2000c101504 */
[----:B------:R-:W-:-:S03]  /*11d90*/  IMAD.MOV.U32 R156, RZ, RZ, R224 ;  /* 0x000000ffff9c7224 */ /* 0x000fc600078e00e0 */
[----:B------:R0:W-:Y:S01]  /*11da0*/  STG.E.U16 [R4.64], R130 ;  /* 0x0000008204007986 */ /* 0x0001e2000c101504 */
[----:B------:R-:W-:Y:S02]  /*11db0*/  MOV R164, R232 ;  /* 0x000000e800a47202 */ /* 0x000fe40000000f00 */
[-C--:B------:R-:W-:Y:S02]  /*11dc0*/  LEA R224, P4, R45, R0.reuse, 0x1 ;  /* 0x000000002de07211 */ /* 0x080fe400078808ff */
[-C--:B------:R-:W-:Y:S02]  /*11dd0*/  LEA R232, P2, R35, R0.reuse, 0x1 ;  /* 0x0000000023e87211 */ /* 0x080fe400078408ff */
[----:B------:R-:W-:Y:S02]  /*11de0*/  LEA R194, P3, R19, R0, 0x1 ;  /* 0x0000000013c27211 */ /* 0x000fe400078608ff */
[----:B0-----:R-:W-:Y:S02]  /*11df0*/  LEA R5, R8, R9, 0x1 ;  /* 0x0000000908057211 */ /* 0x001fe400078e08ff */
[----:B------:R-:W-:-:S02]  /*11e00*/  MOV R158, R225 ;  /* 0x000000e1009e7202 */ /* 0x000fc40000000f00 */
[C---:B------:R-:W-:Y:S01]  /*11e10*/  LEA R7, R8.reuse, R5, 0x1 ;  /* 0x0000000508077211 */ /* 0x040fe200078e08ff */
[----:B------:R-:W-:Y:S01]  /*11e20*/  IMAD.MOV.U32 R152, RZ, RZ, R220 ;  /* 0x000000ffff987224 */ /* 0x000fe200078e00dc */
[----:B------:R-:W-:Y:S02]  /*11e30*/  MOV R168, R233 ;  /* 0x000000e900a87202 */ /* 0x000fe40000000f00 */
[-C--:B------:R-:W-:Y:S02]  /*11e40*/  LEA.HI.X.SX32 R225, R45, R2.reuse, 0x1, P4 ;  /* 0x000000022de17211 */ /* 0x080fe400020f0eff */
[----:B------:R-:W-:Y:S02]  /*11e50*/  LEA.HI.X.SX32 R233, R35, R2, 0x1, P2 ;  /* 0x0000000223e97211 */ /* 0x000fe400010f0eff */
[----:B------:R-:W-:Y:S02]  /*11e60*/  LEA R190, P4, R47, R0, 0x1 ;  /* 0x000000002fbe7211 */ /* 0x000fe400078808ff */
[----:B------:R-:W-:Y:S01]  /*11e70*/  LEA.HI.X.SX32 R195, R19, R2, 0x1, P3 ;  /* 0x0000000213c37211 */ /* 0x000fe200018f0eff */
[----:B------:R-:W-:Y:S01]  /*11e80*/  IMAD R19, R8, 0x2, R7 ;  /* 0x0000000208137824 */ /* 0x000fe200078e0207 */
[----:B------:R-:W-:Y:S01]  /*11e90*/  LEA R220, P2, R27, R0, 0x1 ;  /* 0x000000001bdc7211 */ /* 0x000fe200078408ff */
[----:B------:R-:W-:Y:S01]  /*11ea0*/  IMAD.MOV.U32 R154, RZ, RZ, R221 ;  /* 0x000000ffff9a7224 */ /* 0x000fe200078e00dd */
[----:B------:R-:W-:-:S02]  /*11eb0*/  MOV R148, R182 ;  /* 0x000000b600947202 */ /* 0x000fc40000000f00 */
[-C--:B------:R-:W-:Y:S02]  /*11ec0*/  LEA.HI.X.SX32 R191, R47, R2.reuse, 0x1, P4 ;  /* 0x000000022fbf7211 */ /* 0x080fe400020f0eff */
[----:B------:R-:W-:Y:S02]  /*11ed0*/  LEA.HI.X.SX32 R221, R27, R2, 0x1, P2 ;  /* 0x000000021bdd7211 */ /* 0x000fe400010f0eff */
[-C--:B------:R-:W-:Y:S02]  /*11ee0*/  LEA R182, P3, R49, R0.reuse, 0x1 ;  /* 0x0000000031b67211 */ /* 0x080fe400078608ff */
[----:B------:R-:W-:Y:S02]  /*11ef0*/  LEA R178, P4, R23, R0, 0x1 ;  /* 0x0000000017b27211 */ /* 0x000fe400078808ff */
[----:B------:R-:W-:Y:S02]  /*11f00*/  LEA R27, R8, R19, 0x1 ;  /* 0x00000013081b7211 */ /* 0x000fe400078e08ff */
[----:B------:R-:W-:-:S02]  /*11f10*/  MOV R150, R183 ;  /* 0x000000b700967202 */ /* 0x000fc40000000f00 */
[-C--:B------:R-:W-:Y:S02]  /*11f20*/  LEA.HI.X.SX32 R183, R49, R2.reuse, 0x1, P3 ;  /* 0x0000000231b77211 */ /* 0x080fe400018f0eff */
[----:B------:R-:W-:Y:S02]  /*11f30*/  LEA.HI.X.SX32 R179, R23, R2, 0x1, P4 ;  /* 0x0000000217b37211 */ /* 0x000fe400020f0eff */
[C---:B------:R-:W-:Y:S02]  /*11f40*/  LEA R176, P3, R17.reuse, R0, 0x1 ;  /* 0x0000000011b07211 */ /* 0x040fe400078608ff */
[C---:B------:R-:W-:Y:S02]  /*11f50*/  LEA R23, R8.reuse, R27, 0x1 ;  /* 0x0000001b08177211 */ /* 0x040fe400078e08ff */
[----:B------:R-:W-:Y:S02]  /*11f60*/  LEA.HI.X.SX32 R177, R17, R2, 0x1, P3 ;  /* 0x0000000211b17211 */ /* 0x000fe400018f0eff */
[-C--:B------:R-:W-:Y:S01]  /*11f70*/  LEA R172, P4, R29, R0.reuse, 0x1 ;  /* 0x000000001dac7211 */ /* 0x080fe200078808ff */
[----:B------:R-:W-:Y:S01]  /*11f80*/  IMAD R17, R8, 0x2, R23 ;  /* 0x0000000208117824 */ /* 0x000fe200078e0217 */
[----:B------:R-:W-:-:S02]  /*11f90*/  LEA R186, P2, R37, R0, 0x1 ;  /* 0x0000000025ba7211 */ /* 0x000fc400078408ff */
[-C--:B------:R-:W-:Y:S02]  /*11fa0*/  LEA.HI.X.SX32 R173, R29, R2.reuse, 0x1, P4 ;  /* 0x000000021dad7211 */ /* 0x080fe400020f0eff */
[----:B------:R-:W-:Y:S02]  /*11fb0*/  LEA R29, R8, R17, 0x1 ;  /* 0x00000011081d7211 */ /* 0x000fe400078e08ff */
[----:B------:R-:W-:Y:S02]  /*11fc0*/  LEA.HI.X.SX32 R187, R37, R2, 0x1, P2 ;  /* 0x0000000225bb7211 */ /* 0x000fe400010f0eff */
[-C--:B------:R-:W-:Y:S02]  /*11fd0*/  LEA R170, P2, R51, R0.reuse, 0x1 ;  /* 0x0000000033aa7211 */ /* 0x080fe400078408ff */
[-C--:B------:R-:W-:Y:S02]  /*11fe0*/  LEA R122, P3, R39, R0.reuse, 0x1 ;  /* 0x00000000277a7211 */ /* 0x080fe400078608ff */
[----:B------:R-:W-:-:S02]  /*11ff0*/  LEA R118, P4, R31, R0, 0x1 ;  /* 0x000000001f767211 */ /* 0x000fc400078808ff */
[C---:B------:R-:W-:Y:S02]  /*12000*/  LEA R35, R8.reuse, R29, 0x1 ;  /* 0x0000001d08237211 */ /* 0x040fe400078e08ff */
[----:B------:R-:W-:Y:S02]  /*12010*/  LEA.HI.X.SX32 R171, R51, R2, 0x1, P2 ;  /* 0x0000000233ab7211 */ /* 0x000fe400010f0eff */
[----:B------:R-:W-:Y:S02]  /*12020*/  LEA R126, P2, R53, R0, 0x1 ;  /* 0x00000000357e7211 */ /* 0x000fe400078408ff */
[-C--:B------:R-:W-:Y:S02]  /*12030*/  LEA.HI.X.SX32 R123, R39, R2.reuse, 0x1, P3 ;  /* 0x00000002277b7211 */ /* 0x080fe400018f0eff */
[----:B------:R-:W-:Y:S01]  /*12040*/  LEA.HI.X.SX32 R119, R31, R2, 0x1, P4 ;  /* 0x000000021f777211 */ /* 0x000fe200020f0eff */
[----:B------:R-:W-:Y:S01]  /*12050*/  IMAD R31, R8, 0x2, R35 ;  /* 0x00000002081f7824 */ /* 0x000fe200078e0223 */
[----:B------:R-:W-:-:S02]  /*12060*/  LEA R110, P3, R25, R0, 0x1 ;  /* 0x00000000196e7211 */ /* 0x000fc400078608ff */
[----:B------:R-:W-:Y:S02]  /*12070*/  LEA.HI.X.SX32 R127, R53, R2, 0x1, P2 ;  /* 0x00000002357f7211 */ /* 0x000fe400010f0eff */
[----:B------:R-:W-:Y:S02]  /*12080*/  LEA R114, P2, R55, R0, 0x1 ;  /* 0x0000000037727211 */ /* 0x000fe400078408ff */
[-C--:B------:R-:W-:Y:S02]  /*12090*/  LEA.HI.X.SX32 R111, R25, R2.reuse, 0x1, P3 ;  /* 0x00000002196f7211 */ /* 0x080fe400018f0eff */
[----:B------:R-:W-:Y:S02]  /*120a0*/  LEA R25, R8, R31, 0x1 ;  /* 0x0000001f08197211 */ /* 0x000fe400078e08ff */
[----:B------:R-:W-:Y:S02]  /*120b0*/  LEA.HI.X.SX32 R115, R55, R2, 0x1, P2 ;  /* 0x0000000237737211 */ /* 0x000fe400010f0eff */
[----:B------:R-:W-:-:S02]  /*120c0*/  LEA R106, P4, R57, R0, 0x1 ;  /* 0x00000000396a7211 */ /* 0x000fc400078808ff */
[----:B------:R-:W-:Y:S02]  /*120d0*/  LEA R102, P2, R41, R0, 0x1 ;  /* 0x0000000029667211 */ /* 0x000fe400078408ff */
[C---:B------:R-:W-:Y:S02]  /*120e0*/  LEA R37, R8.reuse, R25, 0x1 ;  /* 0x0000001908257211 */ /* 0x040fe400078e08ff */
[-C--:B------:R-:W-:Y:S02]  /*120f0*/  LEA.HI.X.SX32 R107, R57, R2.reuse, 0x1, P4 ;  /* 0x00000002396b7211 */ /* 0x080fe400020f0eff */
[----:B------:R-:W-:Y:S01]  /*12100*/  LEA.HI.X.SX32 R103, R41, R2, 0x1, P2 ;  /* 0x0000000229677211 */ /* 0x000fe200010f0eff */
[----:B------:R-:W-:Y:S01]  /*12110*/  IMAD R41, R8, 0x2, R37 ;  /* 0x0000000208297824 */ /* 0x000fe200078e0225 */
[----:B------:R-:W-:-:S04]  /*12120*/  LEA R94, P4, R33, R0, 0x1 ;  /* 0x00000000215e7211 */ /* 0x000fc800078808ff */
[----:B------:R-:W-:Y:S02]  /*12130*/  LEA.HI.X.SX32 R95, R33, R2, 0x1, P4 ;  /* 0x00000002215f7211 */ /* 0x000fe400020f0eff */
[C---:B------:R-:W-:Y:S02]  /*12140*/  LEA R33, R8.reuse, R41, 0x1 ;  /* 0x0000002908217211 */ /* 0x040fe400078e08ff */
[-C--:B------:R-:W-:Y:S02]  /*12150*/  LEA R82, P4, R21, R0.reuse, 0x1 ;  /* 0x0000000015527211 */ /* 0x080fe400078808ff */
[----:B------:R-:W-:Y:S02]  /*12160*/  LEA R45, R8, R33, 0x1 ;  /* 0x00000021082d7211 */ /* 0x000fe400078e08ff */
[----:B------:R-:W-:Y:S02]  /*12170*/  FSETP.NEU.AND P1, PT, R90, RZ, PT ;  /* 0x000000ff5a00720b */ /* 0x000fe40003f2d000 */
[----:B------:R-:W-:-:S02]  /*12180*/  LEA R90, P2, R43, R0, 0x1 ;  /* 0x000000002b5a7211 */ /* 0x000fc400078408ff */
[-C--:B------:R-:W-:Y:S01]  /*12190*/  LEA.HI.X.SX32 R83, R21, R2.reuse, 0x1, P4 ;  /* 0x0000000215537211 */ /* 0x080fe200020f0eff */
[C---:B------:R-:W-:Y:S01]  /*121a0*/  IMAD R21, R8.reuse, 0x2, R45 ;  /* 0x0000000208157824 */ /* 0x040fe200078e022d */
[----:B------:R-:W-:Y:S02]  /*121b0*/  LEA.HI.X.SX32 R91, R43, R2, 0x1, P2 ;  /* 0x000000022b5b7211 */ /* 0x000fe400010f0eff */
[-C--:B------:R-:W-:Y:S02]  /*121c0*/  LEA R78, P2, R15, R0.reuse, 0x1 ;  /* 0x000000000f4e7211 */ /* 0x080fe400078408ff */
[-C--:B------:R-:W-:Y:S02]  /*121d0*/  LEA R70, P4, R13, R0.reuse, 0x1 ;  /* 0x000000000d467211 */ /* 0x080fe400078808ff */
[----:B------:R-:W-:Y:S02]  /*121e0*/  LEA R49, R8, R21, 0x1 ;  /* 0x0000001508317211 */ /* 0x000fe400078e08ff */
[----:B------:R-:W-:-:S02]  /*121f0*/  LEA R98, P3, R59, R0, 0x1 ;  /* 0x000000003b627211 */ /* 0x000fc400078608ff */
[-C--:B------:R-:W-:Y:S02]  /*12200*/  LEA.HI.X.SX32 R79, R15, R2.reuse, 0x1, P2 ;  /* 0x000000020f4f7211 */ /* 0x080fe400010f0eff */
[----:B------:R-:W-:Y:S02]  /*12210*/  LEA.HI.X.SX32 R71, R13, R2, 0x1, P4 ;  /* 0x000000020d477211 */ /* 0x000fe400020f0eff */
[----:B------:R-:W-:Y:S02]  /*12220*/  LEA R66, P2, R9, R0, 0x1 ;  /* 0x0000000009427211 */ /* 0x000fe400078408ff */
[----:B------:R-:W-:Y:S02]  /*12230*/  LEA R13, R8, R49, 0x1 ;  /* 0x00000031080d7211 */ /* 0x000fe400078e08ff */
[----:B------:R-:W-:Y:S02]  /*12240*/  LEA.HI.X.SX32 R99, R59, R2, 0x1, P3 ;  /* 0x000000023b637211 */ /* 0x000fe400018f0eff */
[----:B------:R-:W-:-:S02]  /*12250*/  LEA R86, P3, R61, R0, 0x1 ;  /* 0x000000003d567211 */ /* 0x000fc400078608ff */
[-C--:B------:R-:W-:Y:S01]  /*12260*/  LEA.HI.X.SX32 R67, R9, R2.reuse, 0x1, P2 ;  /* 0x0000000209437211 */ /* 0x080fe200010f0eff */
[C---:B------:R-:W-:Y:S01]  /*12270*/  IMAD R9, R8.reuse, 0x2, R13 ;  /* 0x0000000208097824 */ /* 0x040fe200078e020d */
[----:B------:R-:W-:Y:S02]  /*12280*/  LEA.HI.X.SX32 R87, R61, R2, 0x1, P3 ;  /* 0x000000023d577211 */ /* 0x000fe400018f0eff */
[C---:B------:R-:W-:Y:S02]  /*12290*/  LEA R74, P3, R11.reuse, R0, 0x1 ;  /* 0x000000000b4a7211 */ /* 0x040fe400078608ff */
[----:B------:R-:W-:Y:S02]  /*122a0*/  LEA R53, R8, R9, 0x1 ;  /* 0x0000000908357211 */ /* 0x000fe400078e08ff */
[----:B------:R-:W-:Y:S02]  /*122b0*/  LEA.HI.X.SX32 R75, R11, R2, 0x1, P3 ;  /* 0x000000020b4b7211 */ /* 0x000fe400018f0eff */
[----:B------:R-:W-:-:S02]  /*122c0*/  LEA R62, P3, R5, R0, 0x1 ;  /* 0x00000000053e7211 */ /* 0x000fc400078608ff */
[----:B------:R-:W-:Y:S02]  /*122d0*/  LEA R54, P2, R19, R0, 0x1 ;  /* 0x0000000013367211 */ /* 0x000fe400078408ff */
[C---:B------:R-:W-:Y:S02]  /*122e0*/  LEA R57, R8.reuse, R53, 0x1 ;  /* 0x0000003508397211 */ /* 0x040fe400078e08ff */
[----:B------:R-:W-:Y:S02]  /*122f0*/  LEA.HI.X.SX32 R63, R5, R2, 0x1, P3 ;  /* 0x00000002053f7211 */ /* 0x000fe400018f0eff */
[-C--:B------:R-:W-:Y:S01]  /*12300*/  LEA R58, P4, R7, R0.reuse, 0x1 ;  /* 0x00000000073a7211 */ /* 0x080fe200078808ff */
[----:B------:R-:W-:Y:S01]  /*12310*/  IMAD R61, R8, 0x2, R57 ;  /* 0x00000002083d7824 */ /* 0x000fe200078e0239 */
[----:B------:R-:W-:Y:S02]  /*12320*/  LEA R50, P3, R27, R0, 0x1 ;  /* 0x000000001b327211 */ /* 0x000fe400078608ff */
[----:B------:R-:W-:-:S02]  /*12330*/  LEA.HI.X.SX32 R55, R19, R2, 0x1, P2 ;  /* 0x0000000213377211 */ /* 0x000fc400010f0eff */
[----:B------:R-:W-:Y:S02]  /*12340*/  LEA R42, P2, R17, R0, 0x1 ;  /* 0x00000000112a7211 */ /* 0x000fe400078408ff */
[-C--:B------:R-:W-:Y:S02]  /*12350*/  LEA.HI.X.SX32 R59, R7, R2.reuse, 0x1, P4 ;  /* 0x00000002073b7211 */ /* 0x080fe400020f0eff */
[----:B------:R-:W-:Y:S02]  /*12360*/  LEA.HI.X.SX32 R51, R27, R2, 0x1, P3 ;  /* 0x000000021b337211 */ /* 0x000fe400018f0eff */
[-C--:B------:R-:W-:Y:S02]  /*12370*/  LEA R46, P4, R23, R0.reuse, 0x1 ;  /* 0x00000000172e7211 */ /* 0x080fe400078808ff */
[----:B------:R-:W-:Y:S02]  /*12380*/  LEA R38, P3, R29, R0, 0x1 ;  /* 0x000000001d267211 */ /* 0x000fe400078608ff */
[----:B------:R-:W-:-:S02]  /*12390*/  LEA.HI.X.SX32 R43, R17, R2, 0x1, P2 ;  /* 0x00000002112b7211 */ /* 0x000fc400010f0eff */
[C---:B------:R-:W-:Y:S02]  /*123a0*/  LEA R17, R8.reuse, R61, 0x1 ;  /* 0x0000003d08117211 */ /* 0x040fe400078e08ff */
[-C--:B------:R-:W-:Y:S02]  /*123b0*/  LEA.HI.X.SX32 R47, R23, R2.reuse, 0x1, P4 ;  /* 0x00000002172f7211 */ /* 0x080fe400020f0eff */
[----:B------:R-:W-:Y:S02]  /*123c0*/  LEA.HI.X.SX32 R39, R29, R2, 0x1, P3 ;  /* 0x000000021d277211 */ /* 0x000fe400018f0eff */
[-C--:B------:R-:W-:Y:S02]  /*123d0*/  LEA R34, P4, R35, R0.reuse, 0x1 ;  /* 0x0000000023227211 */ /* 0x080fe400078808ff */
[----:B------:R-:W-:Y:S02]  /*123e0*/  LEA R26, P3, R25, R0, 0x1 ;  /* 0x00000000191a7211 */ /* 0x000fe400078608ff */
[----:B------:R-:W-:-:S02]  /*123f0*/  LEA R29, R8, R17, 0x1 ;  /* 0x00000011081d7211 */ /* 0x000fc400078e08ff */
[-C--:B------:R-:W-:Y:S02]  /*12400*/  LEA.HI.X.SX32 R35, R35, R2.reuse, 0x1, P4 ;  /* 0x0000000223237211 */ /* 0x080fe400020f0eff */
[----:B------:R-:W-:Y:S01]  /*12410*/  LEA.HI.X.SX32 R27, R25, R2, 0x1, P3 ;  /* 0x00000002191b7211 */ /* 0x000fe200018f0eff */
[----:B------:R-:W-:Y:S01]  /*12420*/  IMAD R25, R8, 0x2, R29 ;  /* 0x0000000208197824 */ /* 0x000fe200078e021d */
[-C--:B------:R-:W-:Y:S02]  /*12430*/  LEA R22, P4, R37, R0.reuse, 0x1 ;  /* 0x0000000025167211 */ /* 0x080fe400078808ff */
[----:B------:R-:W-:Y:S02]  /*12440*/  LEA R30, P2, R31, R0, 0x1 ;  /* 0x000000001f1e7211 */ /* 0x000fe400078408ff */
[----:B------:R-:W-:Y:S02]  /*12450*/  LEA.HI.X.SX32 R23, R37, R2, 0x1, P4 ;  /* 0x0000000225177211 */ /* 0x000fe400020f0eff */
[----:B------:R-:W-:-:S02]  /*12460*/  LEA R14, P3, R33, R0, 0x1 ;  /* 0x00000000210e7211 */ /* 0x000fc400078608ff */
[C---:B------:R-:W-:Y:S02]  /*12470*/  LEA R37, R8.reuse, R25, 0x1 ;  /* 0x0000001908257211 */ /* 0x040fe400078e08ff */
[-C--:B------:R-:W-:Y:S02]  /*12480*/  LEA.HI.X.SX32 R31, R31, R2.reuse, 0x1, P2 ;  /* 0x000000021f1f7211 */ /* 0x080fe400010f0eff */
[----:B------:R-:W-:Y:S02]  /*12490*/  LEA.HI.X.SX32 R15, R33, R2, 0x1, P3 ;  /* 0x00000002210f7211 */ /* 0x000fe400018f0eff */
[-C--:B------:R-:W-:Y:S02]  /*124a0*/  LEA R18, P2, R41, R0.reuse, 0x1 ;  /* 0x0000000029127211 */ /* 0x080fe400078408ff */
[----:B------:R-:W-:Y:S02]  /*124b0*/  LEA R33, R8, R37, 0x1 ;  /* 0x0000002508217211 */ /* 0x000fe400078e08ff */
[----:B------:R-:W-:-:S02]  /*124c0*/  LEA R10, P4, R45, R0, 0x1 ;  /* 0x000000002d0a7211 */ /* 0x000fc400078808ff */
[----:B------:R-:W-:Y:S01]  /*124d0*/  LEA.HI.X.SX32 R19, R41, R2, 0x1, P2 ;  /* 0x0000000229137211 */ /* 0x000fe200010f0eff */
[C---:B------:R-:W-:Y:S01]  /*124e0*/  IMAD R41, R8.reuse, 0x2, R33 ;  /* 0x0000000208297824 */ /* 0x040fe200078e0221 */
[----:B------:R-:W-:Y:S02]  /*124f0*/  LEA R6, P2, R21, R0, 0x1 ;  /* 0x0000000015067211 */ /* 0x000fe400078408ff */
[----:B------:R-:W-:Y:S02]  /*12500*/  LEA.HI.X.SX32 R11, R45, R2, 0x1, P4 ;  /* 0x000000022d0b7211 */ /* 0x000fe400020f0eff */
[----:B------:R-:W-:Y:S02]  /*12510*/  LEA R128, P4, R13, R0, 0x1 ;  /* 0x000000000d807211 */ /* 0x000fe400078808ff */
[----:B------:R-:W-:Y:S02]  /*12520*/  LEA.HI.X.SX32 R7, R21, R2, 0x1, P2 ;  /* 0x0000000215077211 */ /* 0x000fe400010f0eff */
[----:B------:R-:W-:-:S02]  /*12530*/  LEA R21, R8, R41, 0x1 ;  /* 0x0000002908157211 */ /* 0x000fc400078e08ff */
[----:B------:R-:W-:Y:S02]  /*12540*/  LEA R4, P3, R49, R0, 0x1 ;  /* 0x0000000031047211 */ /* 0x000fe400078608ff */
        /* <DEDUP_REMOVED lines=8> */
[-C--:B------:R-:W-:Y:S02]  /*125d0*/  LEA R116, P4, R57, R0.reuse, 0x1 ;  /* 0x0000000039747211 */ /* 0x080fe400078808ff */
[----:B------:R-:W-:Y:S02]  /*125e0*/  LEA R108, P3, R17, R0, 0x1 ;  /* 0x00000000116c7211 */ /* 0x000fe400078608ff */
[----:B------:R-:W-:Y:S02]  /*125f0*/  LEA R45, R8, R9, 0x1 ;  /* 0x00000009082d7211 */ /* 0x000fe400078e08ff */
[----:B------:R-:W-:-:S02]  /*12600*/  LEA.HI.X.SX32 R117, R57, R2, 0x1, P4 ;  /* 0x0000000239757211 */ /* 0x000fc400020f0eff */
[----:B------:R-:W-:Y:S02]  /*12610*/  LEA.HI.X.SX32 R109, R17, R2, 0x1, P3 ;  /* 0x00000002116d7211 */ /* 0x000fe400018f0eff */
[-C--:B------:R-:W-:Y:S02]  /*12620*/  LEA R112, P2, R61, R0.reuse, 0x1 ;  /* 0x000000003d707211 */ /* 0x080fe400078408ff */
[----:B------:R-:W-:Y:S02]  /*12630*/  LEA R104, P4, R29, R0, 0x1 ;  /* 0x000000001d687211 */ /* 0x000fe400078808ff */
[C---:B------:R-:W-:Y:S02]  /*12640*/  LEA R17, R8.reuse, R45, 0x1 ;  /* 0x0000002d08117211 */ /* 0x040fe400078e08ff */
[-C--:B------:R-:W-:Y:S02]  /*12650*/  LEA.HI.X.SX32 R113, R61, R2.reuse, 0x1, P2 ;  /* 0x000000023d717211 */ /* 0x080fe400010f0eff */
[----:B------:R-:W-:Y:S01]  /*12660*/  LEA.HI.X.SX32 R105, R29, R2, 0x1, P4 ;  /* 0x000000021d697211 */ /* 0x000fe200020f0eff */
[----:B------:R-:W-:Y:S01]  /*12670*/  IMAD R29, R8, 0x2, R17 ;  /* 0x00000002081d7824 */ /* 0x000fe200078e0211 */
[----:B------:R-:W-:-:S02]  /*12680*/  LEA R100, P2, R25, R0, 0x1 ;  /* 0x0000000019647211 */ /* 0x000fc400078408ff */
[-C--:B------:R-:W-:Y:S02]  /*12690*/  LEA R96, P3, R37, R0.reuse, 0x1 ;  /* 0x0000000025607211 */ /* 0x080fe400078608ff */
[----:B------:R-:W-:Y:S02]  /*126a0*/  LEA R92, P4, R33, R0, 0x1 ;  /* 0x00000000215c7211 */ /* 0x000fe400078808ff */
[-C--:B------:R-:W-:Y:S02]  /*126b0*/  LEA.HI.X.SX32 R101, R25, R2.reuse, 0x1, P2 ;  /* 0x0000000219657211 */ /* 0x080fe400010f0eff */
[----:B------:R-:W-:Y:S02]  /*126c0*/  LEA R25, R8, R29, 0x1 ;  /* 0x0000001d08197211 */ /* 0x000fe400078e08ff */
[-C--:B------:R-:W-:Y:S02]  /*126d0*/  LEA.HI.X.SX32 R97, R37, R2.reuse, 0x1, P3 ;  /* 0x0000000225617211 */ /* 0x080fe400018f0eff */
[----:B------:R-:W-:-:S02]  /*126e0*/  LEA.HI.X.SX32 R93, R33, R2, 0x1, P4 ;  /* 0x00000002215d7211 */ /* 0x000fc400020f0eff */
[-C--:B------:R-:W-:Y:S02]  /*126f0*/  LEA R84, P3, R21, R0.reuse, 0x1 ;  /* 0x0000000015547211 */ /* 0x080fe400078608ff */
[C---:B------:R-:W-:Y:S02]  /*12700*/  LEA R33, R8.reuse, R25, 0x1 ;  /* 0x0000001908217211 */ /* 0x040fe400078e08ff */
[----:B------:R-:W-:Y:S02]  /*12710*/  LEA R88, P2, R41, R0, 0x1 ;  /* 0x0000000029587211 */ /* 0x000fe400078408ff */
[----:B------:R-:W-:Y:S01]  /*12720*/  LEA.HI.X.SX32 R85, R21, R2, 0x1, P3 ;  /* 0x0000000215557211 */ /* 0x000fe200018f0eff */
[----:B------:R-:W-:Y:S01]  /*12730*/  IMAD R21, R8, 0x2, R33 ;  /* 0x0000000208157824 */ /* 0x000fe200078e0221 */
[----:B------:R-:W-:Y:S02]  /*12740*/  LEA R80, P4, R13, R0, 0x1 ;  /* 0x000000000d507211 */ /* 0x000fe400078808ff */
[----:B------:R-:W-:-:S02]  /*12750*/  LEA.HI.X.SX32 R89, R41, R2, 0x1, P2 ;  /* 0x0000000229597211 */ /* 0x000fc400010f0eff */
[----:B------:R-:W-:Y:S02]  /*12760*/  LEA.HI.X.SX32 R81, R13, R2, 0x1, P4 ;  /* 0x000000020d517211 */ /* 0x000fe400020f0eff */
[C---:B------:R-:W-:Y:S02]  /*12770*/  LEA R76, P2, R9.reuse, R0, 0x1 ;  /* 0x00000000094c7211 */ /* 0x040fe400078408ff */
[----:B------:R-:W-:Y:S02]  /*12780*/  LEA R13, R8, R21, 0x1 ;  /* 0x00000015080d7211 */ /* 0x000fe400078e08ff */
[----:B------:R-:W-:Y:S02]  /*12790*/  LEA.HI.X.SX32 R77, R9, R2, 0x1, P2 ;  /* 0x00000002094d7211 */ /* 0x000fe400010f0eff */
[-C--:B------:R-:W-:Y:S02]  /*127a0*/  LEA R72, P3, R45, R0.reuse, 0x1 ;  /* 0x000000002d487211 */ /* 0x080fe400078608ff */
[----:B------:R-:W-:-:S02]  /*127b0*/  LEA R68, P4, R17, R0, 0x1 ;  /* 0x0000000011447211 */ /* 0x000fc400078808ff */
[C---:B------:R-:W-:Y:S02]  /*127c0*/  LEA R9, R8.reuse, R13, 0x1 ;  /* 0x0000000d08097211 */ /* 0x040fe400078e08ff */
[-C--:B------:R-:W-:Y:S02]  /*127d0*/  LEA.HI.X.SX32 R73, R45, R2.reuse, 0x1, P3 ;  /* 0x000000022d497211 */ /* 0x080fe400018f0eff */
[----:B------:R-:W-:Y:S01]  /*127e0*/  LEA.HI.X.SX32 R69, R17, R2, 0x1, P4 ;  /* 0x0000000211457211 */ /* 0x000fe200020f0eff */
[----:B------:R-:W-:Y:S01]  /*127f0*/  IMAD R17, R8, 0x2, R9 ;  /* 0x0000000208117824 */ /* 0x000fe200078e0209 */
[-C--:B------:R-:W-:Y:S02]  /*12800*/  LEA R60, P3, R25, R0.reuse, 0x1 ;  /* 0x00000000193c7211 */ /* 0x080fe400078608ff */
[----:B------:R-:W-:Y:S02]  /*12810*/  LEA R64, P2, R29, R0, 0x1 ;  /* 0x000000001d407211 */ /* 0x000fe400078408ff */
[----:B------:R-:W-:-:S02]  /*12820*/  LEA.HI.X.SX32 R61, R25, R2, 0x1, P3 ;  /* 0x00000002193d7211 */ /* 0x000fc400018f0eff */
[C---:B------:R-:W-:Y:S02]  /*12830*/  LEA R25, R8.reuse, R17, 0x1 ;  /* 0x0000001108197211 */ /* 0x040fe400078e08ff */
[----:B------:R-:W-:Y:S02]  /*12840*/  LEA.HI.X.SX32 R65, R29, R2, 0x1, P2 ;  /* 0x000000021d417211 */ /* 0x000fe400010f0eff */
[-C--:B------:R-:W-:Y:S02]  /*12850*/  LEA R48, P3, R13, R0.reuse, 0x1 ;  /* 0x000000000d307211 */ /* 0x080fe400078608ff */
[C---:B------:R-:W-:Y:S02]  /*12860*/  LEA R29, R8.reuse, R25, 0x1 ;  /* 0x00000019081d7211 */ /* 0x040fe400078e08ff */
[----:B------:R-:W-:Y:S02]  /*12870*/  LEA R52, P2, R21, R0, 0x1 ;  /* 0x0000000015347211 */ /* 0x000fe400078408ff */
[-C--:B------:R-:W-:Y:S01]  /*12880*/  LEA.HI.X.SX32 R49, R13, R2.reuse, 0x1, P3 ;  /* 0x000000020d317211 */ /* 0x080fe200018f0eff */
[----:B------:R-:W-:Y:S01]  /*12890*/  IMAD R13, R8, 0x2, R29 ;  /* 0x00000002080d7824 */ /* 0x000fe200078e021d */
[----:B------:R-:W-:-:S02]  /*128a0*/  LEA.HI.X.SX32 R53, R21, R2, 0x1, P2 ;  /* 0x0000000215357211 */ /* 0x000fc400010f0eff */
[-C--:B------:R-:W-:Y:S02]  /*128b0*/  LEA R56, P4, R33, R0.reuse, 0x1 ;  /* 0x0000000021387211 */ /* 0x080fe400078808ff */
[----:B------:R-:W-:Y:S02]  /*128c0*/  LEA R40, P2, R17, R0, 0x1 ;  /* 0x0000000011287211 */ /* 0x000fe400078408ff */
[----:B------:R-:W-:Y:S02]  /*128d0*/  LEA R21, R8, R13, 0x1 ;  /* 0x0000000d08157211 */ /* 0x000fe400078e08ff */
[-C--:B------:R-:W-:Y:S02]  /*128e0*/  LEA.HI.X.SX32 R57, R33, R2.reuse, 0x1, P4 ;  /* 0x0000000221397211 */ /* 0x080fe400020f0eff */
[----:B------:R-:W-:Y:S02]  /*128f0*/  LEA.HI.X.SX32 R41, R17, R2, 0x1, P2 ;  /* 0x0000000211297211 */ /* 0x000fe400010f0eff */
[----:B------:R-:W-:-:S02]  /*12900*/  LEA R44, P4, R9, R0, 0x1 ;  /* 0x00000000092c7211 */ /* 0x000fc400078808ff */
[----:B------:R-:W-:Y:S02]  /*12910*/  LEA R36, P3, R25, R0, 0x1 ;  /* 0x0000000019247211 */ /* 0x000fe400078608ff */
[C---:B------:R-:W-:Y:S01]  /*12920*/  LEA R17, R8.reuse, R21, 0x1 ;  /* 0x0000001508117211 */ /* 0x040fe200078e08ff */
[----:B------:R-:W0:Y:S01]  /*12930*/  S2R R144, SR_TID.X ;  /* 0x0000000000907919 */ /* 0x000e220000002100 */
[-C--:B------:R-:W-:Y:S02]  /*12940*/  LEA.HI.X.SX32 R45, R9, R2.reuse, 0x1, P4 ;  /* 0x00000002092d7211 */ /* 0x080fe400020f0eff */
[----:B------:R-:W-:Y:S01]  /*12950*/  LEA.HI.X.SX32 R37, R25, R2, 0x1, P3 ;  /* 0x0000000219257211 */ /* 0x000fe200018f0eff */
[----:B------:R-:W-:Y:S01]  /*12960*/  IMAD R9, R8, 0x2, R17 ;  /* 0x0000000208097824 */ /* 0x000fe200078e0211 */
[-C--:B------:R-:W-:Y:S02]  /*12970*/  LEA R32, P2, R29, R0.reuse, 0x1 ;  /* 0x000000001d207211 */ /* 0x080fe400078408ff */
[----:B------:R-:W-:-:S02]  /*12980*/  LEA R28, P3, R13, R0, 0x1 ;  /* 0x000000000d1c7211 */ /* 0x000fc400078608ff */
[-C--:B------:R-:W-:Y:S02]  /*12990*/  LEA.HI.X.SX32 R33, R29, R2.reuse, 0x1, P2 ;  /* 0x000000021d217211 */ /* 0x080fe400010f0eff */
[----:B------:R-:W-:Y:S02]  /*129a0*/  LEA.HI.X.SX32 R29, R13, R2, 0x1, P3 ;  /* 0x000000020d1d7211 */ /* 0x000fe400018f0eff */
[----:B------:R-:W-:-:S04]  /*129b0*/  LEA R13, R8, R9, 0x1 ;  /* 0x00000009080d7211 */ /* 0x000fc800078e08ff */
[C---:B------:R-:W-:Y:S02]  /*129c0*/  LEA R130, R8.reuse, R13, 0x1 ;  /* 0x0000000d08827211 */ /* 0x040fe400078e08ff */
[-C--:B------:R-:W-:Y:S02]  /*129d0*/  LEA R24, P2, R21, R0.reuse, 0x1 ;  /* 0x0000000015187211 */ /* 0x080fe400078408ff */
[----:B------:R-:W-:Y:S01]  /*129e0*/  LEA R20, P3, R17, R0, 0x1 ;  /* 0x0000000011147211 */ /* 0x000fe200078608ff */
[----:B------:R-:W-:Y:S01]  /*129f0*/  IMAD R132, R8, 0x2, R130 ;  /* 0x0000000208847824 */ /* 0x000fe200078e0282 */
[-C--:B------:R-:W-:Y:S02]  /*12a00*/  LEA.HI.X.SX32 R25, R21, R2.reuse, 0x1, P2 ;  /* 0x0000000215197211 */ /* 0x080fe400010f0eff */
[----:B------:R-:W-:Y:S02]  /*12a10*/  LEA.HI.X.SX32 R21, R17, R2, 0x1, P3 ;  /* 0x0000000211157211 */ /* 0x000fe400018f0eff */
[----:B------:R-:W-:-:S02]  /*12a20*/  LEA R16, P2, R9, R0, 0x1 ;  /* 0x0000000009107211 */ /* 0x000fc400078408ff */
[-C--:B------:R-:W-:Y:S02]  /*12a30*/  LEA R12, P3, R13, R0.reuse, 0x1 ;  /* 0x000000000d0c7211 */ /* 0x080fe400078608ff */
[-C--:B------:R-:W-:Y:S02]  /*12a40*/  LEA R8, P4, R130, R0.reuse, 0x1 ;  /* 0x0000000082087211 */ /* 0x080fe400078808ff */
[----:B------:R-:W-:Y:S02]  /*12a50*/  LEA R240, P6, R132, R0, 0x1 ;  /* 0x0000000084f07211 */ /* 0x000fe400078c08ff */
[-C--:B------:R-:W-:Y:S02]  /*12a60*/  LEA.HI.X.SX32 R17, R9, R2.reuse, 0x1, P2 ;  /* 0x0000000209117211 */ /* 0x080fe400010f0eff */
[-C--:B------:R-:W-:Y:S02]  /*12a70*/  LEA.HI.X.SX32 R13, R13, R2.reuse, 0x1, P3 ;  /* 0x000000020d0d7211 */ /* 0x080fe400018f0eff */
[----:B------:R-:W-:-:S02]  /*12a80*/  LEA.HI.X.SX32 R9, R130, R2, 0x1, P4 ;  /* 0x0000000282097211 */ /* 0x000fc400020f0eff */
[----:B------:R-:W-:Y:S02]  /*12a90*/  LEA.HI.X.SX32 R241, R132, R2, 0x1, P6 ;  /* 0x0000000284f17211 */ /* 0x000fe400030f0eff */
[----:B0-----:R-:W-:Y:S02]  /*12aa0*/  SHF.R.U32.HI R2, RZ, 0x1, R144 ;  /* 0x00000001ff027819 */ /* 0x001fe40000011690 */
[C---:B------:R-:W-:Y:S02]  /*12ab0*/  SHF.L.U32 R0, R144.reuse, 0x4, RZ ;  /* 0x0000000490007819 */ /* 0x040fe400000006ff */
[----:B------:R-:W-:Y:S02]  /*12ac0*/  SHF.L.U32 R166, R144, 0x2, RZ ;  /* 0x0000000290a67819 */ /* 0x000fe400000006ff */
[----:B------:R-:W-:Y:S02]  /*12ad0*/  LOP3.LUT R130, R2, 0xc, RZ, 0xc0, !PT ;  /* 0x0000000c02827812 */ /* 0x000fe400078ec0ff */
[----:B------:R-:W-:-:S02]  /*12ae0*/  LOP3.LUT R0, R0, 0x70, RZ, 0xc0, !PT ;  /* 0x0000007000007812 */ /* 0x000fc400078ec0ff */
[----:B------:R-:W-:-:S04]  /*12af0*/  LOP3.LUT R2, R166, 0x180, RZ, 0xc0, !PT ;  /* 0x00000180a6027812 */ /* 0x000fc800078ec0ff */
[----:B------:R-:W-:Y:S01]  /*12b00*/  IADD3 R0, R130, R0, R2 ;  /* 0x0000000082007210 */ /* 0x000fe20007ffe002 */
[----:B------:R-:W-:Y:S02]  /*12b10*/  FADD R2, R199, R200 ;  /* 0x000000c8c7027221 */ /* 0x000fe40000000000 */
[----:B------:R-:W2:Y:S04]  /*12b20*/  LDL.LU R200, [R1+0x4b0] ;  /* 0x0004b00001c87983 */ /* 0x000ea80000300800 */
[----:B------:R-:W3:Y:S01]  /*12b30*/  LDL.LU R199, [R1+0x4ac] ;  /* 0x0004ac0001c77983 */ /* 0x000ee20000300800 */
[----:B------:R-:W-:Y:S02]  /*12b40*/  PRMT R238, R238, 0x7632, R238 ;  /* 0x00007632eeee7816 */ /* 0x000fe400000000ee */
[----:B------:R-:W-:-:S02]  /*12b50*/  PRMT R236, R236, 0x7632, R236 ;  /* 0x00007632ecec7816 */ /* 0x000fc400000000ec */
[----:B------:R-:W-:Y:S02]  /*12b60*/  PRMT R234, R234, 0x7632, R234 ;  /* 0x00007632eaea7816 */ /* 0x000fe400000000ea */
[----:B------:R-:W-:Y:S01]  /*12b70*/  PRMT R230, R230, 0x7632, R230 ;  /* 0x00007632e6e67816 */ /* 0x000fe200000000e6 */
[----:B------:R-:W-:Y:S01]  /*12b80*/  STG.E.U16 [R232.64], R238 ;  /* 0x000000eee8007986 */ /* 0x000fe2000c101504 */
[----:B------:R-:W-:Y:S02]  /*12b90*/  PRMT R226, R226, 0x7632, R226 ;  /* 0x00007632e2e27816 */ /* 0x000fe400000000e2 */
[----:B------:R-:W-:Y:S01]  /*12ba0*/  PRMT R222, R222, 0x7632, R222 ;  /* 0x00007632dede7816 */ /* 0x000fe200000000de */
[----:B------:R-:W-:Y:S01]  /*12bb0*/  STG.E.U16 [R228.64], R236 ;  /* 0x000000ece4007986 */ /* 0x000fe2000c101504 */
[----:B------:R-:W-:Y:S02]  /*12bc0*/  PRMT R196, R196, 0x7632, R196 ;  /* 0x00007632c4c47816 */ /* 0x000fe400000000c4 */
[----:B------:R-:W-:Y:S01]  /*12bd0*/  PRMT R192, R192, 0x7632, R192 ;  /* 0x00007632c0c07816 */ /* 0x000fe200000000c0 */
[----:B------:R-:W-:Y:S01]  /*12be0*/  STG.E.U16 [R224.64], R234 ;  /* 0x000000eae0007986 */ /* 0x000fe2000c101504 */
[----:B------:R-:W-:-:S02]  /*12bf0*/  PRMT R188, R188, 0x7632, R188 ;  /* 0x00007632bcbc7816 */ /* 0x000fc400000000bc */
[----:B------:R-:W-:Y:S01]  /*12c00*/  PRMT R184, R184, 0x7632, R184 ;  /* 0x00007632b8b87816 */ /* 0x000fe200000000b8 */
[----:B------:R-:W-:Y:S01]  /*12c10*/  STG.E.U16 [R220.64], R230 ;  /* 0x000000e6dc007986 */ /* 0x000fe2000c101504 */
[----:B------:R-:W-:-:S03]  /*12c20*/  PRMT R180, R180, 0x7632, R180 ;  /* 0x00007632b4b47816 */ /* 0x000fc600000000b4 */
[----:B------:R-:W-:Y:S01]  /*12c30*/  STG.E.U16 [R194.64], R226 ;  /* 0x000000e2c2007986 */ /* 0x000fe2000c101504 */
[----:B------:R-:W-:-:S03]  /*12c40*/  PRMT R174, R174, 0x7632, R174 ;  /* 0x00007632aeae7816 */ /* 0x000fc600000000ae */
[----:B------:R-:W-:Y:S04]  /*12c50*/  STG.E.U16 [R190.64], R222 ;  /* 0x000000debe007986 */ /* 0x000fe8000c101504 */
[----:B------:R-:W-:Y:S04]  /*12c60*/  STG.E.U16 [R186.64], R196 ;  /* 0x000000c4ba007986 */ /* 0x000fe8000c101504 */
[----:B------:R-:W-:Y:S04]  /*12c70*/  STG.E.U16 [R182.64], R192 ;  /* 0x000000c0b6007986 */ /* 0x000fe8000c101504 */
[----:B------:R-:W-:Y:S04]  /*12c80*/  STG.E.U16 [R178.64], R188 ;  /* 0x000000bcb2007986 */ /* 0x000fe8000c101504 */
[----:B------:R-:W-:Y:S04]  /*12c90*/  STG.E.U16 [R170.64], R184 ;  /* 0x000000b8aa007986 */ /* 0x000fe8000c101504 */
[----:B------:R-:W-:Y:S04]  /*12ca0*/  STG.E.U16 [R176.64], R180 ;  /* 0x000000b4b0007986 */ /* 0x000fe8000c101504 */
[----:B------:R-:W-:Y:S04]  /*12cb0*/  STG.E.U16 [R172.64], R174 ;  /* 0x000000aeac007986 */ /* 0x000fe8000c101504 */
[----:B------:R0:W-:Y:S04]  /*12cc0*/  STG.E.U16 [R126.64], R169 ;  /* 0x000000a97e007986 */ /* 0x0001e8000c101504 */
        /* <DEDUP_REMOVED lines=22> */
[----:B------:R4:W-:Y:S01]  /*12e30*/  STG.E.U16 [R34.64], R231 ;  /* 0x000000e722007986 */ /* 0x0009e2000c101504 */
[----:B------:R-:W-:-:S03]  /*12e40*/  PRMT R146, R169, 0x7632, R146 ;  /* 0x00007632a9927816 */ /* 0x000fc60000000092 */
[----:B------:R5:W-:Y:S01]  /*12e50*/  STG.E.U16 [R30.64], R227 ;  /* 0x000000e31e007986 */ /* 0x000be2000c101504 */
[----:B0-----:R-:W-:-:S03]  /*12e60*/  PRMT R127, R167, 0x7632, R127 ;  /* 0x00007632a77f7816 */ /* 0x001fc6000000007f */
[----:B------:R0:W-:Y:S01]  /*12e70*/  STG.E.U16 [R26.64], R223 ;  /* 0x000000df1a007986 */ /* 0x0001e2000c101504 */
[----:B-1----:R-:W-:-:S03]  /*12e80*/  PRMT R123, R165, 0x7632, R123 ;  /* 0x00007632a57b7816 */ /* 0x002fc6000000007b */
[----:B------:R1:W-:Y:S01]  /*12e90*/  STG.E.U16 [R22.64], R197 ;  /* 0x000000c516007986 */ /* 0x0003e2000c101504 */
[----:B----4-:R-:W-:-:S03]  /*12ea0*/  PRMT R119, R163, 0x7632, R119 ;  /* 0x00007632a3777816 */ /* 0x010fc60000000077 */
[----:B------:R4:W-:Y:S01]  /*12eb0*/  STG.E.U16 [R18.64], R193 ;  /* 0x000000c112007986 */ /* 0x0009e2000c101504 */
[----:B-----5:R-:W-:-:S03]  /*12ec0*/  PRMT R115, R161, 0x7632, R115 ;  /* 0x00007632a1737816 */ /* 0x020fc60000000073 */
[----:B------:R5:W-:Y:S01]  /*12ed0*/  STG.E.U16 [R14.64], R189 ;  /* 0x000000bd0e007986 */ /* 0x000be2000c101504 */
[----:B------:R-:W-:-:S03]  /*12ee0*/  PRMT R111, R159, 0x7632, R111 ;  /* 0x000076329f6f7816 */ /* 0x000fc6000000006f */
[----:B------:R0:W-:Y:S01]  /*12ef0*/  STG.E.U16 [R10.64], R185 ;  /* 0x000000b90a007986 */ /* 0x0001e2000c101504 */
[----:B------:R-:W-:-:S03]  /*12f00*/  PRMT R107, R157, 0x7632, R107 ;  /* 0x000076329d6b7816 */ /* 0x000fc6000000006b */
[----:B------:R0:W-:Y:S01]  /*12f10*/  STG.E.U16 [R6.64], R181 ;  /* 0x000000b506007986 */ /* 0x0001e2000c101504 */
[----:B------:R-:W-:-:S03]  /*12f20*/  PRMT R103, R155, 0x7632, R103 ;  /* 0x000076329b677816 */ /* 0x000fc60000000067 */
[----:B------:R0:W-:Y:S01]  /*12f30*/  STG.E.U16 [R4.64], R175 ;  /* 0x000000af04007986 */ /* 0x0001e2000c101504 */
[----:B------:R-:W-:-:S03]  /*12f40*/  PRMT R99, R153, 0x7632, R99 ;  /* 0x0000763299637816 */ /* 0x000fc60000000063 */
[----:B------:R-:W-:Y:S01]  /*12f50*/  STG.E.U16 [R128.64], R146 ;  /* 0x0000009280007986 */ /* 0x000fe2000c101504 */
        /* <DEDUP_REMOVED lines=18> */
[----:B------:R-:W-:-:S03]  /*13080*/  ISETP.GE.U32.AND P4, PT, R246, 0x7f800000, PT ;  /* 0x7f800000f600780c */ /* 0x000fc60003f86070 */
        /* <DEDUP_REMOVED lines=17> */
[----:B0-----:R-:W-:-:S03]  /*131a0*/  PRMT R27, R197, 0x7632, R27 ;  /* 0x00007632c51b7816 */ /* 0x001fc6000000001b */
[----:B------:R-:W-:Y:S01]  /*131b0*/  STG.E.U16 [R52.64], R55 ;  /* 0x0000003734007986 */ /* 0x000fe2000c101504 */
[----:B-1----:R-:W-:-:S03]  /*131c0*/  PRMT R23, R193, 0x7632, R23 ;  /* 0x00007632c1177816 */ /* 0x002fc60000000017 */
[----:B------:R-:W-:Y:S01]  /*131d0*/  STG.E.U16 [R48.64], R51 ;  /* 0x0000003330007986 */ /* 0x000fe2000c101504 */
[----:B----4-:R-:W-:-:S03]  /*131e0*/  PRMT R19, R189, 0x7632, R19 ;  /* 0x00007632bd137816 */ /* 0x010fc60000000013 */
[----:B------:R0:W-:Y:S01]  /*131f0*/  STG.E.U16 [R44.64], R47 ;  /* 0x0000002f2c007986 */ /* 0x0001e2000c101504 */
[----:B-----5:R-:W-:-:S03]  /*13200*/  PRMT R15, R185, 0x7632, R15 ;  /* 0x00007632b90f7816 */ /* 0x020fc6000000000f */
[----:B------:R-:W-:Y:S01]  /*13210*/  STG.E.U16 [R40.64], R43 ;  /* 0x0000002b28007986 */ /* 0x000fe2000c101504 */
[----:B------:R-:W-:-:S03]  /*13220*/  FSETP.NEU.AND P3, PT, R3, RZ, PT ;  /* 0x000000ff0300720b */ /* 0x000fc60003f6d000 */
[----:B------:R-:W-:Y:S01]  /*13230*/  STG.E.U16 [R36.64], R39 ;  /* 0x0000002724007986 */ /* 0x000fe2000c101504 */
[----:B------:R-:W-:Y:S01]  /*13240*/  PRMT R11, R181, 0x7632, R11 ;  /* 0x00007632b50b7816 */ /* 0x000fe2000000000b */
[----:B------:R-:W-:Y:S02]  /*13250*/  @P4 IMAD.MOV.U32 R3, RZ, RZ, 0x7f800000 ;  /* 0x7f800000ff034424 */ /* 0x000fe400078e00ff */
[----:B------:R-:W-:Y:S01]  /*13260*/  STG.E.U16 [R32.64], R35 ;  /* 0x0000002320007986 */ /* 0x000fe2000c101504 */
[----:B------:R-:W-:-:S03]  /*13270*/  PRMT R7, R175, 0x7632, R7 ;  /* 0x00007632af077816 */ /* 0x000fc60000000007 */
[----:B------:R-:W-:Y:S04]  /*13280*/  STG.E.U16 [R28.64], R31 ;  /* 0x0000001f1c007986 */ /* 0x000fe8000c101504 */
[----:B------:R-:W-:Y:S01]  /*13290*/  STG.E.U16 [R24.64], R27 ;  /* 0x0000001b18007986 */ /* 0x000fe2000c101504 */
[----:B------:R-:W-:-:S03]  /*132a0*/  @P4 FFMA.FTZ R2, R246, R3, +INF ;  /* 0x7f800000f6024423 */ /* 0x000fc60000010003 */
[----:B------:R-:W-:Y:S01]  /*132b0*/  STG.E.U16 [R20.64], R23 ;  /* 0x0000001714007986 */ /* 0x000fe2000c101504 */
[----:B------:R-:W-:-:S03]  /*132c0*/  FSEL R130, R150, -INF , P0 ;  /* 0xff80000096827808 */ /* 0x000fc60000000000 */
[----:B------:R-:W-:Y:S01]  /*132d0*/  STG.E.U16 [R16.64], R19 ;  /* 0x0000001310007986 */ /* 0x000fe2000c101504 */
[----:B------:R-:W-:-:S03]  /*132e0*/  FSEL R3, R148, -INF , P5 ;  /* 0xff80000094037808 */ /* 0x000fc60002800000 */
[----:B------:R-:W-:Y:S01]  /*132f0*/  STG.E.U16 [R12.64], R15 ;  /* 0x0000000f0c007986 */ /* 0x000fe2000c101504 */
[----:B------:R-:W-:-:S03]  /*13300*/  FSETP.NEU.AND P0, PT, R210, RZ, PT ;  /* 0x000000ffd200720b */ /* 0x000fc60003f0d000 */
[----:B------:R1:W-:Y:S01]  /*13310*/  STG.E.U16 [R8.64], R11 ;  /* 0x0000000b08007986 */ /* 0x0003e2000c101504 */
[----:B------:R-:W-:Y:S02]  /*13320*/  FSETP.NEU.AND P4, PT, R198, RZ, PT ;  /* 0x000000ffc600720b */ /* 0x000fe40003f8d000 */
[----:B------:R-:W-:Y:S01]  /*13330*/  FSETP.NEU.AND P5, PT, R208, RZ, PT ;  /* 0x000000ffd000720b */ /* 0x000fe20003fad000 */
[----:B------:R4:W-:Y:S01]  /*13340*/  STG.E.U16 [R240.64], R7 ;  /* 0x00000007f0007986 */ /* 0x0009e2000c101504 */
[----:B------:R-:W-:Y:S02]  /*13350*/  FSEL R132, R152, -INF , P1 ;  /* 0xff80000098847808 */ /* 0x000fe40000800000 */
[----:B------:R-:W-:Y:S02]  /*13360*/  FSEL R140, R160, -INF , P0 ;  /* 0xff800000a08c7808 */ /* 0x000fe40000000000 */
[----:B------:R-:W-:Y:S02]  /*13370*/  LOP3.LUT R144, R144, 0xff, RZ, 0xc0, !PT ;  /* 0x000000ff90907812 */ /* 0x000fe400078ec0ff */
[----:B------:R-:W-:-:S02]  /*13380*/  FSETP.NEU.AND P1, PT, R212, RZ, PT ;  /* 0x000000ffd400720b */ /* 0x000fc40003f2d000 */
[----:B------:R-:W-:Y:S02]  /*13390*/  FSEL R134, R154, -INF , P3 ;  /* 0xff8000009a867808 */ /* 0x000fe40001800000 */
[----:B------:R-:W-:Y:S02]  /*133a0*/  FSEL R136, R156, -INF , P4 ;  /* 0xff8000009c887808 */ /* 0x000fe40002000000 */
[----:B------:R-:W-:Y:S02]  /*133b0*/  FSEL R138, R158, -INF , P5 ;  /* 0xff8000009e8a7808 */ /* 0x000fe40002800000 */
[----:B------:R-:W-:Y:S02]  /*133c0*/  FSETP.NEU.AND P0, PT, R243, RZ, PT ;  /* 0x000000fff300720b */ /* 0x000fe40003f0d000 */
[----:B------:R-:W-:Y:S02]  /*133d0*/  FSETP.NEU.AND P3, PT, R216, RZ, PT ;  /* 0x000000ffd800720b */ /* 0x000fe40003f6d000 */
[----:B------:R-:W-:-:S02]  /*133e0*/  FSETP.NEU.AND P4, PT, R219, RZ, PT ;  /* 0x000000ffdb00720b */ /* 0x000fc40003f8d000 */
[----:B------:R-:W-:Y:S02]  /*133f0*/  FSETP.NEU.AND P5, PT, R242, RZ, PT ;  /* 0x000000fff200720b */ /* 0x000fe40003fad000 */
[----:B------:R-:W-:Y:S02]  /*13400*/  ISETP.GE.U32.AND P2, PT, R144, 0x80, PT ;  /* 0x000000809000780c */ /* 0x000fe40003f46070 */
[----:B------:R-:W-:Y:S02]  /*13410*/  FSEL R142, R162, -INF , P1 ;  /* 0xff800000a28e7808 */ /* 0x000fe40000800000 */
[----:B------:R-:W-:Y:S02]  /*13420*/  FSEL R4, R249, -INF , P0 ;  /* 0xff800000f9047808 */ /* 0x000fe40000000000 */
[----:B------:R-:W-:Y:S02]  /*13430*/  FSETP.NEU.AND P1, PT, R244, RZ, PT ;  /* 0x000000fff400720b */ /* 0x000fe40003f2d000 */
[----:B------:R-:W-:-:S02]  /*13440*/  FSEL R219, R164, -INF , P3 ;  /* 0xff800000a4db7808 */ /* 0x000fc40001800000 */
[----:B------:R-:W-:Y:S02]  /*13450*/  FSEL R144, R168, -INF , P4 ;  /* 0xff800000a8907808 */ /* 0x000fe40002000000 */
[----:B------:R-:W-:Y:S02]  /*13460*/  FSEL R243, R248, -INF , P5 ;  /* 0xff800000f8f37808 */ /* 0x000fe40002800000 */
[----:B------:R-:W-:Y:S02]  /*13470*/  FSETP.NEU.AND P3, PT, R245, RZ, PT ;  /* 0x000000fff500720b */ /* 0x000fe40003f6d000 */
[----:B------:R-:W-:Y:S02]  /*13480*/  FSETP.NEU.AND P4, PT, R247, RZ, PT ;  /* 0x000000fff700720b */ /* 0x000fe40003f8d000 */
[----:B------:R-:W-:Y:S01]  /*13490*/  FSETP.NEU.AND P5, PT, R246, RZ, PT ;  /* 0x000000fff600720b */ /* 0x000fe20003fad000 */
[----:B0-----:R-:W-:Y:S01]  /*134a0*/  FFMA R44, R3, 0.69314718246459960938, R218 ;  /* 0x3f317218032c7823 */ /* 0x001fe200000000da */
[----:B------:R-:W-:Y:S01]  /*134b0*/  FSEL R5, R250, -INF , P1 ;  /* 0xff800000fa057808 */ /* 0x000fe20000800000 */
[----:B-1----:R-:W-:Y:S01]  /*134c0*/  FFMA R11, R4, 0.69314718246459960938, R203 ;  /* 0x3f317218040b7823 */ /* 0x002fe200000000cb */
[----:B------:R-:W-:-:S02]  /*134d0*/  FSEL R4, R251, -INF , P3 ;  /* 0xff800000fb047808 */ /* 0x000fc40001800000 */
[----:B------:R-:W-:Y:S02]  /*134e0*/  FSEL R3, R252, -INF , P4 ;  /* 0xff800000fc037808 */ /* 0x000fe40002000000 */
[----:B------:R-:W-:Y:S01]  /*134f0*/  FSEL R2, R2, -INF , P5 ;  /* 0xff80000002027808 */ /* 0x000fe20002800000 */
[----:B------:R-:W-:Y:S02]  /*13500*/  FFMA R137, R138, 0.69314718246459960938, R211 ;  /* 0x3f3172188a897823 */ /* 0x000fe400000000d3 */
[----:B------:R-:W-:Y:S01]  /*13510*/  FFMA R196, R5, 0.69314718246459960938, R202 ;  /* 0x3f31721805c47823 */ /* 0x000fe200000000ca */
[----:B------:R-:W-:Y:S01]  /*13520*/  LOP3.LUT R5, R166, 0x70, RZ, 0xc0, !PT ;  /* 0x00000070a6057812 */ /* 0x000fe200078ec0ff */
[----:B------:R-:W-:Y:S02]  /*13530*/  FFMA R45, R130, 0.69314718246459960938, R217 ;  /* 0x3f317218822d7823 */ /* 0x000fe400000000d9 */
[----:B------:R-:W-:Y:S02]  /*13540*/  FFMA R46, R132, 0.69314718246459960938, R215 ;  /* 0x3f317218842e7823 */ /* 0x000fe400000000d7 */
[----:B------:R-:W-:Y:S01]  /*13550*/  FFMA R47, R134, 0.69314718246459960938, R214 ;  /* 0x3f317218862f7823 */ /* 0x000fe200000000d6 */
[----:B------:R-:W-:Y:S01]  /*13560*/  BAR.SYNC.DEFER_BLOCKING 0x0 ;  /* 0x0000000000007b1d */ /* 0x000fe20000010000 */
[----:B------:R-:W-:-:S02]  /*13570*/  FFMA R136, R136, 0.69314718246459960938, R213 ;  /* 0x3f31721888887823 */ /* 0x000fc400000000d5 */
[----:B------:R-:W-:Y:S02]  /*13580*/  FFMA R138, R140, 0.69314718246459960938, R209 ;  /* 0x3f3172188c8a7823 */ /* 0x000fe400000000d1 */
[----:B------:R-:W-:Y:S02]  /*13590*/  FFMA R139, R142, 0.69314718246459960938, R207 ;  /* 0x3f3172188e8b7823 */ /* 0x000fe400000000cf */
[----:B------:R-:W-:Y:S02]  /*135a0*/  FFMA R8, R219, 0.69314718246459960938, R206 ;  /* 0x3f317218db087823 */ /* 0x000fe400000000ce */
[----:B------:R-:W-:Y:S02]  /*135b0*/  FFMA R9, R144, 0.69314718246459960938, R205 ;  /* 0x3f31721890097823 */ /* 0x000fe400000000cd */
[----:B------:R-:W-:Y:S02]  /*135c0*/  FFMA R10, R243, 0.69314718246459960938, R204 ;  /* 0x3f317218f30a7823 */ /* 0x000fe400000000cc */
[----:B------:R-:W-:-:S02]  /*135d0*/  FFMA R197, R4, 0.69314718246459960938, R201 ;  /* 0x3f31721804c57823 */ /* 0x000fc400000000c9 */
[----:B--2---:R-:W-:Y:S02]  /*135e0*/  FFMA R198, R3, 0.69314718246459960938, R200 ;  /* 0x3f31721803c67823 */ /* 0x004fe400000000c8 */
[----:B---3--:R-:W-:Y:S01]  /*135f0*/  FFMA R199, R2, 0.69314718246459960938, R199 ;  /* 0x3f31721802c77823 */ /* 0x008fe200000000c7 */
[----:B------:R4:W-:Y:S04]  /*13600*/  STS.128 [R5], R44 ;  /* 0x0000002c05007388 */ /* 0x0009e80000000c00 */
[----:B------:R4:W-:Y:S04]  /*13610*/  STS.128 [R5+0x80], R136 ;  /* 0x0000808805007388 */ /* 0x0009e80000000c00 */
[----:B------:R4:W-:Y:S04]  /*13620*/  STS.128 [R5+0x100], R8 ;  /* 0x0001000805007388 */ /* 0x0009e80000000c00 */
[----:B------:R4:W-:Y:S04]  /*13630*/  STS.128 [R5+0x180], R196 ;  /* 0x000180c405007388 */ /* 0x0009e80000000c00 */
[----:B------:R-:W-:Y:S06]  /*13640*/  BAR.SYNC.DEFER_BLOCKING 0x0 ;  /* 0x0000000000007b1d */ /* 0x000fec0000010000 */
[----:B------:R-:W-:Y:S05]  /*13650*/  @P2 EXIT ;  /* 0x000000000000294d */ /* 0x000fea0003800000 */
[----:B----4-:R-:W2:Y:S04]  /*13660*/  LDL.LU R166, [R1+0x4a0] ;  /* 0x0004a00001a67983 */ /* 0x010ea80000300800 */
[----:B------:R-:W0:Y:S04]  /*13670*/  S2R R168, SR_CTAID.Y ;  /* 0x0000000000a87919 */ /* 0x000e280000002600 */
[----:B------:R-:W1:Y:S01]  /*13680*/  LDS R7, [R0] ;  /* 0x0000000000077984 */ /* 0x000e620000000800 */
[----:B0-----:R-:W-:-:S05]  /*13690*/  IMAD R2, R168, c[0x0][0x1cc], RZ ;  /* 0x00007300a8027a24 */ /* 0x001fca00078e02ff */
[C---:B------:R-:W-:Y:S01]  /*136a0*/  SHF.L.U32 R3, R2.reuse, 0x2, RZ ;  /* 0x0000000202037819 */ /* 0x040fe200000006ff */
[----:B------:R-:W-:Y:S01]  /*136b0*/  IMAD.HI R4, R2, 0x4, RZ ;  /* 0x0000000402047827 */ /* 0x000fe200078e02ff */
[----:B--2---:R-:W-:-:S03]  /*136c0*/  SHF.L.U32 R6, R166, 0x2, RZ ;  /* 0x00000002a6067819 */ /* 0x004fc600000006ff */
[----:B------:R-:W-:Y:S01]  /*136d0*/  IMAD.HI R5, R166, 0x4, RZ ;  /* 0x00000004a6057827 */ /* 0x000fe200078e02ff */
[----:B------:R-:W-:-:S04]  /*136e0*/  IADD3 R2, P0, P1, R6, c[0x0][0x180], R3 ;  /* 0x0000600006027a10 */ /* 0x000fc8000791e003 */
[----:B------:R-:W-:-:S05]  /*136f0*/  IADD3.X R3, R5, c[0x0][0x184], R4, P0, P1 ;  /* 0x0000610005037a10 */ /* 0x000fca00007e2404 */
[----:B-1----:R-:W-:Y:S01]  /*13700*/  STG.E [R2.64], R7 ;  /* 0x0000000702007986 */ /* 0x002fe2000c101904 */
[----:B------:R-:W-:Y:S05]  /*13710*/  EXIT ;  /* 0x000000000000794d */ /* 0x000fea0003800000 */
.L_x_2:
[----:B------:R-:W-:-:S00]  /*13720*/  BRA `(.L_x_2) ;  /* 0xfffffff000007947 */ /* 0x000fc0000383ffff */
[----:B------:R-:W-:-:S00]  /*13730*/  NOP ;  /* 0x0000000000007918 */ /* 0x000fc00000000000 */
        /* <DEDUP_REMOVED lines=12> */
.L_x_3:


//--------------------- .nv.global.init           --------------------------
	.section	.nv.global.init,"aw",@progbits
.nv.global.init:
	.type		_$_str,@object
	.size		_$_str,(.L_0 - _$_str)
_$_str:
        /*0000*/ 	.byte	0x5f, 0x5f, 0x43, 0x55, 0x44, 0x41, 0x5f, 0x46, 0x54, 0x5a, 0x00
.L_0:


//--------------------- .nv.shared.attn_fwd       --------------------------
	.section	.nv.shared.attn_fwd,"aw",@nobits
	.sectionflags	@""
	.align	16
